	.target	sm_80

	.elftype	@"ET_EXEC"


//--------------------- .note.nv.tkinfo           --------------------------
	.section	.note.nv.tkinfo,"",@"SHT_NOTE"
	.sectionflags	@"SHF_NOTE_NV_TKINFO"
	.tkinfo
        /*0018*/ 	.word	0x00000002
        /*0030*/ 	.string	""
        /*0030*/ 	.string	"ptxas"
        /*0030*/ 	.string	"Cuda compilation tools, release 13.0, V13.0.88"
        /*0030*/ 	.string	"Build cuda_13.0.r13.0/compiler.36424714_0"
        /*0030*/ 	.string	"-arch sm_80 -m 64 "



//--------------------- .note.nv.cuinfo           --------------------------
	.section	.note.nv.cuinfo,"",@"SHT_NOTE"
	.sectionflags	@"SHF_NOTE_NV_CUINFO"
        /*0018*/ 	.short	0x0002
        /*001a*/ 	.short	0x0050
        /*001c*/ 	.short	0x0082
	.zero		2


//--------------------- .nv.info                  --------------------------
	.section	.nv.info,"",@"SHT_CUDA_INFO"
	.align	4


	//----- nvinfo : EIATTR_REGCOUNT
	.align		4
        /*0000*/ 	.byte	0x04, 0x2f
        /*0002*/ 	.short	(.L_12 - .L_11)
	.align		4
.L_11:
        /*0004*/ 	.word	index@(_ZN7cutlass6KernelINS_4gemm6kernel4GemmINS1_11threadblock13MmaMultistageINS1_9GemmShapeILi128ELi64ELi16EEENS_9transform11threadblock28PredicatedTileAccessIteratorINS_11MatrixShapeILi128ELi16EEEfNS_6layout8RowMajorELi1ENS8_29PitchLinearWarpRakedThreadMapINS_16PitchLinearShapeILi16ELi128EEELi128ENSG_ILi4ELi8EEELi4EEENS_5ArrayIfLi4ELb1EEELb0ENSD_9NoPermuteEEENS9_25RegularTileAccessIteratorISC_fNSD_37RowMajorTensorOpMultiplicandCrosswiseILi32ELi16EEELi0ESJ_Li16EEELNS_4arch14CacheOperation4KindE1ENSA_INSB_ILi16ELi64EEEfNSD_11ColumnMajorELi0ENSF_INSG_ILi16ELi64EEELi128ESI_Li4EEESL_Lb0ESM_EENSO_ISV_fNSD_40ColumnMajorTensorOpMultiplicandCrosswiseILi32ELi16EEELi1ESY_Li16EEELSU_1EfSE_NS4_9MmaPolicyINS1_4warp18MmaTensorOpFastF32INS6_ILi64ELi32ELi16EEEfSQ_fS11_fSE_NS14_17MmaTensorOpPolicyINSS_3MmaINS6_ILi16ELi8ELi8EEELi32ENS_10tfloat32_tESE_S1A_SW_fSE_NSS_13OpMultiplyAddEEENSB_ILi1ELi1EEEEELi1ELb0EbEENSB_ILi0ELi0EEES1G_Li1EEELi3ELNS1_23SharedMemoryClearOptionE0EbEENS_8epilogue11threadblock8EpilogueIS7_S1F_Li1ENS1L_22PredicatedTileIteratorINS1L_26OutputTileOptimalThreadMapINS1L_15OutputTileShapeILi64ELi8ELi2ELi1ELi1EEENS1P_ILi1ELi8ELi1ELi1ELi8EEELi128ELi4ELi32EEEfLb0ESM_Lb0EEENS1K_4warp24FragmentIteratorTensorOpIS16_S19_fSL_SE_EENS1U_20TileIteratorTensorOpIS16_S19_fSE_EENS1L_18SharedLoadIteratorINS1S_18CompactedThreadMapEfLi16EEENS1K_6thread17LinearCombinationIfLi4EffLNS22_9ScaleType4KindE0ELNS_15FloatRoundStyleE2EfEENSB_ILi0ELi8EEELi2ELi1EEENS4_30GemmIdentityThreadblockSwizzleILi1EEELb0EEEEEvNT_6ParamsE)
        /*0008*/ 	.word	0x000000ff


	//----- nvinfo : EIATTR_FRAME_SIZE
	.align		4
.L_12:
        /*000c*/ 	.byte	0x04, 0x11
        /*000e*/ 	.short	(.L_14 - .L_13)
	.align		4
.L_13:
        /*0010*/ 	.word	index@(_ZN7cutlass6KernelINS_4gemm6kernel4GemmINS1_11threadblock13MmaMultistageINS1_9GemmShapeILi128ELi64ELi16EEENS_9transform11threadblock28PredicatedTileAccessIteratorINS_11MatrixShapeILi128ELi16EEEfNS_6layout8RowMajorELi1ENS8_29PitchLinearWarpRakedThreadMapINS_16PitchLinearShapeILi16ELi128EEELi128ENSG_ILi4ELi8EEELi4EEENS_5ArrayIfLi4ELb1EEELb0ENSD_9NoPermuteEEENS9_25RegularTileAccessIteratorISC_fNSD_37RowMajorTensorOpMultiplicandCrosswiseILi32ELi16EEELi0ESJ_Li16EEELNS_4arch14CacheOperation4KindE1ENSA_INSB_ILi16ELi64EEEfNSD_11ColumnMajorELi0ENSF_INSG_ILi16ELi64EEELi128ESI_Li4EEESL_Lb0ESM_EENSO_ISV_fNSD_40ColumnMajorTensorOpMultiplicandCrosswiseILi32ELi16EEELi1ESY_Li16EEELSU_1EfSE_NS4_9MmaPolicyINS1_4warp18MmaTensorOpFastF32INS6_ILi64ELi32ELi16EEEfSQ_fS11_fSE_NS14_17MmaTensorOpPolicyINSS_3MmaINS6_ILi16ELi8ELi8EEELi32ENS_10tfloat32_tESE_S1A_SW_fSE_NSS_13OpMultiplyAddEEENSB_ILi1ELi1EEEEELi1ELb0EbEENSB_ILi0ELi0EEES1G_Li1EEELi3ELNS1_23SharedMemoryClearOptionE0EbEENS_8epilogue11threadblock8EpilogueIS7_S1F_Li1ENS1L_22PredicatedTileIteratorINS1L_26OutputTileOptimalThreadMapINS1L_15OutputTileShapeILi64ELi8ELi2ELi1ELi1EEENS1P_ILi1ELi8ELi1ELi1ELi8EEELi128ELi4ELi32EEEfLb0ESM_Lb0EEENS1K_4warp24FragmentIteratorTensorOpIS16_S19_fSL_SE_EENS1U_20TileIteratorTensorOpIS16_S19_fSE_EENS1L_18SharedLoadIteratorINS1S_18CompactedThreadMapEfLi16EEENS1K_6thread17LinearCombinationIfLi4EffLNS22_9ScaleType4KindE0ELNS_15FloatRoundStyleE2EfEENSB_ILi0ELi8EEELi2ELi1EEENS4_30GemmIdentityThreadblockSwizzleILi1EEELb0EEEEEvNT_6ParamsE)
        /*0014*/ 	.word	0x00000000


	//----- nvinfo : EIATTR_REGCOUNT
	.align		4
.L_14:
        /*0018*/ 	.byte	0x04, 0x2f
        /*001a*/ 	.short	(.L_16 - .L_15)
	.align		4
.L_15:
        /*001c*/ 	.word	index@(_ZN7cutlass6KernelINS_4gemm6kernel4GemmINS1_11threadblock13MmaMultistageINS1_9GemmShapeILi128ELi64ELi16EEENS_9transform11threadblock28PredicatedTileAccessIteratorINS_11MatrixShapeILi128ELi16EEEfNS_6layout8RowMajorELi1ENS8_29PitchLinearWarpRakedThreadMapINS_16PitchLinearShapeILi16ELi128EEELi128ENSG_ILi4ELi8EEELi4EEENS_5ArrayIfLi4ELb1EEELb0ENSD_9NoPermuteEEENS9_25RegularTileAccessIteratorISC_fNSD_37RowMajorTensorOpMultiplicandCrosswiseILi32ELi16EEELi0ESJ_Li16EEELNS_4arch14CacheOperation4KindE1ENSA_INSB_ILi16ELi64EEEfNSD_11ColumnMajorELi0ENSF_INSG_ILi16ELi64EEELi128ESI_Li4EEESL_Lb0ESM_EENSO_ISV_fNSD_40ColumnMajorTensorOpMultiplicandCrosswiseILi32ELi16EEELi1ESY_Li16EEELSU_1EfSE_NS4_9MmaPolicyINS1_4warp11MmaTensorOpINS6_ILi64ELi32ELi16EEEfSQ_fS11_fSE_NS14_17MmaTensorOpPolicyINSS_3MmaINS6_ILi16ELi8ELi8EEELi32ENS_10tfloat32_tESE_S1A_SW_fSE_NSS_13OpMultiplyAddEEENSB_ILi1ELi1EEEEELi1ELb0EbEENSB_ILi0ELi0EEES1G_Li1EEELi3ELNS1_23SharedMemoryClearOptionE0EbEENS_8epilogue11threadblock8EpilogueIS7_S1F_Li1ENS1L_22PredicatedTileIteratorINS1L_26OutputTileOptimalThreadMapINS1L_15OutputTileShapeILi64ELi8ELi2ELi1ELi1EEENS1P_ILi1ELi8ELi1ELi1ELi8EEELi128ELi4ELi32EEEfLb0ESM_Lb0EEENS1K_4warp24FragmentIteratorTensorOpIS16_S19_fSL_SE_EENS1U_20TileIteratorTensorOpIS16_S19_fSE_EENS1L_18SharedLoadIteratorINS1S_18CompactedThreadMapEfLi16EEENS1K_6thread17LinearCombinationIfLi4EffLNS22_9ScaleType4KindE0ELNS_15FloatRoundStyleE2EfEENSB_ILi0ELi8EEELi2ELi1EEENS4_30GemmIdentityThreadblockSwizzleILi1EEELb0EEEEEvNT_6ParamsE)
        /*0020*/ 	.word	0x00000094


	//----- nvinfo : EIATTR_FRAME_SIZE
	.align		4
.L_16:
        /*0024*/ 	.byte	0x04, 0x11
        /*0026*/ 	.short	(.L_18 - .L_17)
	.align		4
.L_17:
        /*0028*/ 	.word	index@(_ZN7cutlass6KernelINS_4gemm6kernel4GemmINS1_11threadblock13MmaMultistageINS1_9GemmShapeILi128ELi64ELi16EEENS_9transform11threadblock28PredicatedTileAccessIteratorINS_11MatrixShapeILi128ELi16EEEfNS_6layout8RowMajorELi1ENS8_29PitchLinearWarpRakedThreadMapINS_16PitchLinearShapeILi16ELi128EEELi128ENSG_ILi4ELi8EEELi4EEENS_5ArrayIfLi4ELb1EEELb0ENSD_9NoPermuteEEENS9_25RegularTileAccessIteratorISC_fNSD_37RowMajorTensorOpMultiplicandCrosswiseILi32ELi16EEELi0ESJ_Li16EEELNS_4arch14CacheOperation4KindE1ENSA_INSB_ILi16ELi64EEEfNSD_11ColumnMajorELi0ENSF_INSG_ILi16ELi64EEELi128ESI_Li4EEESL_Lb0ESM_EENSO_ISV_fNSD_40ColumnMajorTensorOpMultiplicandCrosswiseILi32ELi16EEELi1ESY_Li16EEELSU_1EfSE_NS4_9MmaPolicyINS1_4warp11MmaTensorOpINS6_ILi64ELi32ELi16EEEfSQ_fS11_fSE_NS14_17MmaTensorOpPolicyINSS_3MmaINS6_ILi16ELi8ELi8EEELi32ENS_10tfloat32_tESE_S1A_SW_fSE_NSS_13OpMultiplyAddEEENSB_ILi1ELi1EEEEELi1ELb0EbEENSB_ILi0ELi0EEES1G_Li1EEELi3ELNS1_23SharedMemoryClearOptionE0EbEENS_8epilogue11threadblock8EpilogueIS7_S1F_Li1ENS1L_22PredicatedTileIteratorINS1L_26OutputTileOptimalThreadMapINS1L_15OutputTileShapeILi64ELi8ELi2ELi1ELi1EEENS1P_ILi1ELi8ELi1ELi1ELi8EEELi128ELi4ELi32EEEfLb0ESM_Lb0EEENS1K_4warp24FragmentIteratorTensorOpIS16_S19_fSL_SE_EENS1U_20TileIteratorTensorOpIS16_S19_fSE_EENS1L_18SharedLoadIteratorINS1S_18CompactedThreadMapEfLi16EEENS1K_6thread17LinearCombinationIfLi4EffLNS22_9ScaleType4KindE0ELNS_15FloatRoundStyleE2EfEENSB_ILi0ELi8EEELi2ELi1EEENS4_30GemmIdentityThreadblockSwizzleILi1EEELb0EEEEEvNT_6ParamsE)
        /*002c*/ 	.word	0x00000000


	//----- nvinfo : EIATTR_REGCOUNT
	.align		4
.L_18:
        /*0030*/ 	.byte	0x04, 0x2f
        /*0032*/ 	.short	(.L_20 - .L_19)
	.align		4
.L_19:
        /*0034*/ 	.word	index@(_ZN7cutlass9reference6device6kernel4GemmINS_9TensorRefIdNS_6layout8RowMajorEEENS4_IdNS5_11ColumnMajorEEES7_ddNS_11MatrixShapeILi4ELi4EEENS_12multiply_addIdddEENS_16NumericConverterIddLNS_15FloatRoundStyleE2EEEEEvNS_4gemm9GemmCoordET2_T_T0_SJ_T1_SM_T3_)
        /*0038*/ 	.word	0x00000050


	//----- nvinfo : EIATTR_FRAME_SIZE
	.align		4
.L_20:
        /*003c*/ 	.byte	0x04, 0x11
        /*003e*/ 	.short	(.L_22 - .L_21)
	.align		4
.L_21:
        /*0040*/ 	.word	index@(_ZN7cutlass9reference6device6kernel4GemmINS_9TensorRefIdNS_6layout8RowMajorEEENS4_IdNS5_11ColumnMajorEEES7_ddNS_11MatrixShapeILi4ELi4EEENS_12multiply_addIdddEENS_16NumericConverterIddLNS_15FloatRoundStyleE2EEEEEvNS_4gemm9GemmCoordET2_T_T0_SJ_T1_SM_T3_)
        /*0044*/ 	.word	0x00000000


	//----- nvinfo : EIATTR_REGCOUNT
	.align		4
.L_22:
        /*0048*/ 	.byte	0x04, 0x2f
        /*004a*/ 	.short	(.L_24 - .L_23)
	.align		4
.L_23:
        /*004c*/ 	.word	index@(_ZN7cutlass9reference6device6kernel4GemmINS_9TensorRefIfNS_6layout8RowMajorEEENS4_IfNS5_11ColumnMajorEEES7_ffNS_11MatrixShapeILi4ELi4EEENS_12multiply_addIfffEENS_16NumericConverterIffLNS_15FloatRoundStyleE2EEEEEvNS_4gemm9GemmCoordET2_T_T0_SJ_T1_SM_T3_)
        /*0050*/ 	.word	0x0000003c


	//----- nvinfo : EIATTR_FRAME_SIZE
	.align		4
.L_24:
        /*0054*/ 	.byte	0x04, 0x11
        /*0056*/ 	.short	(.L_26 - .L_25)
	.align		4
.L_25:
        /*0058*/ 	.word	index@(_ZN7cutlass9reference6device6kernel4GemmINS_9TensorRefIfNS_6layout8RowMajorEEENS4_IfNS5_11ColumnMajorEEES7_ffNS_11MatrixShapeILi4ELi4EEENS_12multiply_addIfffEENS_16NumericConverterIffLNS_15FloatRoundStyleE2EEEEEvNS_4gemm9GemmCoordET2_T_T0_SJ_T1_SM_T3_)
        /*005c*/ 	.word	0x00000000


	//----- nvinfo : EIATTR_MIN_STACK_SIZE
	.align		4
.L_26:
        /*0060*/ 	.byte	0x04, 0x12
        /*0062*/ 	.short	(.L_28 - .L_27)
	.align		4
.L_27:
        /*0064*/ 	.word	index@(_ZN7cutlass6KernelINS_4gemm6kernel4GemmINS1_11threadblock13MmaMultistageINS1_9GemmShapeILi128ELi64ELi16EEENS_9transform11threadblock28PredicatedTileAccessIteratorINS_11MatrixShapeILi128ELi16EEEfNS_6layout8RowMajorELi1ENS8_29PitchLinearWarpRakedThreadMapINS_16PitchLinearShapeILi16ELi128EEELi128ENSG_ILi4ELi8EEELi4EEENS_5ArrayIfLi4ELb1EEELb0ENSD_9NoPermuteEEENS9_25RegularTileAccessIteratorISC_fNSD_37RowMajorTensorOpMultiplicandCrosswiseILi32ELi16EEELi0ESJ_Li16EEELNS_4arch14CacheOperation4KindE1ENSA_INSB_ILi16ELi64EEEfNSD_11ColumnMajorELi0ENSF_INSG_ILi16ELi64EEELi128ESI_Li4EEESL_Lb0ESM_EENSO_ISV_fNSD_40ColumnMajorTensorOpMultiplicandCrosswiseILi32ELi16EEELi1ESY_Li16EEELSU_1EfSE_NS4_9MmaPolicyINS1_4warp11MmaTensorOpINS6_ILi64ELi32ELi16EEEfSQ_fS11_fSE_NS14_17MmaTensorOpPolicyINSS_3MmaINS6_ILi16ELi8ELi8EEELi32ENS_10tfloat32_tESE_S1A_SW_fSE_NSS_13OpMultiplyAddEEENSB_ILi1ELi1EEEEELi1ELb0EbEENSB_ILi0ELi0EEES1G_Li1EEELi3ELNS1_23SharedMemoryClearOptionE0EbEENS_8epilogue11threadblock8EpilogueIS7_S1F_Li1ENS1L_22PredicatedTileIteratorINS1L_26OutputTileOptimalThreadMapINS1L_15OutputTileShapeILi64ELi8ELi2ELi1ELi1EEENS1P_ILi1ELi8ELi1ELi1ELi8EEELi128ELi4ELi32EEEfLb0ESM_Lb0EEENS1K_4warp24FragmentIteratorTensorOpIS16_S19_fSL_SE_EENS1U_20TileIteratorTensorOpIS16_S19_fSE_EENS1L_18SharedLoadIteratorINS1S_18CompactedThreadMapEfLi16EEENS1K_6thread17LinearCombinationIfLi4EffLNS22_9ScaleType4KindE0ELNS_15FloatRoundStyleE2EfEENSB_ILi0ELi8EEELi2ELi1EEENS4_30GemmIdentityThreadblockSwizzleILi1EEELb0EEEEEvNT_6ParamsE)
        /*0068*/ 	.word	0x00000000


	//----- nvinfo : EIATTR_MIN_STACK_SIZE
	.align		4
.L_28:
        /*006c*/ 	.byte	0x04, 0x12
        /*006e*/ 	.short	(.L_30 - .L_29)
	.align		4
.L_29:
        /*0070*/ 	.word	index@(_ZN7cutlass6KernelINS_4gemm6kernel4GemmINS1_11threadblock13MmaMultistageINS1_9GemmShapeILi128ELi64ELi16EEENS_9transform11threadblock28PredicatedTileAccessIteratorINS_11MatrixShapeILi128ELi16EEEfNS_6layout8RowMajorELi1ENS8_29PitchLinearWarpRakedThreadMapINS_16PitchLinearShapeILi16ELi128EEELi128ENSG_ILi4ELi8EEELi4EEENS_5ArrayIfLi4ELb1EEELb0ENSD_9NoPermuteEEENS9_25RegularTileAccessIteratorISC_fNSD_37RowMajorTensorOpMultiplicandCrosswiseILi32ELi16EEELi0ESJ_Li16EEELNS_4arch14CacheOperation4KindE1ENSA_INSB_ILi16ELi64EEEfNSD_11ColumnMajorELi0ENSF_INSG_ILi16ELi64EEELi128ESI_Li4EEESL_Lb0ESM_EENSO_ISV_fNSD_40ColumnMajorTensorOpMultiplicandCrosswiseILi32ELi16EEELi1ESY_Li16EEELSU_1EfSE_NS4_9MmaPolicyINS1_4warp18MmaTensorOpFastF32INS6_ILi64ELi32ELi16EEEfSQ_fS11_fSE_NS14_17MmaTensorOpPolicyINSS_3MmaINS6_ILi16ELi8ELi8EEELi32ENS_10tfloat32_tESE_S1A_SW_fSE_NSS_13OpMultiplyAddEEENSB_ILi1ELi1EEEEELi1ELb0EbEENSB_ILi0ELi0EEES1G_Li1EEELi3ELNS1_23SharedMemoryClearOptionE0EbEENS_8epilogue11threadblock8EpilogueIS7_S1F_Li1ENS1L_22PredicatedTileIteratorINS1L_26OutputTileOptimalThreadMapINS1L_15OutputTileShapeILi64ELi8ELi2ELi1ELi1EEENS1P_ILi1ELi8ELi1ELi1ELi8EEELi128ELi4ELi32EEEfLb0ESM_Lb0EEENS1K_4warp24FragmentIteratorTensorOpIS16_S19_fSL_SE_EENS1U_20TileIteratorTensorOpIS16_S19_fSE_EENS1L_18SharedLoadIteratorINS1S_18CompactedThreadMapEfLi16EEENS1K_6thread17LinearCombinationIfLi4EffLNS22_9ScaleType4KindE0ELNS_15FloatRoundStyleE2EfEENSB_ILi0ELi8EEELi2ELi1EEENS4_30GemmIdentityThreadblockSwizzleILi1EEELb0EEEEEvNT_6ParamsE)
        /*0074*/ 	.word	0x00000000


	//----- nvinfo : EIATTR_MIN_STACK_SIZE
	.align		4
.L_30:
        /*0078*/ 	.byte	0x04, 0x12
        /*007a*/ 	.short	(.L_32 - .L_31)
	.align		4
.L_31:
        /*007c*/ 	.word	index@(_ZN7cutlass9reference6device6kernel4GemmINS_9TensorRefIfNS_6layout8RowMajorEEENS4_IfNS5_11ColumnMajorEEES7_ffNS_11MatrixShapeILi4ELi4EEENS_12multiply_addIfffEENS_16NumericConverterIffLNS_15FloatRoundStyleE2EEEEEvNS_4gemm9GemmCoordET2_T_T0_SJ_T1_SM_T3_)
        /*0080*/ 	.word	0x00000000


	//----- nvinfo : EIATTR_MIN_STACK_SIZE
	.align		4
.L_32:
        /*0084*/ 	.byte	0x04, 0x12
        /*0086*/ 	.short	(.L_34 - .L_33)
	.align		4
.L_33:
        /*0088*/ 	.word	index@(_ZN7cutlass9reference6device6kernel4GemmINS_9TensorRefIdNS_6layout8RowMajorEEENS4_IdNS5_11ColumnMajorEEES7_ddNS_11MatrixShapeILi4ELi4EEENS_12multiply_addIdddEENS_16NumericConverterIddLNS_15FloatRoundStyleE2EEEEEvNS_4gemm9GemmCoordET2_T_T0_SJ_T1_SM_T3_)
        /*008c*/ 	.word	0x00000000
.L_34:


//--------------------- .nv.info._ZN7cutlass9reference6device6kernel4GemmINS_9TensorRefIfNS_6layout8RowMajorEEENS4_IfNS5_11ColumnMajorEEES7_ffNS_11MatrixShapeILi4ELi4EEENS_12multiply_addIfffEENS_16NumericConverterIffLNS_15FloatRoundStyleE2EEEEEvNS_4gemm9GemmCoordET2_T_T0_SJ_T1_SM_T3_ --------------------------
	.section	.nv.info._ZN7cutlass9reference6device6kernel4GemmINS_9TensorRefIfNS_6layout8RowMajorEEENS4_IfNS5_11ColumnMajorEEES7_ffNS_11MatrixShapeILi4ELi4EEENS_12multiply_addIfffEENS_16NumericConverterIffLNS_15FloatRoundStyleE2EEEEEvNS_4gemm9GemmCoordET2_T_T0_SJ_T1_SM_T3_,"",@"SHT_CUDA_INFO"
	.sectionflags	@""
	.align	4


	//----- nvinfo : EIATTR_CUDA_API_VERSION
	.align		4
        /*0000*/ 	.byte	0x04, 0x37
        /*0002*/ 	.short	(.L_36 - .L_35)
.L_35:
        /*0004*/ 	.word	0x00000082


	//----- nvinfo : EIATTR_SW2861232_WAR
	.align		4
.L_36:
        /*0008*/ 	.byte	0x01, 0x35
	.zero		2


	//----- nvinfo : EIATTR_PARAM_CBANK
	.align		4
        /*000c*/ 	.byte	0x04, 0x0a
        /*000e*/ 	.short	(.L_38 - .L_37)
	.align		4
.L_37:
        /*0010*/ 	.word	index@(.nv.constant0._ZN7cutlass9reference6device6kernel4GemmINS_9TensorRefIfNS_6layout8RowMajorEEENS4_IfNS5_11ColumnMajorEEES7_ffNS_11MatrixShapeILi4ELi4EEENS_12multiply_addIfffEENS_16NumericConverterIffLNS_15FloatRoundStyleE2EEEEEvNS_4gemm9GemmCoordET2_T_T0_SJ_T1_SM_T3_)
        /*0014*/ 	.short	0x0160
        /*0016*/ 	.short	0x005c


	//----- nvinfo : EIATTR_CBANK_PARAM_SIZE
	.align		4
.L_38:
        /*0018*/ 	.byte	0x03, 0x19
        /*001a*/ 	.short	0x005c


	//----- nvinfo : EIATTR_KPARAM_INFO
	.align		4
        /*001c*/ 	.byte	0x04, 0x17
        /*001e*/ 	.short	(.L_40 - .L_39)
.L_39:
        /*0020*/ 	.word	0x00000000
        /*0024*/ 	.short	0x0007
        /*0026*/ 	.short	0x0058
        /*0028*/ 	.byte	0x00, 0xf0, 0x11, 0x00


	//----- nvinfo : EIATTR_KPARAM_INFO
	.align		4
.L_40:
        /*002c*/ 	.byte	0x04, 0x17
        /*002e*/ 	.short	(.L_42 - .L_41)
.L_41:
        /*0030*/ 	.word	0x00000000
        /*0034*/ 	.short	0x0006
        /*0036*/ 	.short	0x0048
        /*0038*/ 	.byte	0x00, 0xf0, 0x41, 0x00


	//----- nvinfo : EIATTR_KPARAM_INFO
	.align		4
.L_42:
        /*003c*/ 	.byte	0x04, 0x17
        /*003e*/ 	.short	(.L_44 - .L_43)
.L_43:
        /*0040*/ 	.word	0x00000000
        /*0044*/ 	.short	0x0005
        /*0046*/ 	.short	0x0038
        /*0048*/ 	.byte	0x00, 0xf0, 0x41, 0x00


	//----- nvinfo : EIATTR_KPARAM_INFO
	.align		4
.L_44:
        /*004c*/ 	.byte	0x04, 0x17
        /*004e*/ 	.short	(.L_46 - .L_45)
.L_45:
        /*0050*/ 	.word	0x00000000
        /*0054*/ 	.short	0x0004
        /*0056*/ 	.short	0x0030
        /*0058*/ 	.byte	0x00, 0xf0, 0x11, 0x00


	//----- nvinfo : EIATTR_KPARAM_INFO
	.align		4
.L_46:
        /*005c*/ 	.byte	0x04, 0x17
        /*005e*/ 	.short	(.L_48 - .L_47)
.L_47:
        /*0060*/ 	.word	0x00000000
        /*0064*/ 	.short	0x0003
        /*0066*/ 	.short	0x0020
        /*0068*/ 	.byte	0x00, 0xf0, 0x41, 0x00


	//----- nvinfo : EIATTR_KPARAM_INFO
	.align		4
.L_48:
        /*006c*/ 	.byte	0x04, 0x17
        /*006e*/ 	.short	(.L_50 - .L_49)
.L_49:
        /*0070*/ 	.word	0x00000000
        /*0074*/ 	.short	0x0002
        /*0076*/ 	.short	0x0010
        /*0078*/ 	.byte	0x00, 0xf0, 0x41, 0x00


	//----- nvinfo : EIATTR_KPARAM_INFO
	.align		4
.L_50:
        /*007c*/ 	.byte	0x04, 0x17
        /*007e*/ 	.short	(.L_52 - .L_51)
.L_51:
        /*0080*/ 	.word	0x00000000
        /*0084*/ 	.short	0x0001
        /*0086*/ 	.short	0x000c
        /*0088*/ 	.byte	0x00, 0xf0, 0x11, 0x00


	//----- nvinfo : EIATTR_KPARAM_INFO
	.align		4
.L_52:
        /*008c*/ 	.byte	0x04, 0x17
        /*008e*/ 	.short	(.L_54 - .L_53)
.L_53:
        /*0090*/ 	.word	0x00000000
        /*0094*/ 	.short	0x0000
        /*0096*/ 	.short	0x0000
        /*0098*/ 	.byte	0x00, 0xf0, 0x31, 0x00


	//----- nvinfo : EIATTR_MAXREG_COUNT
	.align		4
.L_54:
        /*009c*/ 	.byte	0x03, 0x1b
        /*009e*/ 	.short	0x00ff


	//----- nvinfo : EIATTR_MERCURY_ISA_VERSION
	.align		4
        /*00a0*/ 	.byte	0x03, 0x5f
        /*00a2*/ 	.short	0x0000


	//----- nvinfo : EIATTR_EXIT_INSTR_OFFSETS
	.align		4
        /*00a4*/ 	.byte	0x04, 0x1c
        /*00a6*/ 	.short	(.L_56 - .L_55)


	//   ....[0]....
.L_55:
        /*00a8*/ 	.word	0x00001940


	//   ....[1]....
        /*00ac*/ 	.word	0x00001990


	//----- nvinfo : EIATTR_CRS_STACK_SIZE
	.align		4
.L_56:
        /*00b0*/ 	.byte	0x04, 0x1e
        /*00b2*/ 	.short	(.L_58 - .L_57)
.L_57:
        /*00b4*/ 	.word	0x00000000
.L_58:


//--------------------- .nv.info._ZN7cutlass9reference6device6kernel4GemmINS_9TensorRefIdNS_6layout8RowMajorEEENS4_IdNS5_11ColumnMajorEEES7_ddNS_11MatrixShapeILi4ELi4EEENS_12multiply_addIdddEENS_16NumericConverterIddLNS_15FloatRoundStyleE2EEEEEvNS_4gemm9GemmCoordET2_T_T0_SJ_T1_SM_T3_ --------------------------
	.section	.nv.info._ZN7cutlass9reference6device6kernel4GemmINS_9TensorRefIdNS_6layout8RowMajorEEENS4_IdNS5_11ColumnMajorEEES7_ddNS_11MatrixShapeILi4ELi4EEENS_12multiply_addIdddEENS_16NumericConverterIddLNS_15FloatRoundStyleE2EEEEEvNS_4gemm9GemmCoordET2_T_T0_SJ_T1_SM_T3_,"",@"SHT_CUDA_INFO"
	.sectionflags	@""
	.align	4


	//----- nvinfo : EIATTR_CUDA_API_VERSION
	.align		4
        /*0000*/ 	.byte	0x04, 0x37
        /*0002*/ 	.short	(.L_60 - .L_59)
.L_59:
        /*0004*/ 	.word	0x00000082


	//----- nvinfo : EIATTR_SW2861232_WAR
	.align		4
.L_60:
        /*0008*/ 	.byte	0x01, 0x35
	.zero		2


	//----- nvinfo : EIATTR_PARAM_CBANK
	.align		4
        /*000c*/ 	.byte	0x04, 0x0a
        /*000e*/ 	.short	(.L_62 - .L_61)
	.align		4
.L_61:
        /*0010*/ 	.word	index@(.nv.constant0._ZN7cutlass9reference6device6kernel4GemmINS_9TensorRefIdNS_6layout8RowMajorEEENS4_IdNS5_11ColumnMajorEEES7_ddNS_11MatrixShapeILi4ELi4EEENS_12multiply_addIdddEENS_16NumericConverterIddLNS_15FloatRoundStyleE2EEEEEvNS_4gemm9GemmCoordET2_T_T0_SJ_T1_SM_T3_)
        /*0014*/ 	.short	0x0160
        /*0016*/ 	.short	0x0068


	//----- nvinfo : EIATTR_CBANK_PARAM_SIZE
	.align		4
.L_62:
        /*0018*/ 	.byte	0x03, 0x19
        /*001a*/ 	.short	0x0068


	//----- nvinfo : EIATTR_KPARAM_INFO
	.align		4
        /*001c*/ 	.byte	0x04, 0x17
        /*001e*/ 	.short	(.L_64 - .L_63)
.L_63:
        /*0020*/ 	.word	0x00000000
        /*0024*/ 	.short	0x0007
        /*0026*/ 	.short	0x0060
        /*0028*/ 	.byte	0x00, 0xf0, 0x21, 0x00


	//----- nvinfo : EIATTR_KPARAM_INFO
	.align		4
.L_64:
        /*002c*/ 	.byte	0x04, 0x17
        /*002e*/ 	.short	(.L_66 - .L_65)
.L_65:
        /*0030*/ 	.word	0x00000000
        /*0034*/ 	.short	0x0006
        /*0036*/ 	.short	0x0050
        /*0038*/ 	.byte	0x00, 0xf0, 0x41, 0x00


	//----- nvinfo : EIATTR_KPARAM_INFO
	.align		4
.L_66:
        /*003c*/ 	.byte	0x04, 0x17
        /*003e*/ 	.short	(.L_68 - .L_67)
.L_67:
        /*0040*/ 	.word	0x00000000
        /*0044*/ 	.short	0x0005
        /*0046*/ 	.short	0x0040
        /*0048*/ 	.byte	0x00, 0xf0, 0x41, 0x00


	//----- nvinfo : EIATTR_KPARAM_INFO
	.align		4
.L_68:
        /*004c*/ 	.byte	0x04, 0x17
        /*004e*/ 	.short	(.L_70 - .L_69)
.L_69:
        /*0050*/ 	.word	0x00000000
        /*0054*/ 	.short	0x0004
        /*0056*/ 	.short	0x0038
        /*0058*/ 	.byte	0x00, 0xf0, 0x21, 0x00


	//----- nvinfo : EIATTR_KPARAM_INFO
	.align		4
.L_70:
        /*005c*/ 	.byte	0x04, 0x17
        /*005e*/ 	.short	(.L_72 - .L_71)
.L_71:
        /*0060*/ 	.word	0x00000000
        /*0064*/ 	.short	0x0003
        /*0066*/ 	.short	0x0028
        /*0068*/ 	.byte	0x00, 0xf0, 0x41, 0x00


	//----- nvinfo : EIATTR_KPARAM_INFO
	.align		4
.L_72:
        /*006c*/ 	.byte	0x04, 0x17
        /*006e*/ 	.short	(.L_74 - .L_73)
.L_73:
        /*0070*/ 	.word	0x00000000
        /*0074*/ 	.short	0x0002
        /*0076*/ 	.short	0x0018
        /*0078*/ 	.byte	0x00, 0xf0, 0x41, 0x00


	//----- nvinfo : EIATTR_KPARAM_INFO
	.align		4
.L_74:
        /*007c*/ 	.byte	0x04, 0x17
        /*007e*/ 	.short	(.L_76 - .L_75)
.L_75:
        /*0080*/ 	.word	0x00000000
        /*0084*/ 	.short	0x0001
        /*0086*/ 	.short	0x0010
        /*0088*/ 	.byte	0x00, 0xf0, 0x21, 0x00


	//----- nvinfo : EIATTR_KPARAM_INFO
	.align		4
.L_76:
        /*008c*/ 	.byte	0x04, 0x17
        /*008e*/ 	.short	(.L_78 - .L_77)
.L_77:
        /*0090*/ 	.word	0x00000000
        /*0094*/ 	.short	0x0000
        /*0096*/ 	.short	0x0000
        /*0098*/ 	.byte	0x00, 0xf0, 0x31, 0x00


	//----- nvinfo : EIATTR_MAXREG_COUNT
	.align		4
.L_78:
        /*009c*/ 	.byte	0x03, 0x1b
        /*009e*/ 	.short	0x00ff


	//----- nvinfo : EIATTR_MERCURY_ISA_VERSION
	.align		4
        /*00a0*/ 	.byte	0x03, 0x5f
        /*00a2*/ 	.short	0x0000


	//----- nvinfo : EIATTR_EXIT_INSTR_OFFSETS
	.align		4
        /*00a4*/ 	.byte	0x04, 0x1c
        /*00a6*/ 	.short	(.L_80 - .L_79)


	//   ....[0]....
.L_79:
        /*00a8*/ 	.word	0x00001bd0


	//   ....[1]....
        /*00ac*/ 	.word	0x00001c20


	//----- nvinfo : EIATTR_CRS_STACK_SIZE
	.align		4
.L_80:
        /*00b0*/ 	.byte	0x04, 0x1e
        /*00b2*/ 	.short	(.L_82 - .L_81)
.L_81:
        /*00b4*/ 	.word	0x00000000
.L_82:


//--------------------- .nv.info._ZN7cutlass6KernelINS_4gemm6kernel4GemmINS1_11threadblock13MmaMultistageINS1_9GemmShapeILi128ELi64ELi16EEENS_9transform11threadblock28PredicatedTileAccessIteratorINS_11MatrixShapeILi128ELi16EEEfNS_6layout8RowMajorELi1ENS8_29PitchLinearWarpRakedThreadMapINS_16PitchLinearShapeILi16ELi128EEELi128ENSG_ILi4ELi8EEELi4EEENS_5ArrayIfLi4ELb1EEELb0ENSD_9NoPermuteEEENS9_25RegularTileAccessIteratorISC_fNSD_37RowMajorTensorOpMultiplicandCrosswiseILi32ELi16EEELi0ESJ_Li16EEELNS_4arch14CacheOperation4KindE1ENSA_INSB_ILi16ELi64EEEfNSD_11ColumnMajorELi0ENSF_INSG_ILi16ELi64EEELi128ESI_Li4EEESL_Lb0ESM_EENSO_ISV_fNSD_40ColumnMajorTensorOpMultiplicandCrosswiseILi32ELi16EEELi1ESY_Li16EEELSU_1EfSE_NS4_9MmaPolicyINS1_4warp11MmaTensorOpINS6_ILi64ELi32ELi16EEEfSQ_fS11_fSE_NS14_17MmaTensorOpPolicyINSS_3MmaINS6_ILi16ELi8ELi8EEELi32ENS_10tfloat32_tESE_S1A_SW_fSE_NSS_13OpMultiplyAddEEENSB_ILi1ELi1EEEEELi1ELb0EbEENSB_ILi0ELi0EEES1G_Li1EEELi3ELNS1_23SharedMemoryClearOptionE0EbEENS_8epilogue11threadblock8EpilogueIS7_S1F_Li1ENS1L_22PredicatedTileIteratorINS1L_26OutputTileOptimalThreadMapINS1L_15OutputTileShapeILi64ELi8ELi2ELi1ELi1EEENS1P_ILi1ELi8ELi1ELi1ELi8EEELi128ELi4ELi32EEEfLb0ESM_Lb0EEENS1K_4warp24FragmentIteratorTensorOpIS16_S19_fSL_SE_EENS1U_20TileIteratorTensorOpIS16_S19_fSE_EENS1L_18SharedLoadIteratorINS1S_18CompactedThreadMapEfLi16EEENS1K_6thread17LinearCombinationIfLi4EffLNS22_9ScaleType4KindE0ELNS_15FloatRoundStyleE2EfEENSB_ILi0ELi8EEELi2ELi1EEENS4_30GemmIdentityThreadblockSwizzleILi1EEELb0EEEEEvNT_6ParamsE --------------------------
	.section	.nv.info._ZN7cutlass6KernelINS_4gemm6kernel4GemmINS1_11threadblock13MmaMultistageINS1_9GemmShapeILi128ELi64ELi16EEENS_9transform11threadblock28PredicatedTileAccessIteratorINS_11MatrixShapeILi128ELi16EEEfNS_6layout8RowMajorELi1ENS8_29PitchLinearWarpRakedThreadMapINS_16PitchLinearShapeILi16ELi128EEELi128ENSG_ILi4ELi8EEELi4EEENS_5ArrayIfLi4ELb1EEELb0ENSD_9NoPermuteEEENS9_25RegularTileAccessIteratorISC_fNSD_37RowMajorTensorOpMultiplicandCrosswiseILi32ELi16EEELi0ESJ_Li16EEELNS_4arch14CacheOperation4KindE1ENSA_INSB_ILi16ELi64EEEfNSD_11ColumnMajorELi0ENSF_INSG_ILi16ELi64EEELi128ESI_Li4EEESL_Lb0ESM_EENSO_ISV_fNSD_40ColumnMajorTensorOpMultiplicandCrosswiseILi32ELi16EEELi1ESY_Li16EEELSU_1EfSE_NS4_9MmaPolicyINS1_4warp11MmaTensorOpINS6_ILi64ELi32ELi16EEEfSQ_fS11_fSE_NS14_17MmaTensorOpPolicyINSS_3MmaINS6_ILi16ELi8ELi8EEELi32ENS_10tfloat32_tESE_S1A_SW_fSE_NSS_13OpMultiplyAddEEENSB_ILi1ELi1EEEEELi1ELb0EbEENSB_ILi0ELi0EEES1G_Li1EEELi3ELNS1_23SharedMemoryClearOptionE0EbEENS_8epilogue11threadblock8EpilogueIS7_S1F_Li1ENS1L_22PredicatedTileIteratorINS1L_26OutputTileOptimalThreadMapINS1L_15OutputTileShapeILi64ELi8ELi2ELi1ELi1EEENS1P_ILi1ELi8ELi1ELi1ELi8EEELi128ELi4ELi32EEEfLb0ESM_Lb0EEENS1K_4warp24FragmentIteratorTensorOpIS16_S19_fSL_SE_EENS1U_20TileIteratorTensorOpIS16_S19_fSE_EENS1L_18SharedLoadIteratorINS1S_18CompactedThreadMapEfLi16EEENS1K_6thread17LinearCombinationIfLi4EffLNS22_9ScaleType4KindE0ELNS_15FloatRoundStyleE2EfEENSB_ILi0ELi8EEELi2ELi1EEENS4_30GemmIdentityThreadblockSwizzleILi1EEELb0EEEEEvNT_6ParamsE,"",@"SHT_CUDA_INFO"
	.sectionflags	@""
	.align	4


	//----- nvinfo : EIATTR_CUDA_API_VERSION
	.align		4
        /*0000*/ 	.byte	0x04, 0x37
        /*0002*/ 	.short	(.L_84 - .L_83)
.L_83:
        /*0004*/ 	.word	0x00000082


	//----- nvinfo : EIATTR_SW2861232_WAR
	.align		4
.L_84:
        /*0008*/ 	.byte	0x01, 0x35
	.zero		2


	//----- nvinfo : EIATTR_PARAM_CBANK
	.align		4
        /*000c*/ 	.byte	0x04, 0x0a
        /*000e*/ 	.short	(.L_86 - .L_85)
	.align		4
.L_85:
        /*0010*/ 	.word	index@(.nv.constant0._ZN7cutlass6KernelINS_4gemm6kernel4GemmINS1_11threadblock13MmaMultistageINS1_9GemmShapeILi128ELi64ELi16EEENS_9transform11threadblock28PredicatedTileAccessIteratorINS_11MatrixShapeILi128ELi16EEEfNS_6layout8RowMajorELi1ENS8_29PitchLinearWarpRakedThreadMapINS_16PitchLinearShapeILi16ELi128EEELi128ENSG_ILi4ELi8EEELi4EEENS_5ArrayIfLi4ELb1EEELb0ENSD_9NoPermuteEEENS9_25RegularTileAccessIteratorISC_fNSD_37RowMajorTensorOpMultiplicandCrosswiseILi32ELi16EEELi0ESJ_Li16EEELNS_4arch14CacheOperation4KindE1ENSA_INSB_ILi16ELi64EEEfNSD_11ColumnMajorELi0ENSF_INSG_ILi16ELi64EEELi128ESI_Li4EEESL_Lb0ESM_EENSO_ISV_fNSD_40ColumnMajorTensorOpMultiplicandCrosswiseILi32ELi16EEELi1ESY_Li16EEELSU_1EfSE_NS4_9MmaPolicyINS1_4warp11MmaTensorOpINS6_ILi64ELi32ELi16EEEfSQ_fS11_fSE_NS14_17MmaTensorOpPolicyINSS_3MmaINS6_ILi16ELi8ELi8EEELi32ENS_10tfloat32_tESE_S1A_SW_fSE_NSS_13OpMultiplyAddEEENSB_ILi1ELi1EEEEELi1ELb0EbEENSB_ILi0ELi0EEES1G_Li1EEELi3ELNS1_23SharedMemoryClearOptionE0EbEENS_8epilogue11threadblock8EpilogueIS7_S1F_Li1ENS1L_22PredicatedTileIteratorINS1L_26OutputTileOptimalThreadMapINS1L_15OutputTileShapeILi64ELi8ELi2ELi1ELi1EEENS1P_ILi1ELi8ELi1ELi1ELi8EEELi128ELi4ELi32EEEfLb0ESM_Lb0EEENS1K_4warp24FragmentIteratorTensorOpIS16_S19_fSL_SE_EENS1U_20TileIteratorTensorOpIS16_S19_fSE_EENS1L_18SharedLoadIteratorINS1S_18CompactedThreadMapEfLi16EEENS1K_6thread17LinearCombinationIfLi4EffLNS22_9ScaleType4KindE0ELNS_15FloatRoundStyleE2EfEENSB_ILi0ELi8EEELi2ELi1EEENS4_30GemmIdentityThreadblockSwizzleILi1EEELb0EEEEEvNT_6ParamsE)
        /*0014*/ 	.short	0x0160
        /*0016*/ 	.short	0x0170


	//----- nvinfo : EIATTR_CBANK_PARAM_SIZE
	.align		4
.L_86:
        /*0018*/ 	.byte	0x03, 0x19
        /*001a*/ 	.short	0x0170


	//----- nvinfo : EIATTR_KPARAM_INFO
	.align		4
        /*001c*/ 	.byte	0x04, 0x17
        /*001e*/ 	.short	(.L_88 - .L_87)
.L_87:
        /*0020*/ 	.word	0x00000000
        /*0024*/ 	.short	0x0000
        /*0026*/ 	.short	0x0000
        /*0028*/ 	.byte	0x00, 0xf0, 0xc1, 0x05


	//----- nvinfo : EIATTR_MAXREG_COUNT
	.align		4
.L_88:
        /*002c*/ 	.byte	0x03, 0x1b
        /*002e*/ 	.short	0x00ff


	//----- nvinfo : EIATTR_NUM_BARRIERS
	.align		4
        /*0030*/ 	.byte	0x02, 0x4c
        /*0032*/ 	.byte	0x01
	.zero		1


	//----- nvinfo : EIATTR_MERCURY_ISA_VERSION
	.align		4
        /*0034*/ 	.byte	0x03, 0x5f
        /*0036*/ 	.short	0x0000


	//----- nvinfo : EIATTR_COOP_GROUP_MASK_REGIDS
	.align		4
        /*0038*/ 	.byte	0x04, 0x29
        /*003a*/ 	.short	(.L_90 - .L_89)


	//   ....[0]....
.L_89:
        /*003c*/ 	.word	0xffffffff


	//----- nvinfo : EIATTR_COOP_GROUP_INSTR_OFFSETS
	.align		4
.L_90:
        /*0040*/ 	.byte	0x04, 0x28
        /*0042*/ 	.short	(.L_92 - .L_91)


	//   ....[0]....
.L_91:
        /*0044*/ 	.word	0x00000520


	//----- nvinfo : EIATTR_EXIT_INSTR_OFFSETS
	.align		4
.L_92:
        /*0048*/ 	.byte	0x04, 0x1c
        /*004a*/ 	.short	(.L_94 - .L_93)


	//   ....[0]....
.L_93:
        /*004c*/ 	.word	0x000000b0


	//   ....[1]....
        /*0050*/ 	.word	0x000042a0


	//   ....[2]....
        /*0054*/ 	.word	0x000042c0


	//   ....[3]....
        /*0058*/ 	.word	0x00004fb0


	//   ....[4]....
        /*005c*/ 	.word	0x00004fd0


	//----- nvinfo : EIATTR_CTAIDZ_USED
	.align		4
.L_94:
        /*0060*/ 	.byte	0x01, 0x04
	.zero		2


//--------------------- .nv.info._ZN7cutlass6KernelINS_4gemm6kernel4GemmINS1_11threadblock13MmaMultistageINS1_9GemmShapeILi128ELi64ELi16EEENS_9transform11threadblock28PredicatedTileAccessIteratorINS_11MatrixShapeILi128ELi16EEEfNS_6layout8RowMajorELi1ENS8_29PitchLinearWarpRakedThreadMapINS_16PitchLinearShapeILi16ELi128EEELi128ENSG_ILi4ELi8EEELi4EEENS_5ArrayIfLi4ELb1EEELb0ENSD_9NoPermuteEEENS9_25RegularTileAccessIteratorISC_fNSD_37RowMajorTensorOpMultiplicandCrosswiseILi32ELi16EEELi0ESJ_Li16EEELNS_4arch14CacheOperation4KindE1ENSA_INSB_ILi16ELi64EEEfNSD_11ColumnMajorELi0ENSF_INSG_ILi16ELi64EEELi128ESI_Li4EEESL_Lb0ESM_EENSO_ISV_fNSD_40ColumnMajorTensorOpMultiplicandCrosswiseILi32ELi16EEELi1ESY_Li16EEELSU_1EfSE_NS4_9MmaPolicyINS1_4warp18MmaTensorOpFastF32INS6_ILi64ELi32ELi16EEEfSQ_fS11_fSE_NS14_17MmaTensorOpPolicyINSS_3MmaINS6_ILi16ELi8ELi8EEELi32ENS_10tfloat32_tESE_S1A_SW_fSE_NSS_13OpMultiplyAddEEENSB_ILi1ELi1EEEEELi1ELb0EbEENSB_ILi0ELi0EEES1G_Li1EEELi3ELNS1_23SharedMemoryClearOptionE0EbEENS_8epilogue11threadblock8EpilogueIS7_S1F_Li1ENS1L_22PredicatedTileIteratorINS1L_26OutputTileOptimalThreadMapINS1L_15OutputTileShapeILi64ELi8ELi2ELi1ELi1EEENS1P_ILi1ELi8ELi1ELi1ELi8EEELi128ELi4ELi32EEEfLb0ESM_Lb0EEENS1K_4warp24FragmentIteratorTensorOpIS16_S19_fSL_SE_EENS1U_20TileIteratorTensorOpIS16_S19_fSE_EENS1L_18SharedLoadIteratorINS1S_18CompactedThreadMapEfLi16EEENS1K_6thread17LinearCombinationIfLi4EffLNS22_9ScaleType4KindE0ELNS_15FloatRoundStyleE2EfEENSB_ILi0ELi8EEELi2ELi1EEENS4_30GemmIdentityThreadblockSwizzleILi1EEELb0EEEEEvNT_6ParamsE --------------------------
	.section	.nv.info._ZN7cutlass6KernelINS_4gemm6kernel4GemmINS1_11threadblock13MmaMultistageINS1_9GemmShapeILi128ELi64ELi16EEENS_9transform11threadblock28PredicatedTileAccessIteratorINS_11MatrixShapeILi128ELi16EEEfNS_6layout8RowMajorELi1ENS8_29PitchLinearWarpRakedThreadMapINS_16PitchLinearShapeILi16ELi128EEELi128ENSG_ILi4ELi8EEELi4EEENS_5ArrayIfLi4ELb1EEELb0ENSD_9NoPermuteEEENS9_25RegularTileAccessIteratorISC_fNSD_37RowMajorTensorOpMultiplicandCrosswiseILi32ELi16EEELi0ESJ_Li16EEELNS_4arch14CacheOperation4KindE1ENSA_INSB_ILi16ELi64EEEfNSD_11ColumnMajorELi0ENSF_INSG_ILi16ELi64EEELi128ESI_Li4EEESL_Lb0ESM_EENSO_ISV_fNSD_40ColumnMajorTensorOpMultiplicandCrosswiseILi32ELi16EEELi1ESY_Li16EEELSU_1EfSE_NS4_9MmaPolicyINS1_4warp18MmaTensorOpFastF32INS6_ILi64ELi32ELi16EEEfSQ_fS11_fSE_NS14_17MmaTensorOpPolicyINSS_3MmaINS6_ILi16ELi8ELi8EEELi32ENS_10tfloat32_tESE_S1A_SW_fSE_NSS_13OpMultiplyAddEEENSB_ILi1ELi1EEEEELi1ELb0EbEENSB_ILi0ELi0EEES1G_Li1EEELi3ELNS1_23SharedMemoryClearOptionE0EbEENS_8epilogue11threadblock8EpilogueIS7_S1F_Li1ENS1L_22PredicatedTileIteratorINS1L_26OutputTileOptimalThreadMapINS1L_15OutputTileShapeILi64ELi8ELi2ELi1ELi1EEENS1P_ILi1ELi8ELi1ELi1ELi8EEELi128ELi4ELi32EEEfLb0ESM_Lb0EEENS1K_4warp24FragmentIteratorTensorOpIS16_S19_fSL_SE_EENS1U_20TileIteratorTensorOpIS16_S19_fSE_EENS1L_18SharedLoadIteratorINS1S_18CompactedThreadMapEfLi16EEENS1K_6thread17LinearCombinationIfLi4EffLNS22_9ScaleType4KindE0ELNS_15FloatRoundStyleE2EfEENSB_ILi0ELi8EEELi2ELi1EEENS4_30GemmIdentityThreadblockSwizzleILi1EEELb0EEEEEvNT_6ParamsE,"",@"SHT_CUDA_INFO"
	.sectionflags	@""
	.align	4


	//----- nvinfo : EIATTR_CUDA_API_VERSION
	.align		4
        /*0000*/ 	.byte	0x04, 0x37
        /*0002*/ 	.short	(.L_96 - .L_95)
.L_95:
        /*0004*/ 	.word	0x00000082


	//----- nvinfo : EIATTR_SW2861232_WAR
	.align		4
.L_96:
        /*0008*/ 	.byte	0x01, 0x35
	.zero		2


	//----- nvinfo : EIATTR_PARAM_CBANK
	.align		4
        /*000c*/ 	.byte	0x04, 0x0a
        /*000e*/ 	.short	(.L_98 - .L_97)
	.align		4
.L_97:
        /*0010*/ 	.word	index@(.nv.constant0._ZN7cutlass6KernelINS_4gemm6kernel4GemmINS1_11threadblock13MmaMultistageINS1_9GemmShapeILi128ELi64ELi16EEENS_9transform11threadblock28PredicatedTileAccessIteratorINS_11MatrixShapeILi128ELi16EEEfNS_6layout8RowMajorELi1ENS8_29PitchLinearWarpRakedThreadMapINS_16PitchLinearShapeILi16ELi128EEELi128ENSG_ILi4ELi8EEELi4EEENS_5ArrayIfLi4ELb1EEELb0ENSD_9NoPermuteEEENS9_25RegularTileAccessIteratorISC_fNSD_37RowMajorTensorOpMultiplicandCrosswiseILi32ELi16EEELi0ESJ_Li16EEELNS_4arch14CacheOperation4KindE1ENSA_INSB_ILi16ELi64EEEfNSD_11ColumnMajorELi0ENSF_INSG_ILi16ELi64EEELi128ESI_Li4EEESL_Lb0ESM_EENSO_ISV_fNSD_40ColumnMajorTensorOpMultiplicandCrosswiseILi32ELi16EEELi1ESY_Li16EEELSU_1EfSE_NS4_9MmaPolicyINS1_4warp18MmaTensorOpFastF32INS6_ILi64ELi32ELi16EEEfSQ_fS11_fSE_NS14_17MmaTensorOpPolicyINSS_3MmaINS6_ILi16ELi8ELi8EEELi32ENS_10tfloat32_tESE_S1A_SW_fSE_NSS_13OpMultiplyAddEEENSB_ILi1ELi1EEEEELi1ELb0EbEENSB_ILi0ELi0EEES1G_Li1EEELi3ELNS1_23SharedMemoryClearOptionE0EbEENS_8epilogue11threadblock8EpilogueIS7_S1F_Li1ENS1L_22PredicatedTileIteratorINS1L_26OutputTileOptimalThreadMapINS1L_15OutputTileShapeILi64ELi8ELi2ELi1ELi1EEENS1P_ILi1ELi8ELi1ELi1ELi8EEELi128ELi4ELi32EEEfLb0ESM_Lb0EEENS1K_4warp24FragmentIteratorTensorOpIS16_S19_fSL_SE_EENS1U_20TileIteratorTensorOpIS16_S19_fSE_EENS1L_18SharedLoadIteratorINS1S_18CompactedThreadMapEfLi16EEENS1K_6thread17LinearCombinationIfLi4EffLNS22_9ScaleType4KindE0ELNS_15FloatRoundStyleE2EfEENSB_ILi0ELi8EEELi2ELi1EEENS4_30GemmIdentityThreadblockSwizzleILi1EEELb0EEEEEvNT_6ParamsE)
        /*0014*/ 	.short	0x0160
        /*0016*/ 	.short	0x0170


	//----- nvinfo : EIATTR_CBANK_PARAM_SIZE
	.align		4
.L_98:
        /*0018*/ 	.byte	0x03, 0x19
        /*001a*/ 	.short	0x0170


	//----- nvinfo : EIATTR_KPARAM_INFO
	.align		4
        /*001c*/ 	.byte	0x04, 0x17
        /*001e*/ 	.short	(.L_100 - .L_99)
.L_99:
        /*0020*/ 	.word	0x00000000
        /*0024*/ 	.short	0x0000
        /*0026*/ 	.short	0x0000
        /*0028*/ 	.byte	0x00, 0xf0, 0xc1, 0x05


	//----- nvinfo : EIATTR_MAXREG_COUNT
	.align		4
.L_100:
        /*002c*/ 	.byte	0x03, 0x1b
        /*002e*/ 	.short	0x00ff


	//----- nvinfo : EIATTR_NUM_BARRIERS
	.align		4
        /*0030*/ 	.byte	0x02, 0x4c
        /*0032*/ 	.byte	0x01
	.zero		1


	//----- nvinfo : EIATTR_MERCURY_ISA_VERSION
	.align		4
        /*0034*/ 	.byte	0x03, 0x5f
        /*0036*/ 	.short	0x0000


	//----- nvinfo : EIATTR_COOP_GROUP_MASK_REGIDS
	.align		4
        /*0038*/ 	.byte	0x04, 0x29
        /*003a*/ 	.short	(.L_102 - .L_101)


	//   ....[0]....
.L_101:
        /*003c*/ 	.word	0xffffffff


	//----- nvinfo : EIATTR_COOP_GROUP_INSTR_OFFSETS
	.align		4
.L_102:
        /*0040*/ 	.byte	0x04, 0x28
        /*0042*/ 	.short	(.L_104 - .L_103)


	//   ....[0]....
.L_103:
        /*0044*/ 	.word	0x000002a0


	//----- nvinfo : EIATTR_EXIT_INSTR_OFFSETS
	.align		4
.L_104:
        /*0048*/ 	.byte	0x04, 0x1c
        /*004a*/ 	.short	(.L_106 - .L_105)


	//   ....[0]....
.L_105:
        /*004c*/ 	.word	0x000000b0


	//   ....[1]....
        /*0050*/ 	.word	0x000059b0


	//   ....[2]....
        /*0054*/ 	.word	0x000059d0


	//   ....[3]....
        /*0058*/ 	.word	0x000066c0


	//   ....[4]....
        /*005c*/ 	.word	0x000066e0


	//----- nvinfo : EIATTR_CTAIDZ_USED
	.align		4
.L_106:
        /*0060*/ 	.byte	0x01, 0x04
	.zero		2


//--------------------- .nv.callgraph             --------------------------
	.section	.nv.callgraph,"",@"SHT_CUDA_CALLGRAPH"
	.align	4
	.sectionentsize	8
	.align		4
        /*0000*/ 	.word	0x00000000
	.align		4
        /*0004*/ 	.word	0xffffffff
	.align		4
        /*0008*/ 	.word	0x00000000
	.align		4
        /*000c*/ 	.word	0xfffffffe
	.align		4
        /*0010*/ 	.word	0x00000000
	.align		4
        /*0014*/ 	.word	0xfffffffd
	.align		4
        /*0018*/ 	.word	0x00000000
	.align		4
        /*001c*/ 	.word	0xfffffffc


//--------------------- .nv.rel.action            --------------------------
	.section	.nv.rel.action,"",@"SHT_CUDA_RELOCINFO"
	.align	8
	.sectionentsize	8
        /*0000*/ 	.byte	0x73, 0x00, 0x00, 0x00, 0x00, 0x00, 0x00, 0x00, 0x00, 0x00, 0x00, 0x11, 0x25, 0x00, 0x05, 0x36


//--------------------- .nv.constant4             --------------------------
	.section	.nv.constant4,"a",@progbits
	.align	8
	.align		8
.nv.constant4:
        /*0000*/ 	.dword	_ZN33_INTERNAL_a008ce27_4_k_cu_results4cuda3std3__45__cpo5beginE
	.align		8
        /*0008*/ 	.dword	_ZN33_INTERNAL_a008ce27_4_k_cu_results4cuda3std3__45__cpo3endE
	.align		8
        /*0010*/ 	.dword	_ZN33_INTERNAL_a008ce27_4_k_cu_results4cuda3std3__45__cpo6cbeginE
	.align		8
        /*0018*/ 	.dword	_ZN33_INTERNAL_a008ce27_4_k_cu_results4cuda3std3__45__cpo4cendE
	.align		8
        /*0020*/ 	.dword	_ZN33_INTERNAL_a008ce27_4_k_cu_results4cuda3std3__435_GLOBAL__N__a008ce27_4_k_cu_results6ignoreE
	.align		8
        /*0028*/ 	.dword	_ZN33_INTERNAL_a008ce27_4_k_cu_results4cuda3std3__419piecewise_constructE
	.align		8
        /*0030*/ 	.dword	_ZN33_INTERNAL_a008ce27_4_k_cu_results4cuda3std3__48in_placeE
	.align		8
        /*0038*/ 	.dword	_ZN33_INTERNAL_a008ce27_4_k_cu_results4cuda3std6ranges3__45__cpo4swapE
	.align		8
        /*0040*/ 	.dword	_ZN33_INTERNAL_a008ce27_4_k_cu_results4cuda3std6ranges3__45__cpo9iter_moveE
	.align		8
        /*0048*/ 	.dword	_ZN33_INTERNAL_a008ce27_4_k_cu_results4cute7productE
	.align		8
        /*0050*/ 	.dword	_ZN33_INTERNAL_a008ce27_4_k_cu_results4cute1_E


//--------------------- .nv.constant0._ZN7cutlass9reference6device6kernel4GemmINS_9TensorRefIfNS_6layout8RowMajorEEENS4_IfNS5_11ColumnMajorEEES7_ffNS_11MatrixShapeILi4ELi4EEENS_12multiply_addIfffEENS_16NumericConverterIffLNS_15FloatRoundStyleE2EEEEEvNS_4gemm9GemmCoordET2_T_T0_SJ_T1_SM_T3_ --------------------------
	.section	.nv.constant0._ZN7cutlass9reference6device6kernel4GemmINS_9TensorRefIfNS_6layout8RowMajorEEENS4_IfNS5_11ColumnMajorEEES7_ffNS_11MatrixShapeILi4ELi4EEENS_12multiply_addIfffEENS_16NumericConverterIffLNS_15FloatRoundStyleE2EEEEEvNS_4gemm9GemmCoordET2_T_T0_SJ_T1_SM_T3_,"a",@progbits
	.sectionflags	@""
	.align	4
.nv.constant0._ZN7cutlass9reference6device6kernel4GemmINS_9TensorRefIfNS_6layout8RowMajorEEENS4_IfNS5_11ColumnMajorEEES7_ffNS_11MatrixShapeILi4ELi4EEENS_12multiply_addIfffEENS_16NumericConverterIffLNS_15FloatRoundStyleE2EEEEEvNS_4gemm9GemmCoordET2_T_T0_SJ_T1_SM_T3_:
	.zero		444


//--------------------- .nv.constant0._ZN7cutlass9reference6device6kernel4GemmINS_9TensorRefIdNS_6layout8RowMajorEEENS4_IdNS5_11ColumnMajorEEES7_ddNS_11MatrixShapeILi4ELi4EEENS_12multiply_addIdddEENS_16NumericConverterIddLNS_15FloatRoundStyleE2EEEEEvNS_4gemm9GemmCoordET2_T_T0_SJ_T1_SM_T3_ --------------------------
	.section	.nv.constant0._ZN7cutlass9reference6device6kernel4GemmINS_9TensorRefIdNS_6layout8RowMajorEEENS4_IdNS5_11ColumnMajorEEES7_ddNS_11MatrixShapeILi4ELi4EEENS_12multiply_addIdddEENS_16NumericConverterIddLNS_15FloatRoundStyleE2EEEEEvNS_4gemm9GemmCoordET2_T_T0_SJ_T1_SM_T3_,"a",@progbits
	.sectionflags	@""
	.align	4
.nv.constant0._ZN7cutlass9reference6device6kernel4GemmINS_9TensorRefIdNS_6layout8RowMajorEEENS4_IdNS5_11ColumnMajorEEES7_ddNS_11MatrixShapeILi4ELi4EEENS_12multiply_addIdddEENS_16NumericConverterIddLNS_15FloatRoundStyleE2EEEEEvNS_4gemm9GemmCoordET2_T_T0_SJ_T1_SM_T3_:
	.zero		456


//--------------------- .nv.constant0._ZN7cutlass6KernelINS_4gemm6kernel4GemmINS1_11threadblock13MmaMultistageINS1_9GemmShapeILi128ELi64ELi16EEENS_9transform11threadblock28PredicatedTileAccessIteratorINS_11MatrixShapeILi128ELi16EEEfNS_6layout8RowMajorELi1ENS8_29PitchLinearWarpRakedThreadMapINS_16PitchLinearShapeILi16ELi128EEELi128ENSG_ILi4ELi8EEELi4EEENS_5ArrayIfLi4ELb1EEELb0ENSD_9NoPermuteEEENS9_25RegularTileAccessIteratorISC_fNSD_37RowMajorTensorOpMultiplicandCrosswiseILi32ELi16EEELi0ESJ_Li16EEELNS_4arch14CacheOperation4KindE1ENSA_INSB_ILi16ELi64EEEfNSD_11ColumnMajorELi0ENSF_INSG_ILi16ELi64EEELi128ESI_Li4EEESL_Lb0ESM_EENSO_ISV_fNSD_40ColumnMajorTensorOpMultiplicandCrosswiseILi32ELi16EEELi1ESY_Li16EEELSU_1EfSE_NS4_9MmaPolicyINS1_4warp11MmaTensorOpINS6_ILi64ELi32ELi16EEEfSQ_fS11_fSE_NS14_17MmaTensorOpPolicyINSS_3MmaINS6_ILi16ELi8ELi8EEELi32ENS_10tfloat32_tESE_S1A_SW_fSE_NSS_13OpMultiplyAddEEENSB_ILi1ELi1EEEEELi1ELb0EbEENSB_ILi0ELi0EEES1G_Li1EEELi3ELNS1_23SharedMemoryClearOptionE0EbEENS_8epilogue11threadblock8EpilogueIS7_S1F_Li1ENS1L_22PredicatedTileIteratorINS1L_26OutputTileOptimalThreadMapINS1L_15OutputTileShapeILi64ELi8ELi2ELi1ELi1EEENS1P_ILi1ELi8ELi1ELi1ELi8EEELi128ELi4ELi32EEEfLb0ESM_Lb0EEENS1K_4warp24FragmentIteratorTensorOpIS16_S19_fSL_SE_EENS1U_20TileIteratorTensorOpIS16_S19_fSE_EENS1L_18SharedLoadIteratorINS1S_18CompactedThreadMapEfLi16EEENS1K_6thread17LinearCombinationIfLi4EffLNS22_9ScaleType4KindE0ELNS_15FloatRoundStyleE2EfEENSB_ILi0ELi8EEELi2ELi1EEENS4_30GemmIdentityThreadblockSwizzleILi1EEELb0EEEEEvNT_6ParamsE --------------------------
	.section	.nv.constant0._ZN7cutlass6KernelINS_4gemm6kernel4GemmINS1_11threadblock13MmaMultistageINS1_9GemmShapeILi128ELi64ELi16EEENS_9transform11threadblock28PredicatedTileAccessIteratorINS_11MatrixShapeILi128ELi16EEEfNS_6layout8RowMajorELi1ENS8_29PitchLinearWarpRakedThreadMapINS_16PitchLinearShapeILi16ELi128EEELi128ENSG_ILi4ELi8EEELi4EEENS_5ArrayIfLi4ELb1EEELb0ENSD_9NoPermuteEEENS9_25RegularTileAccessIteratorISC_fNSD_37RowMajorTensorOpMultiplicandCrosswiseILi32ELi16EEELi0ESJ_Li16EEELNS_4arch14CacheOperation4KindE1ENSA_INSB_ILi16ELi64EEEfNSD_11ColumnMajorELi0ENSF_INSG_ILi16ELi64EEELi128ESI_Li4EEESL_Lb0ESM_EENSO_ISV_fNSD_40ColumnMajorTensorOpMultiplicandCrosswiseILi32ELi16EEELi1ESY_Li16EEELSU_1EfSE_NS4_9MmaPolicyINS1_4warp11MmaTensorOpINS6_ILi64ELi32ELi16EEEfSQ_fS11_fSE_NS14_17MmaTensorOpPolicyINSS_3MmaINS6_ILi16ELi8ELi8EEELi32ENS_10tfloat32_tESE_S1A_SW_fSE_NSS_13OpMultiplyAddEEENSB_ILi1ELi1EEEEELi1ELb0EbEENSB_ILi0ELi0EEES1G_Li1EEELi3ELNS1_23SharedMemoryClearOptionE0EbEENS_8epilogue11threadblock8EpilogueIS7_S1F_Li1ENS1L_22PredicatedTileIteratorINS1L_26OutputTileOptimalThreadMapINS1L_15OutputTileShapeILi64ELi8ELi2ELi1ELi1EEENS1P_ILi1ELi8ELi1ELi1ELi8EEELi128ELi4ELi32EEEfLb0ESM_Lb0EEENS1K_4warp24FragmentIteratorTensorOpIS16_S19_fSL_SE_EENS1U_20TileIteratorTensorOpIS16_S19_fSE_EENS1L_18SharedLoadIteratorINS1S_18CompactedThreadMapEfLi16EEENS1K_6thread17LinearCombinationIfLi4EffLNS22_9ScaleType4KindE0ELNS_15FloatRoundStyleE2EfEENSB_ILi0ELi8EEELi2ELi1EEENS4_30GemmIdentityThreadblockSwizzleILi1EEELb0EEEEEvNT_6ParamsE,"a",@progbits
	.sectionflags	@""
	.align	4
.nv.constant0._ZN7cutlass6KernelINS_4gemm6kernel4GemmINS1_11threadblock13MmaMultistageINS1_9GemmShapeILi128ELi64ELi16EEENS_9transform11threadblock28PredicatedTileAccessIteratorINS_11MatrixShapeILi128ELi16EEEfNS_6layout8RowMajorELi1ENS8_29PitchLinearWarpRakedThreadMapINS_16PitchLinearShapeILi16ELi128EEELi128ENSG_ILi4ELi8EEELi4EEENS_5ArrayIfLi4ELb1EEELb0ENSD_9NoPermuteEEENS9_25RegularTileAccessIteratorISC_fNSD_37RowMajorTensorOpMultiplicandCrosswiseILi32ELi16EEELi0ESJ_Li16EEELNS_4arch14CacheOperation4KindE1ENSA_INSB_ILi16ELi64EEEfNSD_11ColumnMajorELi0ENSF_INSG_ILi16ELi64EEELi128ESI_Li4EEESL_Lb0ESM_EENSO_ISV_fNSD_40ColumnMajorTensorOpMultiplicandCrosswiseILi32ELi16EEELi1ESY_Li16EEELSU_1EfSE_NS4_9MmaPolicyINS1_4warp11MmaTensorOpINS6_ILi64ELi32ELi16EEEfSQ_fS11_fSE_NS14_17MmaTensorOpPolicyINSS_3MmaINS6_ILi16ELi8ELi8EEELi32ENS_10tfloat32_tESE_S1A_SW_fSE_NSS_13OpMultiplyAddEEENSB_ILi1ELi1EEEEELi1ELb0EbEENSB_ILi0ELi0EEES1G_Li1EEELi3ELNS1_23SharedMemoryClearOptionE0EbEENS_8epilogue11threadblock8EpilogueIS7_S1F_Li1ENS1L_22PredicatedTileIteratorINS1L_26OutputTileOptimalThreadMapINS1L_15OutputTileShapeILi64ELi8ELi2ELi1ELi1EEENS1P_ILi1ELi8ELi1ELi1ELi8EEELi128ELi4ELi32EEEfLb0ESM_Lb0EEENS1K_4warp24FragmentIteratorTensorOpIS16_S19_fSL_SE_EENS1U_20TileIteratorTensorOpIS16_S19_fSE_EENS1L_18SharedLoadIteratorINS1S_18CompactedThreadMapEfLi16EEENS1K_6thread17LinearCombinationIfLi4EffLNS22_9ScaleType4KindE0ELNS_15FloatRoundStyleE2EfEENSB_ILi0ELi8EEELi2ELi1EEENS4_30GemmIdentityThreadblockSwizzleILi1EEELb0EEEEEvNT_6ParamsE:
	.zero		720


//--------------------- .nv.constant0._ZN7cutlass6KernelINS_4gemm6kernel4GemmINS1_11threadblock13MmaMultistageINS1_9GemmShapeILi128ELi64ELi16EEENS_9transform11threadblock28PredicatedTileAccessIteratorINS_11MatrixShapeILi128ELi16EEEfNS_6layout8RowMajorELi1ENS8_29PitchLinearWarpRakedThreadMapINS_16PitchLinearShapeILi16ELi128EEELi128ENSG_ILi4ELi8EEELi4EEENS_5ArrayIfLi4ELb1EEELb0ENSD_9NoPermuteEEENS9_25RegularTileAccessIteratorISC_fNSD_37RowMajorTensorOpMultiplicandCrosswiseILi32ELi16EEELi0ESJ_Li16EEELNS_4arch14CacheOperation4KindE1ENSA_INSB_ILi16ELi64EEEfNSD_11ColumnMajorELi0ENSF_INSG_ILi16ELi64EEELi128ESI_Li4EEESL_Lb0ESM_EENSO_ISV_fNSD_40ColumnMajorTensorOpMultiplicandCrosswiseILi32ELi16EEELi1ESY_Li16EEELSU_1EfSE_NS4_9MmaPolicyINS1_4warp18MmaTensorOpFastF32INS6_ILi64ELi32ELi16EEEfSQ_fS11_fSE_NS14_17MmaTensorOpPolicyINSS_3MmaINS6_ILi16ELi8ELi8EEELi32ENS_10tfloat32_tESE_S1A_SW_fSE_NSS_13OpMultiplyAddEEENSB_ILi1ELi1EEEEELi1ELb0EbEENSB_ILi0ELi0EEES1G_Li1EEELi3ELNS1_23SharedMemoryClearOptionE0EbEENS_8epilogue11threadblock8EpilogueIS7_S1F_Li1ENS1L_22PredicatedTileIteratorINS1L_26OutputTileOptimalThreadMapINS1L_15OutputTileShapeILi64ELi8ELi2ELi1ELi1EEENS1P_ILi1ELi8ELi1ELi1ELi8EEELi128ELi4ELi32EEEfLb0ESM_Lb0EEENS1K_4warp24FragmentIteratorTensorOpIS16_S19_fSL_SE_EENS1U_20TileIteratorTensorOpIS16_S19_fSE_EENS1L_18SharedLoadIteratorINS1S_18CompactedThreadMapEfLi16EEENS1K_6thread17LinearCombinationIfLi4EffLNS22_9ScaleType4KindE0ELNS_15FloatRoundStyleE2EfEENSB_ILi0ELi8EEELi2ELi1EEENS4_30GemmIdentityThreadblockSwizzleILi1EEELb0EEEEEvNT_6ParamsE --------------------------
	.section	.nv.constant0._ZN7cutlass6KernelINS_4gemm6kernel4GemmINS1_11threadblock13MmaMultistageINS1_9GemmShapeILi128ELi64ELi16EEENS_9transform11threadblock28PredicatedTileAccessIteratorINS_11MatrixShapeILi128ELi16EEEfNS_6layout8RowMajorELi1ENS8_29PitchLinearWarpRakedThreadMapINS_16PitchLinearShapeILi16ELi128EEELi128ENSG_ILi4ELi8EEELi4EEENS_5ArrayIfLi4ELb1EEELb0ENSD_9NoPermuteEEENS9_25RegularTileAccessIteratorISC_fNSD_37RowMajorTensorOpMultiplicandCrosswiseILi32ELi16EEELi0ESJ_Li16EEELNS_4arch14CacheOperation4KindE1ENSA_INSB_ILi16ELi64EEEfNSD_11ColumnMajorELi0ENSF_INSG_ILi16ELi64EEELi128ESI_Li4EEESL_Lb0ESM_EENSO_ISV_fNSD_40ColumnMajorTensorOpMultiplicandCrosswiseILi32ELi16EEELi1ESY_Li16EEELSU_1EfSE_NS4_9MmaPolicyINS1_4warp18MmaTensorOpFastF32INS6_ILi64ELi32ELi16EEEfSQ_fS11_fSE_NS14_17MmaTensorOpPolicyINSS_3MmaINS6_ILi16ELi8ELi8EEELi32ENS_10tfloat32_tESE_S1A_SW_fSE_NSS_13OpMultiplyAddEEENSB_ILi1ELi1EEEEELi1ELb0EbEENSB_ILi0ELi0EEES1G_Li1EEELi3ELNS1_23SharedMemoryClearOptionE0EbEENS_8epilogue11threadblock8EpilogueIS7_S1F_Li1ENS1L_22PredicatedTileIteratorINS1L_26OutputTileOptimalThreadMapINS1L_15OutputTileShapeILi64ELi8ELi2ELi1ELi1EEENS1P_ILi1ELi8ELi1ELi1ELi8EEELi128ELi4ELi32EEEfLb0ESM_Lb0EEENS1K_4warp24FragmentIteratorTensorOpIS16_S19_fSL_SE_EENS1U_20TileIteratorTensorOpIS16_S19_fSE_EENS1L_18SharedLoadIteratorINS1S_18CompactedThreadMapEfLi16EEENS1K_6thread17LinearCombinationIfLi4EffLNS22_9ScaleType4KindE0ELNS_15FloatRoundStyleE2EfEENSB_ILi0ELi8EEELi2ELi1EEENS4_30GemmIdentityThreadblockSwizzleILi1EEELb0EEEEEvNT_6ParamsE,"a",@progbits
	.sectionflags	@""
	.align	4
.nv.constant0._ZN7cutlass6KernelINS_4gemm6kernel4GemmINS1_11threadblock13MmaMultistageINS1_9GemmShapeILi128ELi64ELi16EEENS_9transform11threadblock28PredicatedTileAccessIteratorINS_11MatrixShapeILi128ELi16EEEfNS_6layout8RowMajorELi1ENS8_29PitchLinearWarpRakedThreadMapINS_16PitchLinearShapeILi16ELi128EEELi128ENSG_ILi4ELi8EEELi4EEENS_5ArrayIfLi4ELb1EEELb0ENSD_9NoPermuteEEENS9_25RegularTileAccessIteratorISC_fNSD_37RowMajorTensorOpMultiplicandCrosswiseILi32ELi16EEELi0ESJ_Li16EEELNS_4arch14CacheOperation4KindE1ENSA_INSB_ILi16ELi64EEEfNSD_11ColumnMajorELi0ENSF_INSG_ILi16ELi64EEELi128ESI_Li4EEESL_Lb0ESM_EENSO_ISV_fNSD_40ColumnMajorTensorOpMultiplicandCrosswiseILi32ELi16EEELi1ESY_Li16EEELSU_1EfSE_NS4_9MmaPolicyINS1_4warp18MmaTensorOpFastF32INS6_ILi64ELi32ELi16EEEfSQ_fS11_fSE_NS14_17MmaTensorOpPolicyINSS_3MmaINS6_ILi16ELi8ELi8EEELi32ENS_10tfloat32_tESE_S1A_SW_fSE_NSS_13OpMultiplyAddEEENSB_ILi1ELi1EEEEELi1ELb0EbEENSB_ILi0ELi0EEES1G_Li1EEELi3ELNS1_23SharedMemoryClearOptionE0EbEENS_8epilogue11threadblock8EpilogueIS7_S1F_Li1ENS1L_22PredicatedTileIteratorINS1L_26OutputTileOptimalThreadMapINS1L_15OutputTileShapeILi64ELi8ELi2ELi1ELi1EEENS1P_ILi1ELi8ELi1ELi1ELi8EEELi128ELi4ELi32EEEfLb0ESM_Lb0EEENS1K_4warp24FragmentIteratorTensorOpIS16_S19_fSL_SE_EENS1U_20TileIteratorTensorOpIS16_S19_fSE_EENS1L_18SharedLoadIteratorINS1S_18CompactedThreadMapEfLi16EEENS1K_6thread17LinearCombinationIfLi4EffLNS22_9ScaleType4KindE0ELNS_15FloatRoundStyleE2EfEENSB_ILi0ELi8EEELi2ELi1EEENS4_30GemmIdentityThreadblockSwizzleILi1EEELb0EEEEEvNT_6ParamsE:
	.zero		720


//--------------------- .text._ZN7cutlass9reference6device6kernel4GemmINS_9TensorRefIfNS_6layout8RowMajorEEENS4_IfNS5_11ColumnMajorEEES7_ffNS_11MatrixShapeILi4ELi4EEENS_12multiply_addIfffEENS_16NumericConverterIffLNS_15FloatRoundStyleE2EEEEEvNS_4gemm9GemmCoordET2_T_T0_SJ_T1_SM_T3_ --------------------------
	.section	.text._ZN7cutlass9reference6device6kernel4GemmINS_9TensorRefIfNS_6layout8RowMajorEEENS4_IfNS5_11ColumnMajorEEES7_ffNS_11MatrixShapeILi4ELi4EEENS_12multiply_addIfffEENS_16NumericConverterIffLNS_15FloatRoundStyleE2EEEEEvNS_4gemm9GemmCoordET2_T_T0_SJ_T1_SM_T3_,"ax",@progbits
	.sectioninfo	@"SHI_REGISTERS=60"
	.align	128
        .global         _ZN7cutlass9reference6device6kernel4GemmINS_9TensorRefIfNS_6layout8RowMajorEEENS4_IfNS5_11ColumnMajorEEES7_ffNS_11MatrixShapeILi4ELi4EEENS_12multiply_addIfffEENS_16NumericConverterIffLNS_15FloatRoundStyleE2EEEEEvNS_4gemm9GemmCoordET2_T_T0_SJ_T1_SM_T3_
        .type           _ZN7cutlass9reference6device6kernel4GemmINS_9TensorRefIfNS_6layout8RowMajorEEENS4_IfNS5_11ColumnMajorEEES7_ffNS_11MatrixShapeILi4ELi4EEENS_12multiply_addIfffEENS_16NumericConverterIffLNS_15FloatRoundStyleE2EEEEEvNS_4gemm9GemmCoordET2_T_T0_SJ_T1_SM_T3_,@function
        .size           _ZN7cutlass9reference6device6kernel4GemmINS_9TensorRefIfNS_6layout8RowMajorEEENS4_IfNS5_11ColumnMajorEEES7_ffNS_11MatrixShapeILi4ELi4EEENS_12multiply_addIfffEENS_16NumericConverterIffLNS_15FloatRoundStyleE2EEEEEvNS_4gemm9GemmCoordET2_T_T0_SJ_T1_SM_T3_,(.L_x_72 - _ZN7cutlass9reference6device6kernel4GemmINS_9TensorRefIfNS_6layout8RowMajorEEENS4_IfNS5_11ColumnMajorEEES7_ffNS_11MatrixShapeILi4ELi4EEENS_12multiply_addIfffEENS_16NumericConverterIffLNS_15FloatRoundStyleE2EEEEEvNS_4gemm9GemmCoordET2_T_T0_SJ_T1_SM_T3_)
        .other          _ZN7cutlass9reference6device6kernel4GemmINS_9TensorRefIfNS_6layout8RowMajorEEENS4_IfNS5_11ColumnMajorEEES7_ffNS_11MatrixShapeILi4ELi4EEENS_12multiply_addIfffEENS_16NumericConverterIffLNS_15FloatRoundStyleE2EEEEEvNS_4gemm9GemmCoordET2_T_T0_SJ_T1_SM_T3_,@"STO_CUDA_ENTRY STV_DEFAULT"
_ZN7cutlass9reference6device6kernel4GemmINS_9TensorRefIfNS_6layout8RowMajorEEENS4_IfNS5_11ColumnMajorEEES7_ffNS_11MatrixShapeILi4ELi4EEENS_12multiply_addIfffEENS_16NumericConverterIffLNS_15FloatRoundStyleE2EEEEEvNS_4gemm9GemmCoordET2_T_T0_SJ_T1_SM_T3_:
.text._ZN7cutlass9reference6device6kernel4GemmINS_9TensorRefIfNS_6layout8RowMajorEEENS4_IfNS5_11ColumnMajorEEES7_ffNS_11MatrixShapeILi4ELi4EEENS_12multiply_addIfffEENS_16NumericConverterIffLNS_15FloatRoundStyleE2EEEEEvNS_4gemm9GemmCoordET2_T_T0_SJ_T1_SM_T3_:
[----:B------:R-:W-:Y:S02]  /*0000*/  MOV R1, c[0x0][0x28] ;  /* 0x00000a0000017a02 */ /* 0x000fe40000000f00 */
[----:B------:R-:W0:Y:S01]  /*0010*/  S2R R5, SR_TID.X ;  /* 0x0000000000057919 */ /* 0x000e220000002100 */
[----:B------:R-:W-:Y:S01]  /*0020*/  MOV R0, c[0x0][0x168] ;  /* 0x00005a0000007a02 */ /* 0x000fe20000000f00 */
[----:B------:R-:W-:Y:S01]  /*0030*/  ULDC.64 UR6, c[0x0][0x118] ;  /* 0x0000460000067ab9 */ /* 0x000fe20000000a00 */
[----:B------:R-:W-:Y:S01]  /*0040*/  MOV R16, c[0x0][0x1b8] ;  /* 0x00006e0000107a02 */ /* 0x000fe20000000f00 */
[----:B------:R-:W0:Y:S01]  /*0050*/  S2R R48, SR_CTAID.X ;  /* 0x0000000000307919 */ /* 0x000e220000002500 */
[----:B------:R-:W-:Y:S01]  /*0060*/  ISETP.GE.AND P0, PT, R0, 0x1, PT ;  /* 0x000000010000780c */ /* 0x000fe20003f06270 */
[----:B------:R-:W-:Y:S01]  /*0070*/  IMAD.MOV.U32 R15, RZ, RZ, c[0x0][0x1b8] ;  /* 0x00006e00ff0f7624 */ /* 0x000fe200078e00ff */
[----:B------:R-:W-:Y:S01]  /*0080*/  MOV R14, c[0x0][0x1b8] ;  /* 0x00006e00000e7a02 */ /* 0x000fe20000000f00 */
[----:B------:R-:W1:Y:S01]  /*0090*/  S2R R3, SR_CTAID.Y ;  /* 0x0000000000037919 */ /* 0x000e620000002600 */
[----:B------:R-:W-:Y:S01]  /*00a0*/  IMAD.MOV.U32 R13, RZ, RZ, c[0x0][0x1b8] ;  /* 0x00006e00ff0d7624 */ /* 0x000fe200078e00ff */
[----:B------:R-:W-:Y:S01]  /*00b0*/  MOV R12, c[0x0][0x1b8] ;  /* 0x00006e00000c7a02 */ /* 0x000fe20000000f00 */
[----:B------:R-:W-:Y:S01]  /*00c0*/  IMAD.MOV.U32 R11, RZ, RZ, c[0x0][0x1b8] ;  /* 0x00006e00ff0b7624 */ /* 0x000fe200078e00ff */
[----:B------:R-:W1:Y:S01]  /*00d0*/  S2R R50, SR_TID.Y ;  /* 0x0000000000327919 */ /* 0x000e620000002200 */
[----:B------:R-:W-:Y:S01]  /*00e0*/  MOV R10, c[0x0][0x1b8] ;  /* 0x00006e00000a7a02 */ /* 0x000fe20000000f00 */
[----:B------:R-:W-:Y:S01]  /*00f0*/  IMAD.MOV.U32 R9, RZ, RZ, c[0x0][0x1b8] ;  /* 0x00006e00ff097624 */ /* 0x000fe200078e00ff */
[----:B------:R-:W-:Y:S01]  /*0100*/  MOV R8, c[0x0][0x1b8] ;  /* 0x00006e0000087a02 */ /* 0x000fe20000000f00 */
[----:B------:R-:W-:Y:S01]  /*0110*/  IMAD.MOV.U32 R7, RZ, RZ, c[0x0][0x1b8] ;  /* 0x00006e00ff077624 */ /* 0x000fe200078e00ff */
[----:B------:R-:W-:Y:S01]  /*0120*/  MOV R6, c[0x0][0x1b8] ;  /* 0x00006e0000067a02 */ /* 0x000fe20000000f00 */
[----:B------:R-:W-:Y:S01]  /*0130*/  IMAD.MOV.U32 R0, RZ, RZ, c[0x0][0x1b8] ;  /* 0x00006e00ff007624 */ /* 0x000fe200078e00ff */
[----:B------:R-:W-:-:S02]  /*0140*/  MOV R4, c[0x0][0x1b8] ;  /* 0x00006e0000047a02 */ /* 0x000fc40000000f00 */
[----:B------:R-:W-:Y:S01]  /*0150*/  MOV R2, c[0x0][0x1b8] ;  /* 0x00006e0000027a02 */ /* 0x000fe20000000f00 */
[----:B0-----:R-:W-:Y:S02]  /*0160*/  IMAD R48, R48, c[0x0][0x0], R5 ;  /* 0x0000000030307a24 */ /* 0x001fe400078e0205 */
[----:B------:R-:W-:-:S03]  /*0170*/  IMAD.MOV.U32 R5, RZ, RZ, c[0x0][0x1b8] ;  /* 0x00006e00ff057624 */ /* 0x000fc600078e00ff */
[----:B------:R-:W-:Y:S01]  /*0180*/  SHF.L.U32 R48, R48, 0x2, RZ ;  /* 0x0000000230307819 */ /* 0x000fe200000006ff */
[----:B-1----:R-:W-:Y:S02]  /*0190*/  IMAD R50, R3, c[0x0][0x4], R50 ;  /* 0x0000010003327a24 */ /* 0x002fe400078e0232 */
[----:B------:R-:W-:Y:S02]  /*01a0*/  IMAD.MOV.U32 R3, RZ, RZ, c[0x0][0x1b8] ;  /* 0x00006e00ff037624 */ /* 0x000fe400078e00ff */
[----:B------:R-:W-:Y:S01]  /*01b0*/  IMAD.SHL.U32 R50, R50, 0x4, RZ ;  /* 0x0000000432327824 */ /* 0x000fe200078e00ff */
[----:B------:R-:W-:Y:S05]  /*01c0*/  @!P0 BRA `(.L_x_0) ;  /* 0x0000090000008947 */ /* 0x000fea0003800000 */
[----:B------:R-:W-:Y:S01]  /*01d0*/  SHF.R.S32.HI R41, RZ, 0x1f, R48 ;  /* 0x0000001fff297819 */ /* 0x000fe20000011430 */
[C---:B------:R-:W-:Y:S01]  /*01e0*/  IMAD.WIDE.U32 R2, R48.reuse, c[0x0][0x178], RZ ;  /* 0x00005e0030027a25 */ /* 0x040fe200078e00ff */
[C---:B------:R-:W-:Y:S01]  /*01f0*/  IADD3 R45, R48.reuse, 0x3, RZ ;  /* 0x00000003302d7810 */ /* 0x040fe20007ffe0ff */
[----:B------:R-:W-:Y:S01]  /*0200*/  HFMA2.MMA R42, -RZ, RZ, 0, 0 ;  /* 0x00000000ff2a7435 */ /* 0x000fe200000001ff */
[----:B------:R-:W-:Y:S01]  /*0210*/  IADD3 R46, R48, 0x2, RZ ;  /* 0x00000002302e7810 */ /* 0x000fe20007ffe0ff */
[----:B------:R-:W-:Y:S01]  /*0220*/  IMAD R41, R41, c[0x0][0x178], RZ ;  /* 0x00005e0029297a24 */ /* 0x000fe200078e02ff */
[----:B------:R-:W-:Y:S01]  /*0230*/  SHF.R.S32.HI R31, RZ, 0x1f, R50 ;  /* 0x0000001fff1f7819 */ /* 0x000fe20000011432 */
[----:B------:R-:W-:Y:S01]  /*0240*/  IMAD.WIDE.U32 R6, R50, c[0x0][0x188], RZ ;  /* 0x0000620032067a25 */ /* 0x000fe200078e00ff */
[----:B------:R-:W-:Y:S01]  /*0250*/  SHF.R.S32.HI R0, RZ, 0x1f, R45 ;  /* 0x0000001fff007819 */ /* 0x000fe2000001142d */
[----:B------:R-:W-:Y:S01]  /*0260*/  HFMA2.MMA R17, -RZ, RZ, 0, 0 ;  /* 0x00000000ff117435 */ /* 0x000fe200000001ff */
[----:B------:R-:W-:Y:S01]  /*0270*/  SHF.R.S32.HI R37, RZ, 0x1f, R46 ;  /* 0x0000001fff257819 */ /* 0x000fe2000001142e */
[C---:B------:R-:W-:Y:S01]  /*0280*/  IMAD R41, R48.reuse, c[0x0][0x17c], R41 ;  /* 0x00005f0030297a24 */ /* 0x040fe200078e0229 */
[----:B------:R-:W-:Y:S01]  /*0290*/  IADD3 R47, R48, 0x1, RZ ;  /* 0x00000001302f7810 */ /* 0x000fe20007ffe0ff */
[----:B------:R-:W-:Y:S01]  /*02a0*/  IMAD R31, R31, c[0x0][0x188], RZ ;  /* 0x000062001f1f7a24 */ /* 0x000fe200078e02ff */
[----:B------:R-:W-:Y:S01]  /*02b0*/  LEA R40, P0, R2, c[0x0][0x170], 0x2 ;  /* 0x00005c0002287a11 */ /* 0x000fe200078010ff */
[----:B------:R-:W-:Y:S01]  /*02c0*/  IMAD.IADD R41, R3, 0x1, R41 ;  /* 0x0000000103297824 */ /* 0x000fe200078e0229 */
[----:B------:R-:W-:Y:S01]  /*02d0*/  SHF.R.S32.HI R12, RZ, 0x1f, R47 ;  /* 0x0000001fff0c7819 */ /* 0x000fe2000001142f */
[----:B------:R-:W-:Y:S01]  /*02e0*/  IMAD R0, R0, c[0x0][0x178], RZ ;  /* 0x00005e0000007a24 */ /* 0x000fe200078e02ff */
[C---:B------:R-:W-:Y:S01]  /*02f0*/  IADD3 R35, R50.reuse, 0x3, RZ ;  /* 0x0000000332237810 */ /* 0x040fe20007ffe0ff */
[----:B------:R-:W-:Y:S01]  /*0300*/  IMAD R37, R37, c[0x0][0x178], RZ ;  /* 0x00005e0025257a24 */ /* 0x000fe200078e02ff */
[C---:B------:R-:W-:Y:S01]  /*0310*/  IADD3 R43, R50.reuse, 0x2, RZ ;  /* 0x00000002322b7810 */ /* 0x040fe20007ffe0ff */
[C---:B------:R-:W-:Y:S01]  /*0320*/  IMAD.WIDE.U32 R4, R45.reuse, c[0x0][0x178], RZ ;  /* 0x00005e002d047a25 */ /* 0x040fe200078e00ff */
[----:B------:R-:W-:Y:S01]  /*0330*/  IADD3 R44, R50, 0x1, RZ ;  /* 0x00000001322c7810 */ /* 0x000fe20007ffe0ff */
[----:B------:R-:W-:Y:S01]  /*0340*/  CS2R R22, SRZ ;  /* 0x0000000000167805 */ /* 0x000fe2000001ff00 */
[----:B------:R-:W-:Y:S01]  /*0350*/  LEA.HI.X R41, R2, c[0x0][0x174], R41, 0x2, P0 ;  /* 0x00005d0002297a11 */ /* 0x000fe200000f1429 */
[----:B------:R-:W-:Y:S01]  /*0360*/  IMAD.WIDE.U32 R2, R46, c[0x0][0x178], RZ ;  /* 0x00005e002e027a25 */ /* 0x000fe200078e00ff */
[----:B------:R-:W-:Y:S01]  /*0370*/  SHF.R.S32.HI R10, RZ, 0x1f, R35 ;  /* 0x0000001fff0a7819 */ /* 0x000fe20000011423 */
[----:B------:R-:W-:Y:S01]  /*0380*/  CS2R R20, SRZ ;  /* 0x0000000000147805 */ /* 0x000fe2000001ff00 */
[----:B------:R-:W-:Y:S01]  /*0390*/  SHF.R.S32.HI R29, RZ, 0x1f, R44 ;  /* 0x0000001fff1d7819 */ /* 0x000fe2000001142c */
[----:B------:R-:W-:Y:S01]  /*03a0*/  IMAD R31, R50, c[0x0][0x18c], R31 ;  /* 0x00006300321f7a24 */ /* 0x000fe200078e021f */
[----:B------:R-:W-:Y:S01]  /*03b0*/  LEA R34, P1, R4, c[0x0][0x170], 0x2 ;  /* 0x00005c0004227a11 */ /* 0x000fe200078210ff */
[----:B------:R-:W-:Y:S01]  /*03c0*/  IMAD R33, R45, c[0x0][0x17c], R0 ;  /* 0x00005f002d217a24 */ /* 0x000fe200078e0200 */
[----:B------:R-:W-:Y:S01]  /*03d0*/  SHF.R.S32.HI R0, RZ, 0x1f, R43 ;  /* 0x0000001fff007819 */ /* 0x000fe2000001142b */
[----:B------:R-:W-:Y:S01]  /*03e0*/  IMAD R37, R46, c[0x0][0x17c], R37 ;  /* 0x00005f002e257a24 */ /* 0x000fe200078e0225 */
[----:B------:R-:W-:Y:S01]  /*03f0*/  LEA R36, P0, R2, c[0x0][0x170], 0x2 ;  /* 0x00005c0002247a11 */ /* 0x000fe200078010ff */
[----:B------:R-:W-:Y:S01]  /*0400*/  IMAD R12, R12, c[0x0][0x178], RZ ;  /* 0x00005e000c0c7a24 */ /* 0x000fe200078e02ff */
[----:B------:R-:W-:Y:S01]  /*0410*/  ISETP.GE.AND P4, PT, R44, c[0x0][0x164], PT ;  /* 0x000059002c007a0c */ /* 0x000fe20003f86270 */
[----:B------:R-:W-:Y:S01]  /*0420*/  IMAD.IADD R31, R7, 0x1, R31 ;  /* 0x00000001071f7824 */ /* 0x000fe200078e021f */
[----:B------:R-:W-:Y:S01]  /*0430*/  IADD3 R37, R3, R37, RZ ;  /* 0x0000002503257210 */ /* 0x000fe20007ffe0ff */
[----:B------:R-:W-:Y:S01]  /*0440*/  IMAD.IADD R33, R5, 0x1, R33 ;  /* 0x0000000105217824 */ /* 0x000fe200078e0221 */
[----:B------:R-:W-:Y:S01]  /*0450*/  ISETP.GE.AND P6, PT, R45, c[0x0][0x160], PT ;  /* 0x000058002d007a0c */ /* 0x000fe20003fc6270 */
[C---:B------:R-:W-:Y:S01]  /*0460*/  IMAD.WIDE.U32 R8, R47.reuse, c[0x0][0x178], RZ ;  /* 0x00005e002f087a25 */ /* 0x040fe200078e00ff */
[----:B------:R-:W-:Y:S01]  /*0470*/  SHF.L.U64.HI R31, R6, 0x2, R31 ;  /* 0x00000002061f7819 */ /* 0x000fe2000001021f */
[----:B------:R-:W-:Y:S01]  /*0480*/  CS2R R18, SRZ ;  /* 0x0000000000127805 */ /* 0x000fe2000001ff00 */
[----:B------:R-:W-:Y:S01]  /*0490*/  LEA.HI.X R33, R4, c[0x0][0x174], R33, 0x2, P1 ;  /* 0x00005d0004217a11 */ /* 0x000fe200008f1421 */
[C---:B------:R-:W-:Y:S01]  /*04a0*/  IMAD R39, R47.reuse, c[0x0][0x17c], R12 ;  /* 0x00005f002f277a24 */ /* 0x040fe200078e020c */
[----:B------:R-:W-:Y:S01]  /*04b0*/  LEA.HI.X R37, R2, c[0x0][0x174], R37, 0x2, P0 ;  /* 0x00005d0002257a11 */ /* 0x000fe200000f1425 */
[----:B------:R-:W-:Y:S01]  /*04c0*/  IMAD R10, R10, c[0x0][0x188], RZ ;  /* 0x000062000a0a7a24 */ /* 0x000fe200078e02ff */
[----:B------:R-:W-:Y:S01]  /*04d0*/  LEA R38, P0, R8, c[0x0][0x170], 0x2 ;  /* 0x00005c0008267a11 */ /* 0x000fe200078010ff */
[----:B------:R-:W-:Y:S01]  /*04e0*/  IMAD R0, R0, c[0x0][0x188], RZ ;  /* 0x0000620000007a24 */ /* 0x000fe200078e02ff */
[----:B------:R-:W-:Y:S01]  /*04f0*/  ISETP.GE.AND P1, PT, R47, c[0x0][0x160], PT ;  /* 0x000058002f007a0c */ /* 0x000fe20003f26270 */
[----:B------:R-:W-:Y:S01]  /*0500*/  IMAD R29, R29, c[0x0][0x188], RZ ;  /* 0x000062001d1d7a24 */ /* 0x000fe200078e02ff */
[----:B------:R-:W-:Y:S01]  /*0510*/  MOV R14, c[0x0][0x1b8] ;  /* 0x00006e00000e7a02 */ /* 0x000fe20000000f00 */
[----:B------:R-:W-:Y:S01]  /*0520*/  IMAD.SHL.U32 R32, R6, 0x4, RZ ;  /* 0x0000000406207824 */ /* 0x000fe200078e00ff */
[----:B------:R-:W-:Y:S01]  /*0530*/  MOV R11, c[0x0][0x1b8] ;  /* 0x00006e00000b7a02 */ /* 0x000fe20000000f00 */
[----:B------:R-:W-:Y:S01]  /*0540*/  IMAD.IADD R39, R9, 0x1, R39 ;  /* 0x0000000109277824 */ /* 0x000fe200078e0227 */
[----:B------:R-:W-:Y:S01]  /*0550*/  P2R R45, PR, RZ, 0x2 ;  /* 0x00000002ff2d7803 */ /* 0x000fe20000000000 */
[----:B------:R-:W-:Y:S01]  /*0560*/  IMAD.WIDE.U32 R6, R35, c[0x0][0x188], RZ ;  /* 0x0000620023067a25 */ /* 0x000fe200078e00ff */
[C---:B------:R-:W-:Y:S01]  /*0570*/  ISETP.GE.AND P3, PT, R43.reuse, c[0x0][0x164], PT ;  /* 0x000059002b007a0c */ /* 0x040fe20003f66270 */
[----:B------:R-:W-:Y:S01]  /*0580*/  ULDC.64 UR4, c[0x0][0x180] ;  /* 0x0000600000047ab9 */ /* 0x000fe20000000a00 */
[----:B------:R-:W-:Y:S01]  /*0590*/  LEA.HI.X R39, R8, c[0x0][0x174], R39, 0x2, P0 ;  /* 0x00005d0008277a11 */ /* 0x000fe200000f1427 */
[----:B------:R-:W-:Y:S01]  /*05a0*/  IMAD.WIDE.U32 R4, R43, c[0x0][0x188], RZ ;  /* 0x000062002b047a25 */ /* 0x000fe200078e00ff */
[----:B------:R-:W-:-:S02]  /*05b0*/  ISETP.GE.AND P0, PT, R46, c[0x0][0x160], PT ;  /* 0x000058002e007a0c */ /* 0x000fc40003f06270 */
[----:B------:R-:W-:Y:S01]  /*05c0*/  MOV R8, c[0x0][0x1b8] ;  /* 0x00006e0000087a02 */ /* 0x000fe20000000f00 */
[----:B------:R-:W-:Y:S01]  /*05d0*/  IMAD.WIDE.U32 R2, R44, c[0x0][0x188], RZ ;  /* 0x000062002c027a25 */ /* 0x000fe200078e00ff */
[C---:B------:R-:W-:Y:S02]  /*05e0*/  ISETP.GE.AND P2, PT, R35.reuse, c[0x0][0x164], PT ;  /* 0x0000590023007a0c */ /* 0x040fe40003f46270 */
[----:B------:R-:W-:Y:S01]  /*05f0*/  ISETP.GE.AND P5, PT, R50, c[0x0][0x164], PT ;  /* 0x0000590032007a0c */ /* 0x000fe20003fa6270 */
[----:B------:R-:W-:Y:S02]  /*0600*/  IMAD R25, R35, c[0x0][0x18c], R10 ;  /* 0x0000630023197a24 */ /* 0x000fe400078e020a */
[----:B------:R-:W-:Y:S02]  /*0610*/  IMAD R27, R43, c[0x0][0x18c], R0 ;  /* 0x000063002b1b7a24 */ /* 0x000fe400078e0200 */
[----:B------:R-:W-:Y:S01]  /*0620*/  IMAD R29, R44, c[0x0][0x18c], R29 ;  /* 0x000063002c1d7a24 */ /* 0x000fe200078e021d */
[----:B------:R-:W-:Y:S01]  /*0630*/  IADD3 R25, R7, R25, RZ ;  /* 0x0000001907197210 */ /* 0x000fe20007ffe0ff */
[----:B------:R-:W-:Y:S01]  /*0640*/  IMAD.IADD R27, R5, 0x1, R27 ;  /* 0x00000001051b7824 */ /* 0x000fe200078e021b */
[----:B------:R-:W-:Y:S01]  /*0650*/  P2R R44, PR, RZ, 0x1 ;  /* 0x00000001ff2c7803 */ /* 0x000fe20000000000 */
[----:B------:R-:W-:Y:S01]  /*0660*/  IMAD.SHL.U32 R26, R6, 0x4, RZ ;  /* 0x00000004061a7824 */ /* 0x000fe200078e00ff */
[----:B------:R-:W-:Y:S01]  /*0670*/  IADD3 R29, R3, R29, RZ ;  /* 0x0000001d031d7210 */ /* 0x000fe20007ffe0ff */
[----:B------:R-:W-:Y:S01]  /*0680*/  IMAD.SHL.U32 R28, R4, 0x4, RZ ;  /* 0x00000004041c7824 */ /* 0x000fe200078e00ff */
[----:B------:R-:W-:Y:S01]  /*0690*/  SHF.L.U64.HI R25, R6, 0x2, R25 ;  /* 0x0000000206197819 */ /* 0x000fe20000010219 */
[----:B------:R-:W-:Y:S01]  /*06a0*/  IMAD.SHL.U32 R30, R2, 0x4, RZ ;  /* 0x00000004021e7824 */ /* 0x000fe200078e00ff */
[----:B------:R-:W-:Y:S01]  /*06b0*/  SHF.L.U64.HI R27, R4, 0x2, R27 ;  /* 0x00000002041b7819 */ /* 0x000fe2000001021b */
[----:B------:R-:W-:Y:S01]  /*06c0*/  IMAD.MOV.U32 R24, RZ, RZ, RZ ;  /* 0x000000ffff187224 */ /* 0x000fe200078e00ff */
[----:B------:R-:W-:Y:S01]  /*06d0*/  SHF.L.U64.HI R29, R2, 0x2, R29 ;  /* 0x00000002021d7819 */ /* 0x000fe2000001021d */
[----:B------:R-:W-:Y:S01]  /*06e0*/  IMAD.MOV.U32 R15, RZ, RZ, c[0x0][0x1b8] ;  /* 0x00006e00ff0f7624 */ /* 0x000fe200078e00ff */
[----:B------:R-:W-:Y:S01]  /*06f0*/  MOV R5, c[0x0][0x1b8] ;  /* 0x00006e0000057a02 */ /* 0x000fe20000000f00 */
[----:B------:R-:W-:Y:S01]  /*0700*/  IMAD.MOV.U32 R13, RZ, RZ, c[0x0][0x1b8] ;  /* 0x00006e00ff0d7624 */ /* 0x000fe200078e00ff */
[----:B------:R-:W-:Y:S01]  /*0710*/  MOV R2, c[0x0][0x1b8] ;  /* 0x00006e0000027a02 */ /* 0x000fe20000000f00 */
[----:B------:R-:W-:Y:S01]  /*0720*/  IMAD.MOV.U32 R12, RZ, RZ, c[0x0][0x1b8] ;  /* 0x00006e00ff0c7624 */ /* 0x000fe200078e00ff */
[----:B------:R-:W-:Y:S01]  /*0730*/  ISETP.GE.AND P0, PT, R48, c[0x0][0x160], PT ;  /* 0x0000580030007a0c */ /* 0x000fe20003f06270 */
[----:B------:R-:W-:-:S02]  /*0740*/  IMAD.MOV.U32 R10, RZ, RZ, c[0x0][0x1b8] ;  /* 0x00006e00ff0a7624 */ /* 0x000fc400078e00ff */
[----:B------:R-:W-:Y:S02]  /*0750*/  IMAD.MOV.U32 R9, RZ, RZ, c[0x0][0x1b8] ;  /* 0x00006e00ff097624 */ /* 0x000fe400078e00ff */
[----:B------:R-:W-:Y:S02]  /*0760*/  IMAD.MOV.U32 R7, RZ, RZ, c[0x0][0x1b8] ;  /* 0x00006e00ff077624 */ /* 0x000fe400078e00ff */
[----:B------:R-:W-:Y:S02]  /*0770*/  IMAD.MOV.U32 R6, RZ, RZ, c[0x0][0x1b8] ;  /* 0x00006e00ff067624 */ /* 0x000fe400078e00ff */
[----:B------:R-:W-:Y:S02]  /*0780*/  IMAD.MOV.U32 R4, RZ, RZ, c[0x0][0x1b8] ;  /* 0x00006e00ff047624 */ /* 0x000fe400078e00ff */
[----:B------:R-:W-:Y:S02]  /*0790*/  IMAD.MOV.U32 R3, RZ, RZ, c[0x0][0x1b8] ;  /* 0x00006e00ff037624 */ /* 0x000fe400078e00ff */
[----:B------:R-:W-:-:S02]  /*07a0*/  IMAD.MOV.U32 R0, RZ, RZ, c[0x0][0x1b8] ;  /* 0x00006e00ff007624 */ /* 0x000fc400078e00ff */
.L_x_1:
[----:B------:R-:W-:Y:S01]  /*07b0*/  @!P5 IADD3 R52, P1, R32, UR4, RZ ;  /* 0x000000042034dc10 */ /* 0x000fe2000ff3e0ff */
[----:B------:R0:W2:Y:S01]  /*07c0*/  @!P0 LDG.E R18, [R40.64] ;  /* 0x0000000628128981 */ /* 0x0000a2000c1e1900 */
[----:B------:R-:W-:Y:S02]  /*07d0*/  P2R R35, PR, RZ, 0x4 ;  /* 0x00000004ff237803 */ /* 0x000fe40000000000 */
[----:B------:R-:W-:Y:S02]  /*07e0*/  @!P5 IADD3.X R53, R31, UR5, RZ, P1, !PT ;  /* 0x000000051f35dc10 */ /* 0x000fe40008ffe4ff */
[----:B------:R-:W-:Y:S02]  /*07f0*/  @!P4 IADD3 R44, P1, R30, UR4, RZ ;  /* 0x000000041e2ccc10 */ /* 0x000fe4000ff3e0ff */
[----:B------:R-:W-:Y:S01]  /*0800*/  ISETP.GE.AND P2, PT, R47, c[0x0][0x160], PT ;  /* 0x000058002f007a0c */ /* 0x000fe20003f46270 */
[----:B------:R-:W2:Y:S01]  /*0810*/  @!P5 LDG.E R17, [R52.64] ;  /* 0x000000063411d981 */ /* 0x000ea2000c1e1900 */
[----:B------:R-:W-:Y:S02]  /*0820*/  @!P4 IADD3.X R45, R29, UR5, RZ, P1, !PT ;  /* 0x000000051d2dcc10 */ /* 0x000fe40008ffe4ff */
[----:B------:R-:W-:Y:S02]  /*0830*/  ISETP.GE.AND P1, PT, R46, c[0x0][0x160], PT ;  /* 0x000058002e007a0c */ /* 0x000fe40003f26270 */
[----:B------:R-:W-:Y:S01]  /*0840*/  IADD3 R42, R42, 0x1, RZ ;  /* 0x000000012a2a7810 */ /* 0x000fe20007ffe0ff */
[----:B------:R-:W3:Y:S06]  /*0850*/  @!P4 LDG.E R22, [R44.64] ;  /* 0x000000062c16c981 */ /* 0x000eec000c1e1900 */
[----:B------:R1:W4:Y:S01]  /*0860*/  @!P2 LDG.E R19, [R38.64] ;  /* 0x000000062613a981 */ /* 0x000322000c1e1900 */
[----:B------:R-:W-:Y:S01]  /*0870*/  ISETP.NE.AND P2, PT, R35, RZ, PT ;  /* 0x000000ff2300720c */ /* 0x000fe20003f45270 */
[----:B------:R-:W-:Y:S02]  /*0880*/  @!P6 IMAD.MOV.U32 R35, RZ, RZ, R33 ;  /* 0x000000ffff23e224 */ /* 0x000fe400078e0021 */
[----:B------:R5:W3:Y:S01]  /*0890*/  @!P1 LDG.E R20, [R36.64] ;  /* 0x0000000624149981 */ /* 0x000ae2000c1e1900 */
[----:B------:R-:W-:Y:S03]  /*08a0*/  @!P3 IADD3 R54, P1, R28, UR4, RZ ;  /* 0x000000041c36bc10 */ /* 0x000fe6000ff3e0ff */
[----:B------:R0:W3:Y:S01]  /*08b0*/  @!P6 LDG.E R21, [R34.64] ;  /* 0x000000062215e981 */ /* 0x0000e2000c1e1900 */
[----:B------:R-:W-:Y:S05]  /*08c0*/  @!P3 IADD3.X R55, R27, UR5, RZ, P1, !PT ;  /* 0x000000051b37bc10 */ /* 0x000fea0008ffe4ff */
[----:B------:R-:W-:Y:S01]  /*08d0*/  @!P2 IADD3 R56, P1, R26, UR4, RZ ;  /* 0x000000041a38ac10 */ /* 0x000fe2000ff3e0ff */
[----:B------:R-:W3:Y:S01]  /*08e0*/  @!P3 LDG.E R23, [R54.64] ;  /* 0x000000063617b981 */ /* 0x000ee2000c1e1900 */
[----:B------:R-:W-:Y:S02]  /*08f0*/  UIADD3 UR4, UP0, UR4, 0x4, URZ ;  /* 0x0000000404047890 */ /* 0x000fe4000ff1e03f */
[----:B------:R-:W-:Y:S02]  /*0900*/  @!P2 IADD3.X R57, R25, UR5, RZ, P1, !PT ;  /* 0x000000051939ac10 */ /* 0x000fe40008ffe4ff */
[----:B------:R-:W-:Y:S03]  /*0910*/  UIADD3.X UR5, URZ, UR5, URZ, UP0, !UPT ;  /* 0x000000053f057290 */ /* 0x000fe600087fe43f */
[----:B------:R-:W3:Y:S01]  /*0920*/  @!P2 LDG.E R24, [R56.64] ;  /* 0x000000063818a981 */ /* 0x000ee2000c1e1900 */
[----:B0-----:R-:W-:Y:S04]  /*0930*/  IADD3 R34, P1, R34, 0x4, RZ ;  /* 0x0000000422227810 */ /* 0x001fe80007f3e0ff */
[----:B------:R-:W-:Y:S02]  /*0940*/  IADD3.X R33, RZ, R33, RZ, P1, !PT ;  /* 0x00000021ff217210 */ /* 0x000fe40000ffe4ff */
[----:B-----5:R-:W-:Y:S05]  /*0950*/  IADD3 R36, P1, R36, 0x4, RZ ;  /* 0x0000000424247810 */ /* 0x020fea0007f3e0ff */
[----:B------:R-:W-:Y:S01]  /*0960*/  IMAD.X R37, RZ, RZ, R37, P1 ;  /* 0x000000ffff257224 */ /* 0x000fe200008e0625 */
[----:B-1----:R-:W-:Y:S04]  /*0970*/  IADD3 R38, P1, R38, 0x4, RZ ;  /* 0x0000000426267810 */ /* 0x002fe80007f3e0ff */
[----:B------:R-:W-:Y:S02]  /*0980*/  IADD3.X R39, RZ, R39, RZ, P1, !PT ;  /* 0x00000027ff277210 */ /* 0x000fe40000ffe4ff */
[----:B------:R-:W-:Y:S05]  /*0990*/  IADD3 R40, P1, R40, 0x4, RZ ;  /* 0x0000000428287810 */ /* 0x000fea0007f3e0ff */
[----:B------:R-:W-:Y:S01]  /*09a0*/  IMAD.X R41, RZ, RZ, R41, P1 ;  /* 0x000000ffff297224 */ /* 0x000fe200008e0629 */
[----:B------:R-:W-:Y:S01]  /*09b0*/  ISETP.GE.AND P1, PT, R42, c[0x0][0x168], PT ;  /* 0x00005a002a007a0c */ /* 0x000fe20003f26270 */
[-C--:B--2---:R-:W-:Y:S02]  /*09c0*/  FFMA R0, R18, R17.reuse, R0 ;  /* 0x0000001112007223 */ /* 0x084fe40000000000 */
[-C--:B----4-:R-:W-:Y:S02]  /*09d0*/  FFMA R2, R19, R17.reuse, R2 ;  /* 0x0000001113027223 */ /* 0x090fe40000000002 */
[-C--:B---3--:R-:W-:Y:S02]  /*09e0*/  FFMA R3, R20, R17.reuse, R3 ;  /* 0x0000001114037223 */ /* 0x088fe40000000003 */
[----:B------:R-:W-:Y:S02]  /*09f0*/  FFMA R4, R21, R17, R4 ;  /* 0x0000001115047223 */ /* 0x000fe40000000004 */
[-C--:B------:R-:W-:Y:S02]  /*0a00*/  FFMA R5, R18, R22.reuse, R5 ;  /* 0x0000001612057223 */ /* 0x080fe40000000005 */
[-C--:B------:R-:W-:Y:S02]  /*0a10*/  FFMA R6, R19, R22.reuse, R6 ;  /* 0x0000001613067223 */ /* 0x080fe40000000006 */
[-C--:B------:R-:W-:Y:S02]  /*0a20*/  FFMA R7, R20, R22.reuse, R7 ;  /* 0x0000001614077223 */ /* 0x080fe40000000007 */
        /* <DEDUP_REMOVED lines=8> */
[----:B------:R-:W-:Y:S01]  /*0ab0*/  FFMA R16, R21, R24, R16 ;  /* 0x0000001815107223 */ /* 0x000fe20000000010 */
[----:B------:R-:W-:-:S05]  /*0ac0*/  @!P1 BRA `(.L_x_1) ;  /* 0xfffffce000009947 */ /* 0x000fca000383ffff */
.L_x_0:
[----:B------:R-:W-:Y:S01]  /*0ad0*/  ISETP.GE.AND P0, PT, R50, c[0x0][0x164], PT ;  /* 0x0000590032007a0c */ /* 0x000fe20003f06270 */
[----:B------:R-:W-:Y:S03]  /*0ae0*/  BSSY B0, `(.L_x_2) ;  /* 0x0000015000007945 */ /* 0x000fe60003800000 */
[----:B------:R-:W-:-:S13]  /*0af0*/  ISETP.GE.OR P1, PT, R48, c[0x0][0x160], P0 ;  /* 0x0000580030007a0c */ /* 0x000fda0000726670 */
[----:B------:R-:W-:Y:S05]  /*0b00*/  @P1 BRA `(.L_x_3) ;  /* 0x0000012000001947 */ /* 0x000fea0003800000 */
[----:B------:R-:W-:Y:S02]  /*0b10*/  SHF.R.S32.HI R17, RZ, 0x1f, R48 ;  /* 0x0000001fff117819 */ /* 0x000fe40000011430 */
[----:B------:R-:W-:-:S03]  /*0b20*/  SHF.R.S32.HI R51, RZ, 0x1f, R50 ;  /* 0x0000001fff337819 */ /* 0x000fc60000011432 */
[----:B------:R-:W-:Y:S02]  /*0b30*/  IMAD R19, R17, c[0x0][0x1a0], RZ ;  /* 0x0000680011137a24 */ /* 0x000fe400078e02ff */
[----:B------:R-:W-:-:S04]  /*0b40*/  IMAD.WIDE.U32 R20, R48, c[0x0][0x1a0], R50 ;  /* 0x0000680030147a25 */ /* 0x000fc800078e0032 */
[----:B------:R-:W-:Y:S01]  /*0b50*/  IMAD R18, R48, c[0x0][0x1a4], R19 ;  /* 0x0000690030127a24 */ /* 0x000fe200078e0213 */
[----:B------:R-:W-:-:S04]  /*0b60*/  LEA R24, P1, R20, c[0x0][0x198], 0x2 ;  /* 0x0000660014187a11 */ /* 0x000fc800078210ff */
[----:B------:R-:W-:-:S04]  /*0b70*/  IADD3 R18, R21, R18, RZ ;  /* 0x0000001215127210 */ /* 0x000fc80007ffe0ff */
[----:B------:R-:W-:-:S05]  /*0b80*/  LEA.HI.X R25, R20, c[0x0][0x19c], R18, 0x2, P1 ;  /* 0x0000670014197a11 */ /* 0x000fca00008f1412 */
[----:B------:R-:W2:Y:S01]  /*0b90*/  LDG.E R19, [R24.64] ;  /* 0x0000000618137981 */ /* 0x000ea2000c1e1900 */
[----:B------:R-:W-:Y:S02]  /*0ba0*/  IMAD R17, R17, c[0x0][0x1b0], RZ ;  /* 0x00006c0011117a24 */ /* 0x000fe400078e02ff */
[----:B------:R-:W-:-:S04]  /*0bb0*/  IMAD.WIDE.U32 R22, R48, c[0x0][0x1b0], R50 ;  /* 0x00006c0030167a25 */ /* 0x000fc800078e0032 */
[----:B------:R-:W-:Y:S01]  /*0bc0*/  IMAD R17, R48, c[0x0][0x1b4], R17 ;  /* 0x00006d0030117a24 */ /* 0x000fe200078e0211 */
[----:B------:R-:W-:-:S04]  /*0bd0*/  LEA R20, P1, R22, c[0x0][0x1a8], 0x2 ;  /* 0x00006a0016147a11 */ /* 0x000fc800078210ff */
[----:B------:R-:W-:-:S04]  /*0be0*/  IADD3 R17, R23, R17, RZ ;  /* 0x0000001117117210 */ /* 0x000fc80007ffe0ff */
[----:B------:R-:W-:Y:S01]  /*0bf0*/  LEA.HI.X R21, R22, c[0x0][0x1ac], R17, 0x2, P1 ;  /* 0x00006b0016157a11 */ /* 0x000fe200008f1411 */
[----:B--2---:R-:W-:-:S04]  /*0c00*/  FMUL R19, R19, c[0x0][0x190] ;  /* 0x0000640013137a20 */ /* 0x004fc80000400000 */
[----:B------:R-:W-:-:S05]  /*0c10*/  FFMA R19, R0, c[0x0][0x16c], R19 ;  /* 0x00005b0000137a23 */ /* 0x000fca0000000013 */
[----:B------:R0:W-:Y:S02]  /*0c20*/  STG.E [R20.64], R19 ;  /* 0x0000001314007986 */ /* 0x0001e4000c101906 */
.L_x_3:
[----:B------:R-:W-:Y:S05]  /*0c30*/  BSYNC B0 ;  /* 0x0000000000007941 */ /* 0x000fea0003800000 */
.L_x_2:
[----:B------:R-:W-:Y:S01]  /*0c40*/  IADD3 R0, R48, 0x1, RZ ;  /* 0x0000000130007810 */ /* 0x000fe20007ffe0ff */
[----:B------:R-:W-:Y:S03]  /*0c50*/  BSSY B0, `(.L_x_4) ;  /* 0x0000016000007945 */ /* 0x000fe60003800000 */
[----:B------:R-:W-:-:S13]  /*0c60*/  ISETP.GE.OR P1, PT, R0, c[0x0][0x160], P0 ;  /* 0x0000580000007a0c */ /* 0x000fda0000726670 */
[----:B------:R-:W-:Y:S05]  /*0c70*/  @P1 BRA `(.L_x_5) ;  /* 0x0000013000001947 */ /* 0x000fea0003800000 */
[----:B------:R-:W-:Y:S02]  /*0c80*/  SHF.R.S32.HI R17, RZ, 0x1f, R0 ;  /* 0x0000001fff117819 */ /* 0x000fe40000011400 */
[----:B------:R-:W-:Y:S02]  /*0c90*/  SHF.R.S32.HI R23, RZ, 0x1f, R50 ;  /* 0x0000001fff177819 */ /* 0x000fe40000011432 */
[----:B------:R-:W-:Y:S01]  /*0ca0*/  MOV R22, R50 ;  /* 0x0000003200167202 */ /* 0x000fe20000000f00 */
[----:B0-----:R-:W-:-:S04]  /*0cb0*/  IMAD R19, R17, c[0x0][0x1a0], RZ ;  /* 0x0000680011137a24 */ /* 0x001fc800078e02ff */
[C---:B------:R-:W-:Y:S02]  /*0cc0*/  IMAD R18, R0.reuse, c[0x0][0x1a4], R19 ;  /* 0x0000690000127a24 */ /* 0x040fe400078e0213 */
[----:B------:R-:W-:-:S05]  /*0cd0*/  IMAD.WIDE.U32 R20, R0, c[0x0][0x1a0], R22 ;  /* 0x0000680000147a25 */ /* 0x000fca00078e0016 */
[----:B------:R-:W-:Y:S02]  /*0ce0*/  IADD3 R18, R21, R18, RZ ;  /* 0x0000001215127210 */ /* 0x000fe40007ffe0ff */
[----:B------:R-:W-:-:S04]  /*0cf0*/  LEA R24, P1, R20, c[0x0][0x198], 0x2 ;  /* 0x0000660014187a11 */ /* 0x000fc800078210ff */
        /* <DEDUP_REMOVED lines=11> */
.L_x_5:
[----:B------:R-:W-:Y:S05]  /*0db0*/  BSYNC B0 ;  /* 0x0000000000007941 */ /* 0x000fea0003800000 */
.L_x_4:
        /* <DEDUP_REMOVED lines=23> */
.L_x_7:
[----:B------:R-:W-:Y:S05]  /*0f30*/  BSYNC B0 ;  /* 0x0000000000007941 */ /* 0x000fea0003800000 */
.L_x_6:
[----:B0-----:R-:W-:Y:S01]  /*0f40*/  IADD3 R3, R48, 0x3, RZ ;  /* 0x0000000330037810 */ /* 0x001fe20007ffe0ff */
[----:B------:R-:W-:Y:S03]  /*0f50*/  BSSY B0, `(.L_x_8) ;  /* 0x0000016000007945 */ /* 0x000fe60003800000 */
[----:B------:R-:W-:-:S13]  /*0f60*/  ISETP.GE.OR P0, PT, R3, c[0x0][0x160], P0 ;  /* 0x0000580003007a0c */ /* 0x000fda0000706670 */
[----:B------:R-:W-:Y:S05]  /*0f70*/  @P0 BRA `(.L_x_9) ;  /* 0x0000013000000947 */ /* 0x000fea0003800000 */
[----:B------:R-:W-:Y:S02]  /*0f80*/  SHF.R.S32.HI R18, RZ, 0x1f, R3 ;  /* 0x0000001fff127819 */ /* 0x000fe40000011403 */
[----:B------:R-:W-:Y:S02]  /*0f90*/  SHF.R.S32.HI R23, RZ, 0x1f, R50 ;  /* 0x0000001fff177819 */ /* 0x000fe40000011432 */
[----:B------:R-:W-:Y:S01]  /*0fa0*/  MOV R22, R50 ;  /* 0x0000003200167202 */ /* 0x000fe20000000f00 */
[----:B------:R-:W-:-:S04]  /*0fb0*/  IMAD R20, R18, c[0x0][0x1a0], RZ ;  /* 0x0000680012147a24 */ /* 0x000fc800078e02ff */
        /* <DEDUP_REMOVED lines=15> */
.L_x_9:
[----:B------:R-:W-:Y:S05]  /*10b0*/  BSYNC B0 ;  /* 0x0000000000007941 */ /* 0x000fea0003800000 */
.L_x_8:
[----:B------:R-:W-:Y:S02]  /*10c0*/  SHF.R.S32.HI R23, RZ, 0x1f, R48 ;  /* 0x0000001fff177819 */ /* 0x000fe40000011430 */
[----:B0-----:R-:W-:-:S03]  /*10d0*/  IADD3 R20, R50, 0x1, RZ ;  /* 0x0000000132147810 */ /* 0x001fc60007ffe0ff */
[----:B------:R-:W-:Y:S01]  /*10e0*/  IMAD R17, R23, c[0x0][0x1a0], RZ ;  /* 0x0000680017117a24 */ /* 0x000fe200078e02ff */
[--C-:B------:R-:W-:Y:S02]  /*10f0*/  SHF.R.S32.HI R21, RZ, 0x1f, R20.reuse ;  /* 0x0000001fff157819 */ /* 0x100fe40000011414 */
[----:B------:R-:W-:Y:S01]  /*1100*/  ISETP.GE.AND P0, PT, R20, c[0x0][0x164], PT ;  /* 0x0000590014007a0c */ /* 0x000fe20003f06270 */
[C---:B------:R-:W-:Y:S02]  /*1110*/  IMAD R4, R48.reuse, c[0x0][0x1a4], R17 ;  /* 0x0000690030047a24 */ /* 0x040fe400078e0211 */
[C---:B------:R-:W-:Y:S01]  /*1120*/  IMAD.WIDE.U32 R18, R48.reuse, c[0x0][0x1a0], R20 ;  /* 0x0000680030127a25 */ /* 0x040fe200078e0014 */
[----:B------:R-:W-:-:S04]  /*1130*/  ISETP.GE.OR P3, PT, R48, c[0x0][0x160], P0 ;  /* 0x0000580030007a0c */ /* 0x000fc80000766670 */
[----:B------:R-:W-:Y:S02]  /*1140*/  IADD3 R4, R4, R19, RZ ;  /* 0x0000001304047210 */ /* 0x000fe40007ffe0ff */
[----:B------:R-:W-:-:S04]  /*1150*/  LEA R26, P1, R18, c[0x0][0x198], 0x2 ;  /* 0x00006600121a7a11 */ /* 0x000fc800078210ff */
[----:B------:R-:W-:-:S05]  /*1160*/  LEA.HI.X R27, R18, c[0x0][0x19c], R4, 0x2, P1 ;  /* 0x00006700121b7a11 */ /* 0x000fca00008f1404 */
[----:B------:R-:W2:Y:S01]  /*1170*/  @!P3 LDG.E R28, [R26.64] ;  /* 0x000000061a1cb981 */ /* 0x000ea2000c1e1900 */
[----:B------:R-:W-:Y:S01]  /*1180*/  SHF.R.S32.HI R17, RZ, 0x1f, R0 ;  /* 0x0000001fff117819 */ /* 0x000fe20000011400 */
[----:B------:R-:W-:Y:S01]  /*1190*/  IMAD R23, R23, c[0x0][0x1b0], RZ ;  /* 0x00006c0017177a24 */ /* 0x000fe200078e02ff */
[----:B------:R-:W-:Y:S01]  /*11a0*/  ISETP.GE.OR P4, PT, R0, c[0x0][0x160], P0 ;  /* 0x0000580000007a0c */ /* 0x000fe20000786670 */
[----:B------:R-:W-:-:S04]  /*11b0*/  IMAD.WIDE.U32 R32, R48, c[0x0][0x1b0], R20 ;  /* 0x00006c0030207a25 */ /* 0x000fc800078e0014 */
[----:B------:R-:W-:Y:S01]  /*11c0*/  IMAD R19, R17, c[0x0][0x1a0], RZ ;  /* 0x0000680011137a24 */ /* 0x000fe200078e02ff */
[----:B------:R-:W-:Y:S01]  /*11d0*/  LEA R24, P2, R32, c[0x0][0x1a8], 0x2 ;  /* 0x00006a0020187a11 */ /* 0x000fe200078410ff */
[----:B------:R-:W-:Y:S02]  /*11e0*/  IMAD R4, R48, c[0x0][0x1b4], R23 ;  /* 0x00006d0030047a24 */ /* 0x000fe400078e0217 */
[C---:B------:R-:W-:Y:S02]  /*11f0*/  IMAD R18, R0.reuse, c[0x0][0x1a4], R19 ;  /* 0x0000690000127a24 */ /* 0x040fe400078e0213 */
[----:B------:R-:W-:-:S04]  /*1200*/  IMAD.WIDE.U32 R30, R0, c[0x0][0x1a0], R20 ;  /* 0x00006800001e7a25 */ /* 0x000fc800078e0014 */
[----:B------:R-:W-:Y:S01]  /*1210*/  IMAD.IADD R4, R4, 0x1, R33 ;  /* 0x0000000104047824 */ /* 0x000fe200078e0221 */
[----:B------:R-:W-:Y:S02]  /*1220*/  IADD3 R18, R18, R31, RZ ;  /* 0x0000001f12127210 */ /* 0x000fe40007ffe0ff */
[----:B------:R-:W-:Y:S02]  /*1230*/  LEA R22, P1, R30, c[0x0][0x198], 0x2 ;  /* 0x000066001e167a11 */ /* 0x000fe400078210ff */
[----:B------:R-:W-:Y:S02]  /*1240*/  LEA.HI.X R25, R32, c[0x0][0x1ac], R4, 0x2, P2 ;  /* 0x00006b0020197a11 */ /* 0x000fe400010f1404 */
[----:B------:R-:W-:Y:S01]  /*1250*/  LEA.HI.X R23, R30, c[0x0][0x19c], R18, 0x2, P1 ;  /* 0x000067001e177a11 */ /* 0x000fe200008f1412 */
[----:B--2---:R-:W-:-:S04]  /*1260*/  @!P3 FMUL R28, R28, c[0x0][0x190] ;  /* 0x000064001c1cba20 */ /* 0x004fc80000400000 */
[----:B------:R-:W-:-:S05]  /*1270*/  @!P3 FFMA R29, R5, c[0x0][0x16c], R28 ;  /* 0x00005b00051dba23 */ /* 0x000fca000000001c */
[----:B------:R0:W-:Y:S04]  /*1280*/  @!P3 STG.E [R24.64], R29 ;  /* 0x0000001d1800b986 */ /* 0x0001e8000c101906 */
        /* <DEDUP_REMOVED lines=14> */
[----:B0-----:R-:W-:Y:S01]  /*1370*/  LEA.HI.X R29, R32, c[0x0][0x19c], R17, 0x2, P1 ;  /* 0x00006700201d7a11 */ /* 0x001fe200008f1411 */
        /* <DEDUP_REMOVED lines=22> */
[----:B------:R-:W-:Y:S01]  /*14e0*/  IMAD R6, R5, c[0x0][0x1b0], RZ ;  /* 0x00006c0005067a24 */ /* 0x000fe200078e02ff */
[----:B------:R-:W-:Y:S01]  /*14f0*/  BSSY B0, `(.L_x_10) ;  /* 0x0000011000007945 */ /* 0x000fe20003800000 */
[----:B------:R-:W-:-:S04]  /*1500*/  IMAD.WIDE.U32 R34, R3, c[0x0][0x1b0], R20 ;  /* 0x00006c0003227a25 */ /* 0x000fc800078e0014 */
[----:B------:R-:W-:Y:S01]  /*1510*/  IMAD R5, R3, c[0x0][0x1b4], R6 ;  /* 0x00006d0003057a24 */ /* 0x000fe200078e0206 */
[----:B------:R-:W-:-:S04]  /*1520*/  LEA R20, P0, R34, c[0x0][0x1a8], 0x2 ;  /* 0x00006a0022147a11 */ /* 0x000fc800078010ff */
[----:B------:R-:W-:-:S04]  /*1530*/  IADD3 R5, R5, R35, RZ ;  /* 0x0000002305057210 */ /* 0x000fc80007ffe0ff */
[----:B------:R-:W-:Y:S01]  /*1540*/  LEA.HI.X R21, R34, c[0x0][0x1ac], R5, 0x2, P0 ;  /* 0x00006b0022157a11 */ /* 0x000fe200000f1405 */
[----:B--2---:R-:W-:Y:S01]  /*1550*/  @!P2 FMUL R17, R4, c[0x0][0x190] ;  /* 0x000064000411aa20 */ /* 0x004fe20000400000 */
[----:B------:R-:W-:-:S03]  /*1560*/  IADD3 R4, R50, 0x2, RZ ;  /* 0x0000000232047810 */ /* 0x000fc60007ffe0ff */
[----:B------:R-:W-:Y:S01]  /*1570*/  @!P2 FFMA R17, R8, c[0x0][0x16c], R17 ;  /* 0x00005b000811aa23 */ /* 0x000fe20000000011 */
[----:B------:R-:W-:-:S04]  /*1580*/  ISETP.GE.AND P0, PT, R4, c[0x0][0x164], PT ;  /* 0x0000590004007a0c */ /* 0x000fc80003f06270 */
[----:B------:R0:W-:Y:S01]  /*1590*/  @!P2 STG.E [R20.64], R17 ;  /* 0x000000111400a986 */ /* 0x0001e2000c101906 */
[----:B------:R-:W-:-:S13]  /*15a0*/  ISETP.GE.OR P1, PT, R48, c[0x0][0x160], P0 ;  /* 0x0000580030007a0c */ /* 0x000fda0000726670 */
[----:B------:R-:W-:Y:S05]  /*15b0*/  @P1 BRA `(.L_x_11) ;  /* 0x0000004000001947 */ /* 0x000fea0003800000 */
[----:B------:R-:W2:Y:S02]  /*15c0*/  LDG.E R4, [R26.64+0x4] ;  /* 0x000004061a047981 */ /* 0x000ea4000c1e1900 */
[----:B--2---:R-:W-:-:S04]  /*15d0*/  FMUL R4, R4, c[0x0][0x190] ;  /* 0x0000640004047a20 */ /* 0x004fc80000400000 */
[----:B------:R-:W-:-:S05]  /*15e0*/  FFMA R9, R9, c[0x0][0x16c], R4 ;  /* 0x00005b0009097a23 */ /* 0x000fca0000000004 */
[----:B------:R1:W-:Y:S02]  /*15f0*/  STG.E [R24.64+0x4], R9 ;  /* 0x0000040918007986 */ /* 0x0003e4000c101906 */
.L_x_11:
[----:B------:R-:W-:Y:S05]  /*1600*/  BSYNC B0 ;  /* 0x0000000000007941 */ /* 0x000fea0003800000 */
.L_x_10:
[----:B------:R-:W-:Y:S01]  /*1610*/  ISETP.GE.OR P1, PT, R0, c[0x0][0x160], P0 ;  /* 0x0000580000007a0c */ /* 0x000fe20000726670 */
[----:B------:R-:W-:-:S12]  /*1620*/  BSSY B0, `(.L_x_12) ;  /* 0x0000006000007945 */ /* 0x000fd80003800000 */
[----:B------:R-:W-:Y:S05]  /*1630*/  @P1 BRA `(.L_x_13) ;  /* 0x0000004000001947 */ /* 0x000fea0003800000 */
[----:B------:R-:W2:Y:S02]  /*1640*/  LDG.E R5, [R22.64+0x4] ;  /* 0x0000040616057981 */ /* 0x000ea4000c1e1900 */
[----:B--2---:R-:W-:-:S04]  /*1650*/  FMUL R5, R5, c[0x0][0x190] ;  /* 0x0000640005057a20 */ /* 0x004fc80000400000 */
[----:B------:R-:W-:-:S05]  /*1660*/  FFMA R5, R10, c[0x0][0x16c], R5 ;  /* 0x00005b000a057a23 */ /* 0x000fca0000000005 */
[----:B------:R2:W-:Y:S02]  /*1670*/  STG.E [R30.64+0x4], R5 ;  /* 0x000004051e007986 */ /* 0x0005e4000c101906 */
.L_x_13:
[----:B------:R-:W-:Y:S05]  /*1680*/  BSYNC B0 ;  /* 0x0000000000007941 */ /* 0x000fea0003800000 */
.L_x_12:
[----:B------:R-:W-:Y:S01]  /*1690*/  ISETP.GE.OR P1, PT, R2, c[0x0][0x160], P0 ;  /* 0x0000580002007a0c */ /* 0x000fe20000726670 */
[----:B------:R-:W-:-:S12]  /*16a0*/  BSSY B0, `(.L_x_14) ;  /* 0x0000006000007945 */ /* 0x000fd80003800000 */
[----:B------:R-:W-:Y:S05]  /*16b0*/  @P1 BRA `(.L_x_15) ;  /* 0x0000004000001947 */ /* 0x000fea0003800000 */
[----:B------:R-:W3:Y:S02]  /*16c0*/  LDG.E R4, [R28.64+0x4] ;  /* 0x000004061c047981 */ /* 0x000ee4000c1e1900 */
[----:B---3--:R-:W-:-:S04]  /*16d0*/  FMUL R4, R4, c[0x0][0x190] ;  /* 0x0000640004047a20 */ /* 0x008fc80000400000 */
[----:B------:R-:W-:-:S05]  /*16e0*/  FFMA R11, R11, c[0x0][0x16c], R4 ;  /* 0x00005b000b0b7a23 */ /* 0x000fca0000000004 */
[----:B------:R3:W-:Y:S02]  /*16f0*/  STG.E [R32.64+0x4], R11 ;  /* 0x0000040b20007986 */ /* 0x0007e4000c101906 */
.L_x_15:
[----:B------:R-:W-:Y:S05]  /*1700*/  BSYNC B0 ;  /* 0x0000000000007941 */ /* 0x000fea0003800000 */
.L_x_14:
[----:B------:R-:W-:Y:S01]  /*1710*/  ISETP.GE.OR P0, PT, R3, c[0x0][0x160], P0 ;  /* 0x0000580003007a0c */ /* 0x000fe20000706670 */
[----:B------:R-:W-:-:S12]  /*1720*/  BSSY B0, `(.L_x_16) ;  /* 0x0000006000007945 */ /* 0x000fd80003800000 */
[----:B------:R-:W-:Y:S05]  /*1730*/  @P0 BRA `(.L_x_17) ;  /* 0x0000004000000947 */ /* 0x000fea0003800000 */
[----:B--2---:R-:W2:Y:S02]  /*1740*/  LDG.E R5, [R18.64+0x4] ;  /* 0x0000040612057981 */ /* 0x004ea4000c1e1900 */
[----:B--2---:R-:W-:-:S04]  /*1750*/  FMUL R5, R5, c[0x0][0x190] ;  /* 0x0000640005057a20 */ /* 0x004fc80000400000 */
[----:B------:R-:W-:-:S05]  /*1760*/  FFMA R5, R12, c[0x0][0x16c], R5 ;  /* 0x00005b000c057a23 */ /* 0x000fca0000000005 */
[----:B------:R2:W-:Y:S02]  /*1770*/  STG.E [R20.64+0x4], R5 ;  /* 0x0000040514007986 */ /* 0x0005e4000c101906 */
.L_x_17:
[----:B------:R-:W-:Y:S05]  /*1780*/  BSYNC B0 ;  /* 0x0000000000007941 */ /* 0x000fea0003800000 */
.L_x_16:
[----:B------:R-:W-:Y:S01]  /*1790*/  IADD3 R50, R50, 0x3, RZ ;  /* 0x0000000332327810 */ /* 0x000fe20007ffe0ff */
[----:B------:R-:W-:Y:S03]  /*17a0*/  BSSY B0, `(.L_x_18) ;  /* 0x0000008000007945 */ /* 0x000fe60003800000 */
[----:B------:R-:W-:-:S04]  /*17b0*/  ISETP.GE.AND P0, PT, R50, c[0x0][0x164], PT ;  /* 0x0000590032007a0c */ /* 0x000fc80003f06270 */
[----:B------:R-:W-:-:S13]  /*17c0*/  ISETP.GE.OR P1, PT, R48, c[0x0][0x160], P0 ;  /* 0x0000580030007a0c */ /* 0x000fda0000726670 */
[----:B------:R-:W-:Y:S05]  /*17d0*/  @P1 BRA `(.L_x_19) ;  /* 0x0000004000001947 */ /* 0x000fea0003800000 */
[----:B------:R-:W4:Y:S02]  /*17e0*/  LDG.E R4, [R26.64+0x8] ;  /* 0x000008061a047981 */ /* 0x000f24000c1e1900 */
[----:B----4-:R-:W-:-:S04]  /*17f0*/  FMUL R4, R4, c[0x0][0x190] ;  /* 0x0000640004047a20 */ /* 0x010fc80000400000 */
[----:B------:R-:W-:-:S05]  /*1800*/  FFMA R13, R13, c[0x0][0x16c], R4 ;  /* 0x00005b000d0d7a23 */ /* 0x000fca0000000004 */
[----:B------:R4:W-:Y:S02]  /*1810*/  STG.E [R24.64+0x8], R13 ;  /* 0x0000080d18007986 */ /* 0x0009e4000c101906 */
.L_x_19:
[----:B------:R-:W-:Y:S05]  /*1820*/  BSYNC B0 ;  /* 0x0000000000007941 */ /* 0x000fea0003800000 */
.L_x_18:
[----:B------:R-:W-:Y:S01]  /*1830*/  ISETP.GE.OR P1, PT, R0, c[0x0][0x160], P0 ;  /* 0x0000580000007a0c */ /* 0x000fe20000726670 */
[----:B------:R-:W-:-:S12]  /*1840*/  BSSY B0, `(.L_x_20) ;  /* 0x0000006000007945 */ /* 0x000fd80003800000 */
[----:B------:R-:W-:Y:S05]  /*1850*/  @P1 BRA `(.L_x_21) ;  /* 0x0000004000001947 */ /* 0x000fea0003800000 */
[----:B--2---:R-:W2:Y:S02]  /*1860*/  LDG.E R5, [R22.64+0x8] ;  /* 0x0000080616057981 */ /* 0x004ea4000c1e1900 */
[----:B--2---:R-:W-:-:S04]  /*1870*/  FMUL R5, R5, c[0x0][0x190] ;  /* 0x0000640005057a20 */ /* 0x004fc80000400000 */
[----:B------:R-:W-:-:S05]  /*1880*/  FFMA R5, R14, c[0x0][0x16c], R5 ;  /* 0x00005b000e057a23 */ /* 0x000fca0000000005 */
[----:B------:R2:W-:Y:S02]  /*1890*/  STG.E [R30.64+0x8], R5 ;  /* 0x000008051e007986 */ /* 0x0005e4000c101906 */
.L_x_21:
[----:B------:R-:W-:Y:S05]  /*18a0*/  BSYNC B0 ;  /* 0x0000000000007941 */ /* 0x000fea0003800000 */
.L_x_20:
[----:B------:R-:W-:Y:S01]  /*18b0*/  ISETP.GE.OR P1, PT, R2, c[0x0][0x160], P0 ;  /* 0x0000580002007a0c */ /* 0x000fe20000726670 */
[----:B------:R-:W-:-:S12]  /*18c0*/  BSSY B0, `(.L_x_22) ;  /* 0x0000006000007945 */ /* 0x000fd80003800000 */
[----:B------:R-:W-:Y:S05]  /*18d0*/  @P1 BRA `(.L_x_23) ;  /* 0x0000004000001947 */ /* 0x000fea0003800000 */
[----:B------:R-:W5:Y:S02]  /*18e0*/  LDG.E R0, [R28.64+0x8] ;  /* 0x000008061c007981 */ /* 0x000f64000c1e1900 */
[----:B-----5:R-:W-:-:S04]  /*18f0*/  FMUL R0, R0, c[0x0][0x190] ;  /* 0x0000640000007a20 */ /* 0x020fc80000400000 */
[----:B------:R-:W-:-:S05]  /*1900*/  FFMA R15, R15, c[0x0][0x16c], R0 ;  /* 0x00005b000f0f7a23 */ /* 0x000fca0000000000 */
[----:B------:R0:W-:Y:S02]  /*1910*/  STG.E [R32.64+0x8], R15 ;  /* 0x0000080f20007986 */ /* 0x0001e4000c101906 */
.L_x_23:
[----:B------:R-:W-:Y:S05]  /*1920*/  BSYNC B0 ;  /* 0x0000000000007941 */ /* 0x000fea0003800000 */
.L_x_22:
[----:B------:R-:W-:-:S13]  /*1930*/  ISETP.GE.OR P0, PT, R3, c[0x0][0x160], P0 ;  /* 0x0000580003007a0c */ /* 0x000fda0000706670 */
[----:B------:R-:W-:Y:S05]  /*1940*/  @P0 EXIT ;  /* 0x000000000000094d */ /* 0x000fea0003800000 */
[----:B------:R-:W5:Y:S02]  /*1950*/  LDG.E R3, [R18.64+0x8] ;  /* 0x0000080612037981 */ /* 0x000f64000c1e1900 */
[----:B-----5:R-:W-:-:S04]  /*1960*/  FMUL R3, R3, c[0x0][0x190] ;  /* 0x0000640003037a20 */ /* 0x020fc80000400000 */
[----:B------:R-:W-:-:S05]  /*1970*/  FFMA R3, R16, c[0x0][0x16c], R3 ;  /* 0x00005b0010037a23 */ /* 0x000fca0000000003 */
[----:B------:R-:W-:Y:S01]  /*1980*/  STG.E [R20.64+0x8], R3 ;  /* 0x0000080314007986 */ /* 0x000fe2000c101906 */
[----:B------:R-:W-:Y:S05]  /*1990*/  EXIT ;  /* 0x000000000000794d */ /* 0x000fea0003800000 */
.L_x_24:
[----:B------:R-:W-:-:S00]  /*19a0*/  BRA `(.L_x_24) ;  /* 0xfffffff000007947 */ /* 0x000fc0000383ffff */
[----:B------:R-:W-:-:S00]  /*19b0*/  NOP ;  /* 0x0000000000007918 */ /* 0x000fc00000000000 */
        /* <DEDUP_REMOVED lines=12> */
.L_x_72:


//--------------------- .text._ZN7cutlass9reference6device6kernel4GemmINS_9TensorRefIdNS_6layout8RowMajorEEENS4_IdNS5_11ColumnMajorEEES7_ddNS_11MatrixShapeILi4ELi4EEENS_12multiply_addIdddEENS_16NumericConverterIddLNS_15FloatRoundStyleE2EEEEEvNS_4gemm9GemmCoordET2_T_T0_SJ_T1_SM_T3_ --------------------------
	.section	.text._ZN7cutlass9reference6device6kernel4GemmINS_9TensorRefIdNS_6layout8RowMajorEEENS4_IdNS5_11ColumnMajorEEES7_ddNS_11MatrixShapeILi4ELi4EEENS_12multiply_addIdddEENS_16NumericConverterIddLNS_15FloatRoundStyleE2EEEEEvNS_4gemm9GemmCoordET2_T_T0_SJ_T1_SM_T3_,"ax",@progbits
	.sectioninfo	@"SHI_REGISTERS=80"
	.align	128
        .global         _ZN7cutlass9reference6device6kernel4GemmINS_9TensorRefIdNS_6layout8RowMajorEEENS4_IdNS5_11ColumnMajorEEES7_ddNS_11MatrixShapeILi4ELi4EEENS_12multiply_addIdddEENS_16NumericConverterIddLNS_15FloatRoundStyleE2EEEEEvNS_4gemm9GemmCoordET2_T_T0_SJ_T1_SM_T3_
        .type           _ZN7cutlass9reference6device6kernel4GemmINS_9TensorRefIdNS_6layout8RowMajorEEENS4_IdNS5_11ColumnMajorEEES7_ddNS_11MatrixShapeILi4ELi4EEENS_12multiply_addIdddEENS_16NumericConverterIddLNS_15FloatRoundStyleE2EEEEEvNS_4gemm9GemmCoordET2_T_T0_SJ_T1_SM_T3_,@function
        .size           _ZN7cutlass9reference6device6kernel4GemmINS_9TensorRefIdNS_6layout8RowMajorEEENS4_IdNS5_11ColumnMajorEEES7_ddNS_11MatrixShapeILi4ELi4EEENS_12multiply_addIdddEENS_16NumericConverterIddLNS_15FloatRoundStyleE2EEEEEvNS_4gemm9GemmCoordET2_T_T0_SJ_T1_SM_T3_,(.L_x_73 - _ZN7cutlass9reference6device6kernel4GemmINS_9TensorRefIdNS_6layout8RowMajorEEENS4_IdNS5_11ColumnMajorEEES7_ddNS_11MatrixShapeILi4ELi4EEENS_12multiply_addIdddEENS_16NumericConverterIddLNS_15FloatRoundStyleE2EEEEEvNS_4gemm9GemmCoordET2_T_T0_SJ_T1_SM_T3_)
        .other          _ZN7cutlass9reference6device6kernel4GemmINS_9TensorRefIdNS_6layout8RowMajorEEENS4_IdNS5_11ColumnMajorEEES7_ddNS_11MatrixShapeILi4ELi4EEENS_12multiply_addIdddEENS_16NumericConverterIddLNS_15FloatRoundStyleE2EEEEEvNS_4gemm9GemmCoordET2_T_T0_SJ_T1_SM_T3_,@"STO_CUDA_ENTRY STV_DEFAULT"
_ZN7cutlass9reference6device6kernel4GemmINS_9TensorRefIdNS_6layout8RowMajorEEENS4_IdNS5_11ColumnMajorEEES7_ddNS_11MatrixShapeILi4ELi4EEENS_12multiply_addIdddEENS_16NumericConverterIddLNS_15FloatRoundStyleE2EEEEEvNS_4gemm9GemmCoordET2_T_T0_SJ_T1_SM_T3_:
.text._ZN7cutlass9reference6device6kernel4GemmINS_9TensorRefIdNS_6layout8RowMajorEEENS4_IdNS5_11ColumnMajorEEES7_ddNS_11MatrixShapeILi4ELi4EEENS_12multiply_addIdddEENS_16NumericConverterIddLNS_15FloatRoundStyleE2EEEEEvNS_4gemm9GemmCoordET2_T_T0_SJ_T1_SM_T3_:
[----:B------:R-:W-:Y:S02]  /*0000*/  MOV R1, c[0x0][0x28] ;  /* 0x00000a0000017a02 */ /* 0x000fe40000000f00 */
[----:B------:R-:W0:Y:S01]  /*0010*/  S2R R2, SR_TID.X ;  /* 0x0000000000027919 */ /* 0x000e220000002100 */
[----:B------:R-:W-:Y:S01]  /*0020*/  MOV R0, c[0x0][0x168] ;  /* 0x00005a0000007a02 */ /* 0x000fe20000000f00 */
[----:B------:R-:W-:Y:S01]  /*0030*/  IMAD.MOV.U32 R33, RZ, RZ, c[0x0][0x1c4] ;  /* 0x00007100ff217624 */ /* 0x000fe200078e00ff */
[----:B------:R-:W-:Y:S01]  /*0040*/  MOV R32, c[0x0][0x1c0] ;  /* 0x0000700000207a02 */ /* 0x000fe20000000f00 */
[----:B------:R-:W0:Y:S01]  /*0050*/  S2R R69, SR_CTAID.X ;  /* 0x0000000000457919 */ /* 0x000e220000002500 */
[----:B------:R-:W-:Y:S01]  /*0060*/  ISETP.GE.AND P0, PT, R0, 0x1, PT ;  /* 0x000000010000780c */ /* 0x000fe20003f06270 */
[----:B------:R-:W-:Y:S01]  /*0070*/  IMAD.MOV.U32 R31, RZ, RZ, c[0x0][0x1c4] ;  /* 0x00007100ff1f7624 */ /* 0x000fe200078e00ff */
[----:B------:R-:W-:Y:S01]  /*0080*/  MOV R30, c[0x0][0x1c0] ;  /* 0x00007000001e7a02 */ /* 0x000fe20000000f00 */
[----:B------:R-:W1:Y:S01]  /*0090*/  S2R R3, SR_CTAID.Y ;  /* 0x0000000000037919 */ /* 0x000e620000002600 */
[----:B------:R-:W-:Y:S01]  /*00a0*/  MOV R28, c[0x0][0x1c0] ;  /* 0x00007000001c7a02 */ /* 0x000fe20000000f00 */
[----:B------:R-:W-:Y:S01]  /*00b0*/  IMAD.MOV.U32 R29, RZ, RZ, c[0x0][0x1c4] ;  /* 0x00007100ff1d7624 */ /* 0x000fe200078e00ff */
[----:B------:R-:W-:Y:S01]  /*00c0*/  MOV R26, c[0x0][0x1c0] ;  /* 0x00007000001a7a02 */ /* 0x000fe20000000f00 */
[----:B------:R-:W1:Y:S01]  /*00d0*/  S2R R70, SR_TID.Y ;  /* 0x0000000000467919 */ /* 0x000e620000002200 */
[----:B------:R-:W-:Y:S01]  /*00e0*/  IMAD.MOV.U32 R27, RZ, RZ, c[0x0][0x1c4] ;  /* 0x00007100ff1b7624 */ /* 0x000fe200078e00ff */
[----:B------:R-:W-:Y:S01]  /*00f0*/  MOV R24, c[0x0][0x1c0] ;  /* 0x0000700000187a02 */ /* 0x000fe20000000f00 */
        /* <DEDUP_REMOVED lines=14> */
[----:B0-----:R-:W-:Y:S01]  /*01e0*/  IMAD R69, R69, c[0x0][0x0], R2 ;  /* 0x0000000045457a24 */ /* 0x001fe200078e0202 */
[----:B------:R-:W-:Y:S01]  /*01f0*/  MOV R8, c[0x0][0x1c0] ;  /* 0x0000700000087a02 */ /* 0x000fe20000000f00 */
[----:B------:R-:W-:Y:S01]  /*0200*/  IMAD.MOV.U32 R11, RZ, RZ, c[0x0][0x1c4] ;  /* 0x00007100ff0b7624 */ /* 0x000fe200078e00ff */
[----:B------:R-:W-:Y:S01]  /*0210*/  MOV R6, c[0x0][0x1c0] ;  /* 0x0000700000067a02 */ /* 0x000fe20000000f00 */
[----:B------:R-:W-:Y:S01]  /*0220*/  IMAD.MOV.U32 R9, RZ, RZ, c[0x0][0x1c4] ;  /* 0x00007100ff097624 */ /* 0x000fe200078e00ff */
[----:B------:R-:W-:Y:S01]  /*0230*/  MOV R4, c[0x0][0x1c0] ;  /* 0x0000700000047a02 */ /* 0x000fe20000000f00 */
[----:B------:R-:W-:Y:S01]  /*0240*/  IMAD.MOV.U32 R7, RZ, RZ, c[0x0][0x1c4] ;  /* 0x00007100ff077624 */ /* 0x000fe200078e00ff */
[----:B------:R-:W-:Y:S01]  /*0250*/  MOV R2, c[0x0][0x1c0] ;  /* 0x0000700000027a02 */ /* 0x000fe20000000f00 */
[----:B-1----:R-:W-:Y:S01]  /*0260*/  IMAD R70, R3, c[0x0][0x4], R70 ;  /* 0x0000010003467a24 */ /* 0x002fe200078e0246 */
[----:B------:R-:W-:Y:S01]  /*0270*/  SHF.L.U32 R69, R69, 0x2, RZ ;  /* 0x0000000245457819 */ /* 0x000fe200000006ff */
[----:B------:R-:W-:-:S02]  /*0280*/  IMAD.MOV.U32 R5, RZ, RZ, c[0x0][0x1c4] ;  /* 0x00007100ff057624 */ /* 0x000fc400078e00ff */
[----:B------:R-:W-:Y:S02]  /*0290*/  IMAD.MOV.U32 R3, RZ, RZ, c[0x0][0x1c4] ;  /* 0x00007100ff037624 */ /* 0x000fe400078e00ff */
[----:B------:R-:W-:Y:S01]  /*02a0*/  IMAD.SHL.U32 R70, R70, 0x4, RZ ;  /* 0x0000000446467824 */ /* 0x000fe200078e00ff */
[----:B------:R-:W-:Y:S05]  /*02b0*/  @!P0 BRA `(.L_x_25) ;  /* 0x00000a9000008947 */ /* 0x000fea0003800000 */
[C---:B------:R-:W-:Y:S01]  /*02c0*/  IADD3 R4, R69.reuse, 0x2, RZ ;  /* 0x0000000245047810 */ /* 0x040fe20007ffe0ff */
[----:B------:R-:W-:Y:S01]  /*02d0*/  HFMA2.MMA R68, -RZ, RZ, 0, 0 ;  /* 0x00000000ff447435 */ /* 0x000fe200000001ff */
[C---:B------:R-:W-:Y:S01]  /*02e0*/  IADD3 R8, R69.reuse, 0x3, RZ ;  /* 0x0000000345087810 */ /* 0x040fe20007ffe0ff */
[----:B------:R-:W-:Y:S01]  /*02f0*/  CS2R R48, SRZ ;  /* 0x0000000000307805 */ /* 0x000fe2000001ff00 */
[----:B------:R-:W-:Y:S01]  /*0300*/  SHF.R.S32.HI R63, RZ, 0x1f, R4 ;  /* 0x0000001fff3f7819 */ /* 0x000fe20000011404 */
[----:B------:R-:W-:Y:S01]  /*0310*/  IMAD.MOV.U32 R30, RZ, RZ, c[0x0][0x1c0] ;  /* 0x00007000ff1e7624 */ /* 0x000fe200078e00ff */
[----:B------:R-:W-:Y:S01]  /*0320*/  IADD3 R0, R69, 0x2, RZ ;  /* 0x0000000245007810 */ /* 0x000fe20007ffe0ff */
[----:B------:R-:W-:Y:S01]  /*0330*/  IMAD.MOV.U32 R31, RZ, RZ, c[0x0][0x1c4] ;  /* 0x00007100ff1f7624 */ /* 0x000fe200078e00ff */
[----:B------:R-:W-:Y:S01]  /*0340*/  SHF.R.S32.HI R59, RZ, 0x1f, R8 ;  /* 0x0000001fff3b7819 */ /* 0x000fe20000011408 */
[----:B------:R-:W-:Y:S01]  /*0350*/  IMAD R63, R63, c[0x0][0x180], RZ ;  /* 0x000060003f3f7a24 */ /* 0x000fe200078e02ff */
[C---:B------:R-:W-:Y:S01]  /*0360*/  IADD3 R2, R69.reuse, 0x3, RZ ;  /* 0x0000000345027810 */ /* 0x040fe20007ffe0ff */
[----:B------:R-:W-:Y:S01]  /*0370*/  IMAD.MOV.U32 R29, RZ, RZ, c[0x0][0x1c4] ;  /* 0x00007100ff1d7624 */ /* 0x000fe200078e00ff */
[----:B------:R-:W-:Y:S01]  /*0380*/  ISETP.GE.AND P0, PT, R0, c[0x0][0x160], PT ;  /* 0x0000580000007a0c */ /* 0x000fe20003f06270 */
[----:B------:R-:W-:Y:S01]  /*0390*/  IMAD R63, R4, c[0x0][0x184], R63 ;  /* 0x00006100043f7a24 */ /* 0x000fe200078e023f */
[----:B------:R-:W-:Y:S01]  /*03a0*/  IADD3 R6, R69, 0x1, RZ ;  /* 0x0000000145067810 */ /* 0x000fe20007ffe0ff */
[----:B------:R-:W-:Y:S01]  /*03b0*/  IMAD R59, R59, c[0x0][0x180], RZ ;  /* 0x000060003b3b7a24 */ /* 0x000fe200078e02ff */
[----:B------:R-:W-:Y:S01]  /*03c0*/  ISETP.GE.AND P6, PT, R2, c[0x0][0x160], PT ;  /* 0x0000580002007a0c */ /* 0x000fe20003fc6270 */
[----:B------:R-:W-:Y:S01]  /*03d0*/  IMAD.WIDE.U32 R4, R4, c[0x0][0x180], RZ ;  /* 0x0000600004047a25 */ /* 0x000fe200078e00ff */
[----:B------:R-:W-:Y:S01]  /*03e0*/  P2R R2, PR, RZ, 0x1 ;  /* 0x00000001ff027803 */ /* 0x000fe20000000000 */
[----:B------:R-:W-:Y:S01]  /*03f0*/  CS2R R46, SRZ ;  /* 0x00000000002e7805 */ /* 0x000fe2000001ff00 */
[----:B------:R-:W-:Y:S01]  /*0400*/  SHF.R.S32.HI R65, RZ, 0x1f, R6 ;  /* 0x0000001fff417819 */ /* 0x000fe20000011406 */
[C---:B------:R-:W-:Y:S01]  /*0410*/  IMAD R59, R8.reuse, c[0x0][0x184], R59 ;  /* 0x00006100083b7a24 */ /* 0x040fe200078e023b */
[----:B------:R-:W-:Y:S01]  /*0420*/  IADD3 R50, R69, 0x1, RZ ;  /* 0x0000000145327810 */ /* 0x000fe20007ffe0ff */
[----:B------:R-:W-:Y:S01]  /*0430*/  IMAD.IADD R63, R5, 0x1, R63 ;  /* 0x00000001053f7824 */ /* 0x000fe200078e023f */
[----:B------:R-:W-:Y:S01]  /*0440*/  SHF.R.S32.HI R2, RZ, 0x1f, R69 ;  /* 0x0000001fff027819 */ /* 0x000fe20000011445 */
[----:B------:R-:W-:Y:S01]  /*0450*/  IMAD.WIDE.U32 R8, R8, c[0x0][0x180], RZ ;  /* 0x0000600008087a25 */ /* 0x000fe200078e00ff */
[----:B------:R-:W-:Y:S01]  /*0460*/  ISETP.GE.AND P1, PT, R50, c[0x0][0x160], PT ;  /* 0x0000580032007a0c */ /* 0x000fe20003f26270 */
[----:B------:R-:W-:Y:S01]  /*0470*/  CS2R R44, SRZ ;  /* 0x00000000002c7805 */ /* 0x000fe2000001ff00 */
[----:B------:R-:W-:Y:S01]  /*0480*/  LEA R62, P0, R4, c[0x0][0x178], 0x3 ;  /* 0x00005e00043e7a11 */ /* 0x000fe200078018ff */
[----:B------:R-:W-:Y:S01]  /*0490*/  IMAD R65, R65, c[0x0][0x180], RZ ;  /* 0x0000600041417a24 */ /* 0x000fe200078e02ff */
[----:B------:R-:W-:Y:S01]  /*04a0*/  P2R R3, PR, RZ, 0x2 ;  /* 0x00000002ff037803 */ /* 0x000fe20000000000 */
[----:B------:R-:W-:Y:S01]  /*04b0*/  IMAD R2, R2, c[0x0][0x180], RZ ;  /* 0x0000600002027a24 */ /* 0x000fe200078e02ff */
[----:B------:R-:W-:Y:S01]  /*04c0*/  LEA.HI.X R63, R4, c[0x0][0x17c], R63, 0x3, P0 ;  /* 0x00005f00043f7a11 */ /* 0x000fe200000f1c3f */
[----:B------:R-:W-:Y:S01]  /*04d0*/  IMAD.IADD R59, R9, 0x1, R59 ;  /* 0x00000001093b7824 */ /* 0x000fe200078e023b */
[----:B------:R-:W-:Y:S01]  /*04e0*/  LEA R60, P1, R8, c[0x0][0x178], 0x3 ;  /* 0x00005e00083c7a11 */ /* 0x000fe200078218ff */
[----:B------:R-:W-:Y:S01]  /*04f0*/  IMAD R65, R6, c[0x0][0x184], R65 ;  /* 0x0000610006417a24 */ /* 0x000fe200078e0241 */
[----:B------:R-:W-:Y:S01]  /*0500*/  IADD3 R3, R70, 0x1, RZ ;  /* 0x0000000146037810 */ /* 0x000fe20007ffe0ff */
[----:B------:R-:W-:Y:S01]  /*0510*/  IMAD.WIDE.U32 R6, R6, c[0x0][0x180], RZ ;  /* 0x0000600006067a25 */ /* 0x000fe200078e00ff */
[----:B------:R-:W-:Y:S01]  /*0520*/  LEA.HI.X R59, R8, c[0x0][0x17c], R59, 0x3, P1 ;  /* 0x00005f00083b7a11 */ /* 0x000fe200008f1c3b */
[----:B------:R-:W-:Y:S01]  /*0530*/  CS2R R36, SRZ ;  /* 0x0000000000247805 */ /* 0x000fe2000001ff00 */
[----:B------:R-:W-:Y:S01]  /*0540*/  SHF.R.S32.HI R57, RZ, 0x1f, R70 ;  /* 0x0000001fff397819 */ /* 0x000fe20000011446 */
[----:B------:R-:W-:Y:S01]  /*0550*/  IMAD.WIDE.U32 R4, R69, c[0x0][0x180], RZ ;  /* 0x0000600045047a25 */ /* 0x000fe200078e00ff */
[----:B------:R-:W-:Y:S01]  /*0560*/  LEA R64, P1, R6, c[0x0][0x178], 0x3 ;  /* 0x00005e0006407a11 */ /* 0x000fe200078218ff */
[----:B------:R-:W-:Y:S01]  /*0570*/  CS2R R42, SRZ ;  /* 0x00000000002a7805 */ /* 0x000fe2000001ff00 */
[----:B------:R-:W-:Y:S01]  /*0580*/  ISETP.GE.AND P4, PT, R3, c[0x0][0x164], PT ;  /* 0x0000590003007a0c */ /* 0x000fe20003f86270 */
[----:B------:R-:W-:Y:S01]  /*0590*/  IMAD R67, R69, c[0x0][0x184], R2 ;  /* 0x0000610045437a24 */ /* 0x000fe200078e0202 */
[----:B------:R-:W-:Y:S01]  /*05a0*/  IADD3 R2, R70, 0x3, RZ ;  /* 0x0000000346027810 */ /* 0x000fe20007ffe0ff */
[----:B------:R-:W-:Y:S01]  /*05b0*/  IMAD.IADD R65, R7, 0x1, R65 ;  /* 0x0000000107417824 */ /* 0x000fe200078e0241 */
[----:B------:R-:W-:Y:S01]  /*05c0*/  LEA R66, P0, R4, c[0x0][0x178], 0x3 ;  /* 0x00005e0004427a11 */ /* 0x000fe200078018ff */
[----:B------:R-:W-:Y:S01]  /*05d0*/  IMAD R57, R57, c[0x0][0x190], RZ ;  /* 0x0000640039397a24 */ /* 0x000fe200078e02ff */
[----:B------:R-:W-:Y:S01]  /*05e0*/  IADD3 R67, R5, R67, RZ ;  /* 0x0000004305437210 */ /* 0x000fe20007ffe0ff */
[----:B------:R-:W-:Y:S01]  /*05f0*/  IMAD.WIDE.U32 R8, R70, c[0x0][0x190], RZ ;  /* 0x0000640046087a25 */ /* 0x000fe200078e00ff */
[----:B------:R-:W-:Y:S01]  /*0600*/  LEA.HI.X R65, R6, c[0x0][0x17c], R65, 0x3, P1 ;  /* 0x00005f0006417a11 */ /* 0x000fe200008f1c41 */
[----:B------:R-:W-:Y:S01]  /*0610*/  CS2R R40, SRZ ;  /* 0x0000000000287805 */ /* 0x000fe2000001ff00 */
[----:B------:R-:W-:Y:S01]  /*0620*/  ISETP.GE.AND P2, PT, R2, c[0x0][0x164], PT ;  /* 0x0000590002007a0c */ /* 0x000fe20003f46270 */
[----:B------:R-:W-:Y:S01]  /*0630*/  IMAD R57, R70, c[0x0][0x194], R57 ;  /* 0x0000650046397a24 */ /* 0x000fe200078e0239 */
[----:B------:R-:W-:Y:S01]  /*0640*/  LEA.HI.X R67, R4, c[0x0][0x17c], R67, 0x3, P0 ;  /* 0x00005f0004437a11 */ /* 0x000fe200000f1c43 */
[----:B------:R-:W-:Y:S01]  /*0650*/  IMAD.SHL.U32 R58, R8, 0x8, RZ ;  /* 0x00000008083a7824 */ /* 0x000fe200078e00ff */
[C---:B------:R-:W-:Y:S01]  /*0660*/  IADD3 R6, R70.reuse, 0x3, RZ ;  /* 0x0000000346067810 */ /* 0x040fe20007ffe0ff */
[----:B------:R-:W-:Y:S01]  /*0670*/  IMAD.IADD R57, R9, 0x1, R57 ;  /* 0x0000000109397824 */ /* 0x000fe200078e0239 */
[C---:B------:R-:W-:Y:S01]  /*0680*/  IADD3 R4, R70.reuse, 0x2, RZ ;  /* 0x0000000246047810 */ /* 0x040fe20007ffe0ff */
[----:B------:R-:W-:Y:S01]  /*0690*/  IMAD.MOV.U32 R26, RZ, RZ, c[0x0][0x1c0] ;  /* 0x00007000ff1a7624 */ /* 0x000fe200078e00ff */
[C---:B------:R-:W-:Y:S01]  /*06a0*/  IADD3 R2, R70.reuse, 0x1, RZ ;  /* 0x0000000146027810 */ /* 0x040fe20007ffe0ff */
[----:B------:R-:W-:Y:S01]  /*06b0*/  IMAD.MOV.U32 R24, RZ, RZ, c[0x0][0x1c0] ;  /* 0x00007000ff187624 */ /* 0x000fe200078e00ff */
[----:B------:R-:W-:Y:S01]  /*06c0*/  SHF.R.S32.HI R51, RZ, 0x1f, R6 ;  /* 0x0000001fff337819 */ /* 0x000fe20000011406 */
[----:B------:R-:W-:Y:S01]  /*06d0*/  IMAD.MOV.U32 R25, RZ, RZ, c[0x0][0x1c4] ;  /* 0x00007100ff197624 */ /* 0x000fe200078e00ff */
[----:B------:R-:W-:Y:S01]  /*06e0*/  SHF.R.S32.HI R53, RZ, 0x1f, R4 ;  /* 0x0000001fff357819 */ /* 0x000fe20000011404 */
[----:B------:R-:W-:Y:S01]  /*06f0*/  IMAD.MOV.U32 R23, RZ, RZ, c[0x0][0x1c4] ;  /* 0x00007100ff177624 */ /* 0x000fe200078e00ff */
[----:B------:R-:W-:Y:S01]  /*0700*/  SHF.R.S32.HI R55, RZ, 0x1f, R2 ;  /* 0x0000001fff377819 */ /* 0x000fe20000011402 */
[----:B------:R-:W-:Y:S01]  /*0710*/  IMAD R51, R51, c[0x0][0x190], RZ ;  /* 0x0000640033337a24 */ /* 0x000fe200078e02ff */
[----:B------:R-:W-:Y:S01]  /*0720*/  IADD3 R3, R70, 0x2, RZ ;  /* 0x0000000246037810 */ /* 0x000fe20007ffe0ff */
[----:B------:R-:W-:Y:S01]  /*0730*/  IMAD R53, R53, c[0x0][0x190], RZ ;  /* 0x0000640035357a24 */ /* 0x000fe200078e02ff */
[----:B------:R-:W-:Y:S01]  /*0740*/  SHF.L.U64.HI R57, R8, 0x3, R57 ;  /* 0x0000000308397819 */ /* 0x000fe20000010239 */
[----:B------:R-:W-:Y:S01]  /*0750*/  IMAD R55, R55, c[0x0][0x190], RZ ;  /* 0x0000640037377a24 */ /* 0x000fe200078e02ff */
[----:B------:R-:W-:Y:S01]  /*0760*/  ISETP.GE.AND P3, PT, R3, c[0x0][0x164], PT ;  /* 0x0000590003007a0c */ /* 0x000fe20003f66270 */
[----:B------:R-:W-:Y:S01]  /*0770*/  IMAD R51, R6, c[0x0][0x194], R51 ;  /* 0x0000650006337a24 */ /* 0x000fe200078e0233 */
[----:B------:R-:W-:Y:S01]  /*0780*/  ISETP.GE.AND P0, PT, R69, c[0x0][0x160], PT ;  /* 0x0000580045007a0c */ /* 0x000fe20003f06270 */
[----:B------:R-:W-:Y:S01]  /*0790*/  IMAD R53, R4, c[0x0][0x194], R53 ;  /* 0x0000650004357a24 */ /* 0x000fe200078e0235 */
[----:B------:R-:W-:Y:S01]  /*07a0*/  MOV R28, c[0x0][0x1c0] ;  /* 0x00007000001c7a02 */ /* 0x000fe20000000f00 */
[----:B------:R-:W-:Y:S01]  /*07b0*/  IMAD R55, R2, c[0x0][0x194], R55 ;  /* 0x0000650002377a24 */ /* 0x000fe200078e0237 */
[----:B------:R-:W-:Y:S01]  /*07c0*/  MOV R27, c[0x0][0x1c4] ;  /* 0x00007100001b7a02 */ /* 0x000fe20000000f00 */
[----:B------:R-:W-:Y:S01]  /*07d0*/  IMAD.WIDE.U32 R6, R6, c[0x0][0x190], RZ ;  /* 0x0000640006067a25 */ /* 0x000fe200078e00ff */
[----:B------:R-:W-:Y:S01]  /*07e0*/  MOV R22, c[0x0][0x1c0] ;  /* 0x0000700000167a02 */ /* 0x000fe20000000f00 */
[----:B------:R-:W-:Y:S01]  /*07f0*/  CS2R R38, SRZ ;  /* 0x0000000000267805 */ /* 0x000fe2000001ff00 */
[----:B------:R-:W-:Y:S01]  /*0800*/  MOV R21, c[0x0][0x1c4] ;  /* 0x0000710000157a02 */ /* 0x000fe20000000f00 */
[----:B------:R-:W-:Y:S01]  /*0810*/  IMAD.WIDE.U32 R4, R4, c[0x0][0x190], RZ ;  /* 0x0000640004047a25 */ /* 0x000fe200078e00ff */
[----:B------:R-:W-:Y:S01]  /*0820*/  IADD3 R51, R7, R51, RZ ;  /* 0x0000003307337210 */ /* 0x000fe20007ffe0ff */
[----:B------:R-:W-:Y:S01]  /*0830*/  CS2R R34, SRZ ;  /* 0x0000000000227805 */ /* 0x000fe2000001ff00 */
[----:B------:R-:W-:Y:S01]  /*0840*/  MOV R16, c[0x0][0x1c0] ;  /* 0x0000700000107a02 */ /* 0x000fe20000000f00 */
[----:B------:R-:W-:Y:S01]  /*0850*/  IMAD.WIDE.U32 R2, R2, c[0x0][0x190], RZ ;  /* 0x0000640002027a25 */ /* 0x000fe200078e00ff */
[C---:B------:R-:W-:Y:S01]  /*0860*/  SHF.L.U64.HI R51, R6.reuse, 0x3, R51 ;  /* 0x0000000306337819 */ /* 0x040fe20000010233 */
[----:B------:R-:W-:Y:S01]  /*0870*/  ULDC.64 UR6, c[0x0][0x118] ;  /* 0x0000460000067ab9 */ /* 0x000fe20000000a00 */
[----:B------:R-:W-:Y:S01]  /*0880*/  MOV R15, c[0x0][0x1c4] ;  /* 0x00007100000f7a02 */ /* 0x000fe20000000f00 */
[----:B------:R-:W-:Y:S01]  /*0890*/  IMAD.IADD R53, R5, 0x1, R53 ;  /* 0x0000000105357824 */ /* 0x000fe200078e0235 */
[----:B------:R-:W-:Y:S01]  /*08a0*/  IADD3 R55, R3, R55, RZ ;  /* 0x0000003703377210 */ /* 0x000fe20007ffe0ff */
[----:B------:R-:W-:Y:S01]  /*08b0*/  IMAD.SHL.U32 R52, R6, 0x8, RZ ;  /* 0x0000000806347824 */ /* 0x000fe200078e00ff */
[----:B------:R-:W-:Y:S01]  /*08c0*/  MOV R10, c[0x0][0x1c0] ;  /* 0x00007000000a7a02 */ /* 0x000fe20000000f00 */
[C---:B------:R-:W-:Y:S01]  /*08d0*/  IMAD.SHL.U32 R54, R4.reuse, 0x8, RZ ;  /* 0x0000000804367824 */ /* 0x040fe200078e00ff */
[----:B------:R-:W-:Y:S01]  /*08e0*/  SHF.L.U64.HI R53, R4, 0x3, R53 ;  /* 0x0000000304357819 */ /* 0x000fe20000010235 */
[C---:B------:R-:W-:Y:S01]  /*08f0*/  IMAD.SHL.U32 R56, R2.reuse, 0x8, RZ ;  /* 0x0000000802387824 */ /* 0x040fe200078e00ff */
[----:B------:R-:W-:Y:S01]  /*0900*/  SHF.L.U64.HI R55, R2, 0x3, R55 ;  /* 0x0000000302377819 */ /* 0x000fe20000010237 */
[----:B------:R-:W-:Y:S01]  /*0910*/  IMAD.MOV.U32 R20, RZ, RZ, c[0x0][0x1c0] ;  /* 0x00007000ff147624 */ /* 0x000fe200078e00ff */
[----:B------:R-:W-:Y:S01]  /*0920*/  MOV R9, c[0x0][0x1c4] ;  /* 0x0000710000097a02 */ /* 0x000fe20000000f00 */
[----:B------:R-:W-:Y:S01]  /*0930*/  IMAD.MOV.U32 R18, RZ, RZ, c[0x0][0x1c0] ;  /* 0x00007000ff127624 */ /* 0x000fe200078e00ff */
[----:B------:R-:W-:Y:S01]  /*0940*/  MOV R4, c[0x0][0x1c0] ;  /* 0x0000700000047a02 */ /* 0x000fe20000000f00 */
[----:B------:R-:W-:Y:S01]  /*0950*/  IMAD.MOV.U32 R19, RZ, RZ, c[0x0][0x1c4] ;  /* 0x00007100ff137624 */ /* 0x000fe200078e00ff */
[----:B------:R-:W-:Y:S01]  /*0960*/  MOV R3, c[0x0][0x1c4] ;  /* 0x0000710000037a02 */ /* 0x000fe20000000f00 */
[----:B------:R-:W-:Y:S01]  /*0970*/  IMAD.MOV.U32 R17, RZ, RZ, c[0x0][0x1c4] ;  /* 0x00007100ff117624 */ /* 0x000fe200078e00ff */
[----:B------:R-:W-:Y:S01]  /*0980*/  ISETP.GE.AND P5, PT, R70, c[0x0][0x164], PT ;  /* 0x0000590046007a0c */ /* 0x000fe20003fa6270 */
[----:B------:R-:W-:Y:S01]  /*0990*/  IMAD.MOV.U32 R14, RZ, RZ, c[0x0][0x1c0] ;  /* 0x00007000ff0e7624 */ /* 0x000fe200078e00ff */
[----:B------:R-:W-:Y:S01]  /*09a0*/  ULDC.64 UR4, c[0x0][0x188] ;  /* 0x0000620000047ab9 */ /* 0x000fe20000000a00 */
[----:B------:R-:W-:-:S02]  /*09b0*/  IMAD.MOV.U32 R12, RZ, RZ, c[0x0][0x1c0] ;  /* 0x00007000ff0c7624 */ /* 0x000fc400078e00ff */
[----:B------:R-:W-:Y:S02]  /*09c0*/  IMAD.MOV.U32 R13, RZ, RZ, c[0x0][0x1c4] ;  /* 0x00007100ff0d7624 */ /* 0x000fe400078e00ff */
[----:B------:R-:W-:Y:S02]  /*09d0*/  IMAD.MOV.U32 R11, RZ, RZ, c[0x0][0x1c4] ;  /* 0x00007100ff0b7624 */ /* 0x000fe400078e00ff */
[----:B------:R-:W-:Y:S02]  /*09e0*/  IMAD.MOV.U32 R8, RZ, RZ, c[0x0][0x1c0] ;  /* 0x00007000ff087624 */ /* 0x000fe400078e00ff */
[----:B------:R-:W-:Y:S02]  /*09f0*/  IMAD.MOV.U32 R6, RZ, RZ, c[0x0][0x1c0] ;  /* 0x00007000ff067624 */ /* 0x000fe400078e00ff */
[----:B------:R-:W-:Y:S02]  /*0a00*/  IMAD.MOV.U32 R7, RZ, RZ, c[0x0][0x1c4] ;  /* 0x00007100ff077624 */ /* 0x000fe400078e00ff */
[----:B------:R-:W-:-:S02]  /*0a10*/  IMAD.MOV.U32 R5, RZ, RZ, c[0x0][0x1c4] ;  /* 0x00007100ff057624 */ /* 0x000fc400078e00ff */
[----:B------:R-:W-:Y:S02]  /*0a20*/  IMAD.MOV.U32 R2, RZ, RZ, c[0x0][0x1c0] ;  /* 0x00007000ff027624 */ /* 0x000fe400078e00ff */
.L_x_26:
[----:B------:R-:W-:Y:S01]  /*0a30*/  @!P5 IADD3 R74, P1, R58, UR4, RZ ;  /* 0x000000043a4adc10 */ /* 0x000fe2000ff3e0ff */
[----:B0-----:R0:W2:Y:S01]  /*0a40*/  @!P0 LDG.E.64 R34, [R66.64] ;  /* 0x0000000642228981 */ /* 0x0010a2000c1e1b00 */
[----:B------:R-:W-:Y:S02]  /*0a50*/  P2R R61, PR, RZ, 0x4 ;  /* 0x00000004ff3d7803 */ /* 0x000fe40000000000 */
[----:B------:R-:W-:Y:S02]  /*0a60*/  @!P5 IADD3.X R75, R57, UR5, RZ, P1, !PT ;  /* 0x00000005394bdc10 */ /* 0x000fe40008ffe4ff */
[----:B------:R-:W-:Y:S02]  /*0a70*/  @!P4 IADD3 R72, P1, R56, UR4, RZ ;  /* 0x000000043848cc10 */ /* 0x000fe4000ff3e0ff */
[----:B------:R-:W-:Y:S01]  /*0a80*/  ISETP.GE.AND P2, PT, R50, c[0x0][0x160], PT ;  /* 0x0000580032007a0c */ /* 0x000fe20003f46270 */
[----:B------:R1:W2:Y:S01]  /*0a90*/  @!P5 LDG.E.64 R36, [R74.64] ;  /* 0x000000064a24d981 */ /* 0x0002a2000c1e1b00 */
[----:B------:R-:W-:Y:S02]  /*0aa0*/  @!P4 IADD3.X R73, R55, UR5, RZ, P1, !PT ;  /* 0x000000053749cc10 */ /* 0x000fe40008ffe4ff */
[----:B------:R-:W-:Y:S02]  /*0ab0*/  ISETP.GE.AND P1, PT, R0, c[0x0][0x160], PT ;  /* 0x0000580000007a0c */ /* 0x000fe40003f26270 */
[----:B------:R-:W-:Y:S01]  /*0ac0*/  IADD3 R68, R68, 0x1, RZ ;  /* 0x0000000144447810 */ /* 0x000fe20007ffe0ff */
[----:B------:R-:W3:Y:S06]  /*0ad0*/  @!P4 LDG.E.64 R44, [R72.64] ;  /* 0x00000006482cc981 */ /* 0x000eec000c1e1b00 */
[----:B------:R4:W5:Y:S01]  /*0ae0*/  @!P2 LDG.E.64 R38, [R64.64] ;  /* 0x000000064026a981 */ /* 0x000962000c1e1b00 */
[----:B------:R-:W-:Y:S01]  /*0af0*/  ISETP.NE.AND P2, PT, R61, RZ, PT ;  /* 0x000000ff3d00720c */ /* 0x000fe20003f45270 */
[--C-:B------:R-:W-:Y:S04]  /*0b00*/  @!P6 IMAD.MOV.U32 R61, RZ, RZ, R59.reuse ;  /* 0x000000ffff3de224 */ /* 0x100fe800078e003b */
[----:B------:R0:W3:Y:S01]  /*0b10*/  @!P1 LDG.E.64 R40, [R62.64] ;  /* 0x000000063e289981 */ /* 0x0000e2000c1e1b00 */
[----:B------:R-:W-:Y:S04]  /*0b20*/  @!P3 IADD3 R76, P1, R54, UR4, RZ ;  /* 0x00000004364cbc10 */ /* 0x000fe8000ff3e0ff */
[----:B------:R-:W-:Y:S01]  /*0b30*/  @!P3 IADD3.X R77, R53, UR5, RZ, P1, !PT ;  /* 0x00000005354dbc10 */ /* 0x000fe20008ffe4ff */
[----:B------:R0:W3:Y:S02]  /*0b40*/  @!P6 LDG.E.64 R42, [R60.64] ;  /* 0x000000063c2ae981 */ /* 0x0000e4000c1e1b00 */
[----:B-1----:R-:W-:Y:S01]  /*0b50*/  @!P2 IADD3 R74, P1, R52, UR4, RZ ;  /* 0x00000004344aac10 */ /* 0x002fe2000ff3e0ff */
[----:B------:R-:W-:Y:S03]  /*0b60*/  UIADD3 UR4, UP0, UR4, 0x8, URZ ;  /* 0x0000000804047890 */ /* 0x000fe6000ff1e03f */
[----:B------:R-:W3:Y:S01]  /*0b70*/  @!P3 LDG.E.64 R46, [R76.64] ;  /* 0x000000064c2eb981 */ /* 0x000ee2000c1e1b00 */
[----:B------:R-:W-:Y:S01]  /*0b80*/  @!P2 IADD3.X R75, R51, UR5, RZ, P1, !PT ;  /* 0x00000005334bac10 */ /* 0x000fe20008ffe4ff */
[----:B------:R-:W-:Y:S04]  /*0b90*/  UIADD3.X UR5, URZ, UR5, URZ, UP0, !UPT ;  /* 0x000000053f057290 */ /* 0x000fe800087fe43f */
[----:B------:R-:W3:Y:S01]  /*0ba0*/  @!P2 LDG.E.64 R48, [R74.64] ;  /* 0x000000064a30a981 */ /* 0x000ee2000c1e1b00 */
[----:B0-----:R-:W-:Y:S05]  /*0bb0*/  IADD3 R60, P1, R60, 0x8, RZ ;  /* 0x000000083c3c7810 */ /* 0x001fea0007f3e0ff */
[----:B------:R-:W-:Y:S01]  /*0bc0*/  IMAD.X R59, RZ, RZ, R59, P1 ;  /* 0x000000ffff3b7224 */ /* 0x000fe200008e063b */
[----:B------:R-:W-:Y:S05]  /*0bd0*/  IADD3 R62, P1, R62, 0x8, RZ ;  /* 0x000000083e3e7810 */ /* 0x000fea0007f3e0ff */
[----:B------:R-:W-:Y:S01]  /*0be0*/  IMAD.X R63, RZ, RZ, R63, P1 ;  /* 0x000000ffff3f7224 */ /* 0x000fe200008e063f */
[----:B----4-:R-:W-:Y:S05]  /*0bf0*/  IADD3 R64, P1, R64, 0x8, RZ ;  /* 0x0000000840407810 */ /* 0x010fea0007f3e0ff */
[----:B------:R-:W-:Y:S01]  /*0c00*/  IMAD.X R65, RZ, RZ, R65, P1 ;  /* 0x000000ffff417224 */ /* 0x000fe200008e0641 */
[----:B------:R-:W-:Y:S05]  /*0c10*/  IADD3 R66, P1, R66, 0x8, RZ ;  /* 0x0000000842427810 */ /* 0x000fea0007f3e0ff */
[----:B------:R-:W-:Y:S01]  /*0c20*/  IMAD.X R67, RZ, RZ, R67, P1 ;  /* 0x000000ffff437224 */ /* 0x000fe200008e0643 */
[----:B------:R-:W-:Y:S01]  /*0c30*/  ISETP.GE.AND P1, PT, R68, c[0x0][0x168], PT ;  /* 0x00005a0044007a0c */ /* 0x000fe20003f26270 */
[-C--:B--2---:R0:W1:Y:S04]  /*0c40*/  DFMA R2, R34, R36.reuse, R2 ;  /* 0x000000242202722b */ /* 0x0840680000000002 */
[-C--:B-----5:R0:W2:Y:S04]  /*0c50*/  DFMA R4, R38, R36.reuse, R4 ;  /* 0x000000242604722b */ /* 0x0a00a80000000004 */
[-C--:B---3--:R0:W3:Y:S04]  /*0c60*/  DFMA R6, R40, R36.reuse, R6 ;  /* 0x000000242806722b */ /* 0x0880e80000000006 */
[----:B------:R0:W4:Y:S04]  /*0c70*/  DFMA R8, R42, R36, R8 ;  /* 0x000000242a08722b */ /* 0x0001280000000008 */
[-C--:B------:R0:W0:Y:S04]  /*0c80*/  DFMA R10, R34, R44.reuse, R10 ;  /* 0x0000002c220a722b */ /* 0x080028000000000a */
[-C--:B------:R0:W0:Y:S04]  /*0c90*/  DFMA R12, R38, R44.reuse, R12 ;  /* 0x0000002c260c722b */ /* 0x080028000000000c */
[-C--:B------:R0:W0:Y:S04]  /*0ca0*/  DFMA R14, R40, R44.reuse, R14 ;  /* 0x0000002c280e722b */ /* 0x080028000000000e */
[----:B------:R0:W0:Y:S04]  /*0cb0*/  DFMA R16, R42, R44, R16 ;  /* 0x0000002c2a10722b */ /* 0x0000280000000010 */
[-C--:B------:R0:W0:Y:S04]  /*0cc0*/  DFMA R18, R34, R46.reuse, R18 ;  /* 0x0000002e2212722b */ /* 0x0800280000000012 */
[-C--:B------:R0:W0:Y:S04]  /*0cd0*/  DFMA R20, R38, R46.reuse, R20 ;  /* 0x0000002e2614722b */ /* 0x0800280000000014 */
[-C--:B------:R0:W0:Y:S04]  /*0ce0*/  DFMA R22, R40, R46.reuse, R22 ;  /* 0x0000002e2816722b */ /* 0x0800280000000016 */
[----:B------:R0:W0:Y:S04]  /*0cf0*/  DFMA R24, R42, R46, R24 ;  /* 0x0000002e2a18722b */ /* 0x0000280000000018 */
[-C--:B------:R0:W0:Y:S04]  /*0d00*/  DFMA R26, R34, R48.reuse, R26 ;  /* 0x00000030221a722b */ /* 0x080028000000001a */
[-C--:B------:R0:W0:Y:S04]  /*0d10*/  DFMA R28, R38, R48.reuse, R28 ;  /* 0x00000030261c722b */ /* 0x080028000000001c */
[-C--:B------:R0:W0:Y:S04]  /*0d20*/  DFMA R30, R40, R48.reuse, R30 ;  /* 0x00000030281e722b */ /* 0x080028000000001e */
[----:B------:R0:W0:Y:S01]  /*0d30*/  DFMA R32, R42, R48, R32 ;  /* 0x000000302a20722b */ /* 0x0000220000000020 */
[----:B-1234-:R-:W-:-:S06]  /*0d40*/  @!P1 BRA `(.L_x_26) ;  /* 0xfffffce000009947 */ /* 0x01efcc000383ffff */
.L_x_25:
[----:B------:R-:W-:Y:S01]  /*0d50*/  ISETP.GE.AND P0, PT, R70, c[0x0][0x164], PT ;  /* 0x0000590046007a0c */ /* 0x000fe20003f06270 */
[----:B------:R-:W-:Y:S01]  /*0d60*/  ULDC.64 UR4, c[0x0][0x118] ;  /* 0x0000460000047ab9 */ /* 0x000fe20000000a00 */
[----:B------:R-:W-:Y:S02]  /*0d70*/  BSSY B0, `(.L_x_27) ;  /* 0x0000015000007945 */ /* 0x000fe40003800000 */
[----:B------:R-:W-:-:S13]  /*0d80*/  ISETP.GE.OR P1, PT, R69, c[0x0][0x160], P0 ;  /* 0x0000580045007a0c */ /* 0x000fda0000726670 */
[----:B------:R-:W-:Y:S05]  /*0d90*/  @P1 BRA `(.L_x_28) ;  /* 0x0000012000001947 */ /* 0x000fea0003800000 */
[----:B------:R-:W-:Y:S02]  /*0da0*/  SHF.R.S32.HI R0, RZ, 0x1f, R69 ;  /* 0x0000001fff007819 */ /* 0x000fe40000011445 */
[----:B------:R-:W-:-:S03]  /*0db0*/  SHF.R.S32.HI R71, RZ, 0x1f, R70 ;  /* 0x0000001fff477819 */ /* 0x000fc60000011446 */
[----:B0-----:R-:W-:Y:S02]  /*0dc0*/  IMAD R34, R0, c[0x0][0x1a8], RZ ;  /* 0x00006a0000227a24 */ /* 0x001fe400078e02ff */
[----:B------:R-:W-:-:S04]  /*0dd0*/  IMAD.WIDE.U32 R36, R69, c[0x0][0x1a8], R70 ;  /* 0x00006a0045247a25 */ /* 0x000fc800078e0046 */
[----:B------:R-:W-:Y:S01]  /*0de0*/  IMAD R34, R69, c[0x0][0x1ac], R34 ;  /* 0x00006b0045227a24 */ /* 0x000fe200078e0222 */
[----:B------:R-:W-:-:S04]  /*0df0*/  LEA R40, P1, R36, c[0x0][0x1a0], 0x3 ;  /* 0x0000680024287a11 */ /* 0x000fc800078218ff */
[----:B------:R-:W-:-:S04]  /*0e00*/  IADD3 R34, R37, R34, RZ ;  /* 0x0000002225227210 */ /* 0x000fc80007ffe0ff */
[----:B------:R-:W-:-:S05]  /*0e10*/  LEA.HI.X R41, R36, c[0x0][0x1a4], R34, 0x3, P1 ;  /* 0x0000690024297a11 */ /* 0x000fca00008f1c22 */
[----:B------:R-:W2:Y:S01]  /*0e20*/  LDG.E.64 R36, [R40.64] ;  /* 0x0000000428247981 */ /* 0x000ea2000c1e1b00 */
[----:B------:R-:W-:Y:S02]  /*0e30*/  IMAD R0, R0, c[0x0][0x1b8], RZ ;  /* 0x00006e0000007a24 */ /* 0x000fe400078e02ff */
[----:B------:R-:W-:-:S04]  /*0e40*/  IMAD.WIDE.U32 R34, R69, c[0x0][0x1b8], R70 ;  /* 0x00006e0045227a25 */ /* 0x000fc800078e0046 */
[----:B------:R-:W-:Y:S01]  /*0e50*/  IMAD R0, R69, c[0x0][0x1bc], R0 ;  /* 0x00006f0045007a24 */ /* 0x000fe200078e0200 */
[----:B------:R-:W-:-:S04]  /*0e60*/  LEA R38, P1, R34, c[0x0][0x1b0], 0x3 ;  /* 0x00006c0022267a11 */ /* 0x000fc800078218ff */
[----:B------:R-:W-:-:S04]  /*0e70*/  IADD3 R0, R35, R0, RZ ;  /* 0x0000000023007210 */ /* 0x000fc80007ffe0ff */
[----:B------:R-:W-:Y:S01]  /*0e80*/  LEA.HI.X R39, R34, c[0x0][0x1b4], R0, 0x3, P1 ;  /* 0x00006d0022277a11 */ /* 0x000fe200008f1c00 */
[----:B--2---:R-:W0:-:S06]  /*0e90*/  DMUL R36, R36, c[0x0][0x198] ;  /* 0x0000660024247a28 */ /* 0x004e0c0000000000 */
[----:B0-----:R-:W0:-:S07]  /*0ea0*/  DFMA R36, R2, c[0x0][0x170], R36 ;  /* 0x00005c0002247a2b */ /* 0x001e0e0000000024 */
[----:B0-----:R0:W-:Y:S04]  /*0eb0*/  STG.E.64 [R38.64], R36 ;  /* 0x0000002426007986 */ /* 0x0011e8000c101b04 */
.L_x_28:
[----:B------:R-:W-:Y:S05]  /*0ec0*/  BSYNC B0 ;  /* 0x0000000000007941 */ /* 0x000fea0003800000 */
.L_x_27:
[----:B------:R-:W-:Y:S01]  /*0ed0*/  IADD3 R0, R69, 0x1, RZ ;  /* 0x0000000145007810 */ /* 0x000fe20007ffe0ff */
[----:B------:R-:W-:Y:S03]  /*0ee0*/  BSSY B0, `(.L_x_29) ;  /* 0x0000016000007945 */ /* 0x000fe60003800000 */
[----:B------:R-:W-:-:S13]  /*0ef0*/  ISETP.GE.OR P1, PT, R0, c[0x0][0x160], P0 ;  /* 0x0000580000007a0c */ /* 0x000fda0000726670 */
[----:B------:R-:W-:Y:S05]  /*0f00*/  @P1 BRA `(.L_x_30) ;  /* 0x0000013000001947 */ /* 0x000fea0003800000 */
[----:B------:R-:W-:Y:S02]  /*0f10*/  SHF.R.S32.HI R2, RZ, 0x1f, R0 ;  /* 0x0000001fff027819 */ /* 0x000fe40000011400 */
[----:B0-----:R-:W-:Y:S02]  /*0f20*/  SHF.R.S32.HI R35, RZ, 0x1f, R70 ;  /* 0x0000001fff237819 */ /* 0x001fe40000011446 */
[----:B------:R-:W-:Y:S01]  /*0f30*/  MOV R34, R70 ;  /* 0x0000004600227202 */ /* 0x000fe20000000f00 */
[----:B------:R-:W-:-:S04]  /*0f40*/  IMAD R3, R2, c[0x0][0x1a8], RZ ;  /* 0x00006a0002037a24 */ /* 0x000fc800078e02ff */
[C---:B------:R-:W-:Y:S02]  /*0f50*/  IMAD R3, R0.reuse, c[0x0][0x1ac], R3 ;  /* 0x00006b0000037a24 */ /* 0x040fe400078e0203 */
[----:B------:R-:W-:-:S05]  /*0f60*/  IMAD.WIDE.U32 R36, R0, c[0x0][0x1a8], R34 ;  /* 0x00006a0000247a25 */ /* 0x000fca00078e0022 */
[----:B------:R-:W-:Y:S02]  /*0f70*/  IADD3 R3, R37, R3, RZ ;  /* 0x0000000325037210 */ /* 0x000fe40007ffe0ff */
[----:B------:R-:W-:-:S04]  /*0f80*/  LEA R38, P1, R36, c[0x0][0x1a0], 0x3 ;  /* 0x0000680024267a11 */ /* 0x000fc800078218ff */
        /* <DEDUP_REMOVED lines=11> */
.L_x_30:
[----:B------:R-:W-:Y:S05]  /*1040*/  BSYNC B0 ;  /* 0x0000000000007941 */ /* 0x000fea0003800000 */
.L_x_29:
        /* <DEDUP_REMOVED lines=23> */
.L_x_32:
[----:B------:R-:W-:Y:S05]  /*11c0*/  BSYNC B0 ;  /* 0x0000000000007941 */ /* 0x000fea0003800000 */
.L_x_31:
[----:B------:R-:W-:Y:S01]  /*11d0*/  IADD3 R3, R69, 0x3, RZ ;  /* 0x0000000345037810 */ /* 0x000fe20007ffe0ff */
[----:B------:R-:W-:Y:S03]  /*11e0*/  BSSY B0, `(.L_x_33) ;  /* 0x0000016000007945 */ /* 0x000fe60003800000 */
[----:B------:R-:W-:-:S13]  /*11f0*/  ISETP.GE.OR P0, PT, R3, c[0x0][0x160], P0 ;  /* 0x0000580003007a0c */ /* 0x000fda0000706670 */
[----:B------:R-:W-:Y:S05]  /*1200*/  @P0 BRA `(.L_x_34) ;  /* 0x0000013000000947 */ /* 0x000fea0003800000 */
[----:B0-----:R-:W-:Y:S02]  /*1210*/  SHF.R.S32.HI R4, RZ, 0x1f, R3 ;  /* 0x0000001fff047819 */ /* 0x001fe40000011403 */
        /* <DEDUP_REMOVED lines=18> */
.L_x_34:
[----:B------:R-:W-:Y:S05]  /*1340*/  BSYNC B0 ;  /* 0x0000000000007941 */ /* 0x000fea0003800000 */
.L_x_33:
[----:B0-----:R-:W-:Y:S02]  /*1350*/  SHF.R.S32.HI R6, RZ, 0x1f, R69 ;  /* 0x0000001fff067819 */ /* 0x001fe40000011445 */
[----:B------:R-:W-:-:S03]  /*1360*/  IADD3 R8, R70, 0x1, RZ ;  /* 0x0000000146087810 */ /* 0x000fc60007ffe0ff */
[----:B------:R-:W-:Y:S01]  /*1370*/  IMAD R4, R6, c[0x0][0x1a8], RZ ;  /* 0x00006a0006047a24 */ /* 0x000fe200078e02ff */
[----:B------:R-:W-:Y:S02]  /*1380*/  SHF.R.S32.HI R9, RZ, 0x1f, R8 ;  /* 0x0000001fff097819 */ /* 0x000fe40000011408 */
[----:B------:R-:W-:Y:S01]  /*1390*/  ISETP.GE.AND P0, PT, R8, c[0x0][0x164], PT ;  /* 0x0000590008007a0c */ /* 0x000fe20003f06270 */
[C---:B------:R-:W-:Y:S02]  /*13a0*/  IMAD R4, R69.reuse, c[0x0][0x1ac], R4 ;  /* 0x00006b0045047a24 */ /* 0x040fe400078e0204 */
[C---:B------:R-:W-:Y:S01]  /*13b0*/  IMAD.WIDE.U32 R36, R69.reuse, c[0x0][0x1a8], R8 ;  /* 0x00006a0045247a25 */ /* 0x040fe200078e0008 */
[----:B------:R-:W-:-:S03]  /*13c0*/  ISETP.GE.OR P3, PT, R69, c[0x0][0x160], P0 ;  /* 0x0000580045007a0c */ /* 0x000fc60000766670 */
[----:B------:R-:W-:Y:S01]  /*13d0*/  IMAD.IADD R4, R4, 0x1, R37 ;  /* 0x0000000104047824 */ /* 0x000fe200078e0225 */
[----:B------:R-:W-:-:S04]  /*13e0*/  LEA R34, P1, R36, c[0x0][0x1a0], 0x3 ;  /* 0x0000680024227a11 */ /* 0x000fc800078218ff */
[----:B------:R-:W-:-:S05]  /*13f0*/  LEA.HI.X R35, R36, c[0x0][0x1a4], R4, 0x3, P1 ;  /* 0x0000690024237a11 */ /* 0x000fca00008f1c04 */
[----:B------:R-:W2:Y:S01]  /*1400*/  @!P3 LDG.E.64 R36, [R34.64] ;  /* 0x000000042224b981 */ /* 0x000ea2000c1e1b00 */
[----:B------:R-:W-:Y:S01]  /*1410*/  SHF.R.S32.HI R5, RZ, 0x1f, R0 ;  /* 0x0000001fff057819 */ /* 0x000fe20000011400 */
[----:B------:R-:W-:Y:S01]  /*1420*/  IMAD R6, R6, c[0x0][0x1b8], RZ ;  /* 0x00006e0006067a24 */ /* 0x000fe200078e02ff */
[----:B------:R-:W-:Y:S01]  /*1430*/  ISETP.GE.OR P4, PT, R0, c[0x0][0x160], P0 ;  /* 0x0000580000007a0c */ /* 0x000fe20000786670 */
[----:B------:R-:W-:-:S04]  /*1440*/  IMAD.WIDE.U32 R40, R69, c[0x0][0x1b8], R8 ;  /* 0x00006e0045287a25 */ /* 0x000fc800078e0008 */
[----:B------:R-:W-:Y:S02]  /*1450*/  IMAD R7, R5, c[0x0][0x1a8], RZ ;  /* 0x00006a0005077a24 */ /* 0x000fe400078e02ff */
[----:B------:R-:W-:Y:S02]  /*1460*/  IMAD R6, R69, c[0x0][0x1bc], R6 ;  /* 0x00006f0045067a24 */ /* 0x000fe400078e0206 */
[C---:B------:R-:W-:Y:S02]  /*1470*/  IMAD R4, R0.reuse, c[0x0][0x1ac], R7 ;  /* 0x00006b0000047a24 */ /* 0x040fe400078e0207 */
[----:B------:R-:W-:-:S04]  /*1480*/  IMAD.WIDE.U32 R42, R0, c[0x0][0x1a8], R8 ;  /* 0x00006a00002a7a25 */ /* 0x000fc800078e0008 */
[----:B------:R-:W-:Y:S01]  /*1490*/  IMAD.IADD R6, R6, 0x1, R41 ;  /* 0x0000000106067824 */ /* 0x000fe200078e0229 */
[----:B------:R-:W-:Y:S01]  /*14a0*/  LEA R38, P1, R42, c[0x0][0x1a0], 0x3 ;  /* 0x000068002a267a11 */ /* 0x000fe200078218ff */
[----:B------:R-:W-:-:S05]  /*14b0*/  IMAD.IADD R4, R4, 0x1, R43 ;  /* 0x0000000104047824 */ /* 0x000fca00078e022b */
[----:B------:R-:W-:Y:S01]  /*14c0*/  LEA.HI.X R39, R42, c[0x0][0x1a4], R4, 0x3, P1 ;  /* 0x000069002a277a11 */ /* 0x000fe200008f1c04 */
[----:B--2---:R0:W1:Y:S02]  /*14d0*/  @!P3 DMUL R44, R36, c[0x0][0x198] ;  /* 0x00006600242cba28 */ /* 0x0040640000000000 */
[----:B0-----:R-:W-:-:S04]  /*14e0*/  LEA R36, P2, R40, c[0x0][0x1b0], 0x3 ;  /* 0x00006c0028247a11 */ /* 0x001fc800078418ff */
[----:B------:R-:W-:Y:S01]  /*14f0*/  LEA.HI.X R37, R40, c[0x0][0x1b4], R6, 0x3, P2 ;  /* 0x00006d0028257a11 */ /* 0x000fe200010f1c06 */
[----:B-1----:R-:W0:-:S07]  /*1500*/  @!P3 DFMA R40, R10, c[0x0][0x170], R44 ;  /* 0x00005c000a28ba2b */ /* 0x002e0e000000002c */
[----:B0-----:R0:W-:Y:S04]  /*1510*/  @!P3 STG.E.64 [R36.64], R40 ;  /* 0x000000282400b986 */ /* 0x0011e8000c101b04 */
        /* <DEDUP_REMOVED lines=10> */
[----:B------:R-:W-:Y:S02]  /*15c0*/  IADD3 R5, R5, R45, RZ ;  /* 0x0000002d05057210 */ /* 0x000fe40007ffe0ff */
[----:B0-----:R-:W-:-:S04]  /*15d0*/  LEA R40, P1, R44, c[0x0][0x1a0], 0x3 ;  /* 0x000068002c287a11 */ /* 0x001fc800078218ff */
        /* <DEDUP_REMOVED lines=15> */
[----:B------:R-:W-:Y:S02]  /*16d0*/  IMAD.IADD R6, R6, 0x1, R45 ;  /* 0x0000000106067824 */ /* 0x000fe400078e022d */
[----:B------:R-:W-:Y:S01]  /*16e0*/  IMAD.IADD R4, R4, 0x1, R47 ;  /* 0x0000000104047824 */ /* 0x000fe200078e022f */
[----:B0-----:R-:W-:-:S04]  /*16f0*/  LEA R42, P0, R46, c[0x0][0x1a0], 0x3 ;  /* 0x000068002e2a7a11 */ /* 0x001fc800078018ff */
[----:B------:R-:W-:Y:S01]  /*1700*/  LEA.HI.X R43, R46, c[0x0][0x1a4], R4, 0x3, P0 ;  /* 0x000069002e2b7a11 */ /* 0x000fe200000f1c04 */
[----:B--2---:R0:W1:Y:S02]  /*1710*/  @!P3 DMUL R48, R12, c[0x0][0x198] ;  /* 0x000066000c30ba28 */ /* 0x0040640000000000 */
[----:B0-----:R-:W-:-:S04]  /*1720*/  LEA R12, P1, R44, c[0x0][0x1b0], 0x3 ;  /* 0x00006c002c0c7a11 */ /* 0x001fc800078218ff */
[----:B-1----:R-:W0:Y:S01]  /*1730*/  @!P3 DFMA R48, R14, c[0x0][0x170], R48 ;  /* 0x00005c000e30ba2b */ /* 0x002e220000000030 */
[----:B------:R-:W-:-:S06]  /*1740*/  LEA.HI.X R13, R44, c[0x0][0x1b4], R6, 0x3, P1 ;  /* 0x00006d002c0d7a11 */ /* 0x000fcc00008f1c06 */
[----:B0-----:R0:W-:Y:S04]  /*1750*/  @!P3 STG.E.64 [R12.64], R48 ;  /* 0x000000300c00b986 */ /* 0x0011e8000c101b04 */
[----:B------:R-:W2:Y:S01]  /*1760*/  @!P2 LDG.E.64 R6, [R42.64] ;  /* 0x000000042a06a981 */ /* 0x000ea2000c1e1b00 */
[----:B------:R-:W-:Y:S01]  /*1770*/  IMAD R4, R5, c[0x0][0x1b8], RZ ;  /* 0x00006e0005047a24 */ /* 0x000fe200078e02ff */
[----:B------:R-:W-:Y:S01]  /*1780*/  BSSY B0, `(.L_x_35) ;  /* 0x0000011000007945 */ /* 0x000fe20003800000 */
[----:B------:R-:W-:-:S04]  /*1790*/  IMAD.WIDE.U32 R8, R3, c[0x0][0x1b8], R8 ;  /* 0x00006e0003087a25 */ /* 0x000fc800078e0008 */
[----:B------:R-:W-:-:S05]  /*17a0*/  IMAD R4, R3, c[0x0][0x1bc], R4 ;  /* 0x00006f0003047a24 */ /* 0x000fca00078e0204 */
[----:B------:R-:W-:Y:S01]  /*17b0*/  IADD3 R4, R4, R9, RZ ;  /* 0x0000000904047210 */ /* 0x000fe20007ffe0ff */
[----:B--2---:R1:W2:Y:S02]  /*17c0*/  @!P2 DMUL R14, R6, c[0x0][0x198] ;  /* 0x00006600060eaa28 */ /* 0x0042a40000000000 */
[----:B-1----:R-:W-:-:S04]  /*17d0*/  LEA R6, P0, R8, c[0x0][0x1b0], 0x3 ;  /* 0x00006c0008067a11 */ /* 0x002fc800078018ff */
[----:B--2---:R-:W1:Y:S01]  /*17e0*/  @!P2 DFMA R14, R16, c[0x0][0x170], R14 ;  /* 0x00005c00100eaa2b */ /* 0x004e62000000000e */
[----:B------:R-:W-:Y:S02]  /*17f0*/  LEA.HI.X R7, R8, c[0x0][0x1b4], R4, 0x3, P0 ;  /* 0x00006d0008077a11 */ /* 0x000fe400000f1c04 */
[----:B------:R-:W-:-:S04]  /*1800*/  IADD3 R4, R70, 0x2, RZ ;  /* 0x0000000246047810 */ /* 0x000fc80007ffe0ff */
[----:B-1----:R0:W-:Y:S01]  /*1810*/  @!P2 STG.E.64 [R6.64], R14 ;  /* 0x0000000e0600a986 */ /* 0x0021e2000c101b04 */
[----:B------:R-:W-:-:S04]  /*1820*/  ISETP.GE.AND P0, PT, R4, c[0x0][0x164], PT ;  /* 0x0000590004007a0c */ /* 0x000fc80003f06270 */
[----:B------:R-:W-:-:S13]  /*1830*/  ISETP.GE.OR P1, PT, R69, c[0x0][0x160], P0 ;  /* 0x0000580045007a0c */ /* 0x000fda0000726670 */
[----:B------:R-:W-:Y:S05]  /*1840*/  @P1 BRA `(.L_x_36) ;  /* 0x0000004000001947 */ /* 0x000fea0003800000 */
[----:B------:R-:W2:Y:S02]  /*1850*/  LDG.E.64 R4, [R34.64+0x8] ;  /* 0x0000080422047981 */ /* 0x000ea4000c1e1b00 */
[----:B--2---:R-:W1:-:S06]  /*1860*/  DMUL R4, R4, c[0x0][0x198] ;  /* 0x0000660004047a28 */ /* 0x004e4c0000000000 */
[----:B-1----:R-:W1:-:S07]  /*1870*/  DFMA R4, R18, c[0x0][0x170], R4 ;  /* 0x00005c0012047a2b */ /* 0x002e4e0000000004 */
[----:B-1----:R1:W-:Y:S04]  /*1880*/  STG.E.64 [R36.64+0x8], R4 ;  /* 0x0000080424007986 */ /* 0x0023e8000c101b04 */
.L_x_36:
[----:B------:R-:W-:Y:S05]  /*1890*/  BSYNC B0 ;  /* 0x0000000000007941 */ /* 0x000fea0003800000 */
.L_x_35:
[----:B------:R-:W-:Y:S01]  /*18a0*/  ISETP.GE.OR P1, PT, R0, c[0x0][0x160], P0 ;  /* 0x0000580000007a0c */ /* 0x000fe20000726670 */
[----:B------:R-:W-:-:S12]  /*18b0*/  BSSY B0, `(.L_x_37) ;  /* 0x0000006000007945 */ /* 0x000fd80003800000 */
[----:B------:R-:W-:Y:S05]  /*18c0*/  @P1 BRA `(.L_x_38) ;  /* 0x0000004000001947 */ /* 0x000fea0003800000 */
[----:B-1----:R-:W2:Y:S02]  /*18d0*/  LDG.E.64 R4, [R38.64+0x8] ;  /* 0x0000080426047981 */ /* 0x002ea4000c1e1b00 */
[----:B--2---:R-:W1:-:S06]  /*18e0*/  DMUL R4, R4, c[0x0][0x198] ;  /* 0x0000660004047a28 */ /* 0x004e4c0000000000 */
[----:B-1----:R-:W1:-:S07]  /*18f0*/  DFMA R4, R20, c[0x0][0x170], R4 ;  /* 0x00005c0014047a2b */ /* 0x002e4e0000000004 */
[----:B-1----:R1:W-:Y:S04]  /*1900*/  STG.E.64 [R10.64+0x8], R4 ;  /* 0x000008040a007986 */ /* 0x0023e8000c101b04 */
.L_x_38:
[----:B------:R-:W-:Y:S05]  /*1910*/  BSYNC B0 ;  /* 0x0000000000007941 */ /* 0x000fea0003800000 */
.L_x_37:
[----:B------:R-:W-:Y:S01]  /*1920*/  ISETP.GE.OR P1, PT, R2, c[0x0][0x160], P0 ;  /* 0x0000580002007a0c */ /* 0x000fe20000726670 */
[----:B------:R-:W-:-:S12]  /*1930*/  BSSY B0, `(.L_x_39) ;  /* 0x0000006000007945 */ /* 0x000fd80003800000 */
[----:B------:R-:W-:Y:S05]  /*1940*/  @P1 BRA `(.L_x_40) ;  /* 0x0000004000001947 */ /* 0x000fea0003800000 */
[----:B-1----:R-:W2:Y:S02]  /*1950*/  LDG.E.64 R4, [R40.64+0x8] ;  /* 0x0000080428047981 */ /* 0x002ea4000c1e1b00 */
[----:B--2---:R-:W1:-:S06]  /*1960*/  DMUL R4, R4, c[0x0][0x198] ;  /* 0x0000660004047a28 */ /* 0x004e4c0000000000 */
[----:B-1----:R-:W1:-:S07]  /*1970*/  DFMA R4, R22, c[0x0][0x170], R4 ;  /* 0x00005c0016047a2b */ /* 0x002e4e0000000004 */
[----:B-1----:R1:W-:Y:S04]  /*1980*/  STG.E.64 [R12.64+0x8], R4 ;  /* 0x000008040c007986 */ /* 0x0023e8000c101b04 */
.L_x_40:
[----:B------:R-:W-:Y:S05]  /*1990*/  BSYNC B0 ;  /* 0x0000000000007941 */ /* 0x000fea0003800000 */
.L_x_39:
[----:B------:R-:W-:Y:S01]  /*19a0*/  ISETP.GE.OR P0, PT, R3, c[0x0][0x160], P0 ;  /* 0x0000580003007a0c */ /* 0x000fe20000706670 */
[----:B------:R-:W-:-:S12]  /*19b0*/  BSSY B0, `(.L_x_41) ;  /* 0x0000006000007945 */ /* 0x000fd80003800000 */
[----:B------:R-:W-:Y:S05]  /*19c0*/  @P0 BRA `(.L_x_42) ;  /* 0x0000004000000947 */ /* 0x000fea0003800000 */
[----:B-1----:R-:W2:Y:S02]  /*19d0*/  LDG.E.64 R4, [R42.64+0x8] ;  /* 0x000008042a047981 */ /* 0x002ea4000c1e1b00 */
[----:B--2---:R-:W1:-:S06]  /*19e0*/  DMUL R4, R4, c[0x0][0x198] ;  /* 0x0000660004047a28 */ /* 0x004e4c0000000000 */
[----:B-1----:R-:W1:-:S07]  /*19f0*/  DFMA R4, R24, c[0x0][0x170], R4 ;  /* 0x00005c0018047a2b */ /* 0x002e4e0000000004 */
[----:B-1----:R1:W-:Y:S04]  /*1a00*/  STG.E.64 [R6.64+0x8], R4 ;  /* 0x0000080406007986 */ /* 0x0023e8000c101b04 */
.L_x_42:
[----:B------:R-:W-:Y:S05]  /*1a10*/  BSYNC B0 ;  /* 0x0000000000007941 */ /* 0x000fea0003800000 */
.L_x_41:
[----:B------:R-:W-:Y:S01]  /*1a20*/  IADD3 R70, R70, 0x3, RZ ;  /* 0x0000000346467810 */ /* 0x000fe20007ffe0ff */
[----:B------:R-:W-:Y:S03]  /*1a30*/  BSSY B0, `(.L_x_43) ;  /* 0x0000008000007945 */ /* 0x000fe60003800000 */
[----:B------:R-:W-:-:S04]  /*1a40*/  ISETP.GE.AND P0, PT, R70, c[0x0][0x164], PT ;  /* 0x0000590046007a0c */ /* 0x000fc80003f06270 */
[----:B------:R-:W-:-:S13]  /*1a50*/  ISETP.GE.OR P1, PT, R69, c[0x0][0x160], P0 ;  /* 0x0000580045007a0c */ /* 0x000fda0000726670 */
[----:B------:R-:W-:Y:S05]  /*1a60*/  @P1 BRA `(.L_x_44) ;  /* 0x0000004000001947 */ /* 0x000fea0003800000 */
[----:B-1----:R-:W2:Y:S02]  /*1a70*/  LDG.E.64 R4, [R34.64+0x10] ;  /* 0x0000100422047981 */ /* 0x002ea4000c1e1b00 */
[----:B--2---:R-:W1:-:S06]  /*1a80*/  DMUL R4, R4, c[0x0][0x198] ;  /* 0x0000660004047a28 */ /* 0x004e4c0000000000 */
[----:B-1----:R-:W1:-:S07]  /*1a90*/  DFMA R4, R26, c[0x0][0x170], R4 ;  /* 0x00005c001a047a2b */ /* 0x002e4e0000000004 */
[----:B-1----:R1:W-:Y:S04]  /*1aa0*/  STG.E.64 [R36.64+0x10], R4 ;  /* 0x0000100424007986 */ /* 0x0023e8000c101b04 */
.L_x_44:
[----:B------:R-:W-:Y:S05]  /*1ab0*/  BSYNC B0 ;  /* 0x0000000000007941 */ /* 0x000fea0003800000 */
.L_x_43:
[----:B------:R-:W-:Y:S01]  /*1ac0*/  ISETP.GE.OR P1, PT, R0, c[0x0][0x160], P0 ;  /* 0x0000580000007a0c */ /* 0x000fe20000726670 */
[----:B------:R-:W-:-:S12]  /*1ad0*/  BSSY B0, `(.L_x_45) ;  /* 0x0000006000007945 */ /* 0x000fd80003800000 */
[----:B------:R-:W-:Y:S05]  /*1ae0*/  @P1 BRA `(.L_x_46) ;  /* 0x0000004000001947 */ /* 0x000fea0003800000 */
[----:B-1----:R-:W2:Y:S02]  /*1af0*/  LDG.E.64 R4, [R38.64+0x10] ;  /* 0x0000100426047981 */ /* 0x002ea4000c1e1b00 */
[----:B--2---:R-:W1:-:S06]  /*1b00*/  DMUL R4, R4, c[0x0][0x198] ;  /* 0x0000660004047a28 */ /* 0x004e4c0000000000 */
[----:B-1----:R-:W1:-:S07]  /*1b10*/  DFMA R4, R28, c[0x0][0x170], R4 ;  /* 0x00005c001c047a2b */ /* 0x002e4e0000000004 */
[----:B-1----:R1:W-:Y:S04]  /*1b20*/  STG.E.64 [R10.64+0x10], R4 ;  /* 0x000010040a007986 */ /* 0x0023e8000c101b04 */
.L_x_46:
[----:B------:R-:W-:Y:S05]  /*1b30*/  BSYNC B0 ;  /* 0x0000000000007941 */ /* 0x000fea0003800000 */
.L_x_45:
[----:B------:R-:W-:Y:S01]  /*1b40*/  ISETP.GE.OR P1, PT, R2, c[0x0][0x160], P0 ;  /* 0x0000580002007a0c */ /* 0x000fe20000726670 */
[----:B------:R-:W-:-:S12]  /*1b50*/  BSSY B0, `(.L_x_47) ;  /* 0x0000006000007945 */ /* 0x000fd80003800000 */
[----:B------:R-:W-:Y:S05]  /*1b60*/  @P1 BRA `(.L_x_48) ;  /* 0x0000004000001947 */ /* 0x000fea0003800000 */
[----:B-1----:R-:W2:Y:S02]  /*1b70*/  LDG.E.64 R4, [R40.64+0x10] ;  /* 0x0000100428047981 */ /* 0x002ea4000c1e1b00 */
[----:B--2---:R-:W1:-:S06]  /*1b80*/  DMUL R4, R4, c[0x0][0x198] ;  /* 0x0000660004047a28 */ /* 0x004e4c0000000000 */
[----:B-1----:R-:W1:-:S07]  /*1b90*/  DFMA R4, R30, c[0x0][0x170], R4 ;  /* 0x00005c001e047a2b */ /* 0x002e4e0000000004 */
[----:B-1----:R1:W-:Y:S04]  /*1ba0*/  STG.E.64 [R12.64+0x10], R4 ;  /* 0x000010040c007986 */ /* 0x0023e8000c101b04 */
.L_x_48:
[----:B------:R-:W-:Y:S05]  /*1bb0*/  BSYNC B0 ;  /* 0x0000000000007941 */ /* 0x000fea0003800000 */
.L_x_47:
[----:B------:R-:W-:-:S13]  /*1bc0*/  ISETP.GE.OR P0, PT, R3, c[0x0][0x160], P0 ;  /* 0x0000580003007a0c */ /* 0x000fda0000706670 */
[----:B------:R-:W-:Y:S05]  /*1bd0*/  @P0 EXIT ;  /* 0x000000000000094d */ /* 0x000fea0003800000 */
[----:B------:R-:W2:Y:S02]  /*1be0*/  LDG.E.64 R2, [R42.64+0x10] ;  /* 0x000010042a027981 */ /* 0x000ea4000c1e1b00 */
[----:B--2---:R-:W2:-:S06]  /*1bf0*/  DMUL R2, R2, c[0x0][0x198] ;  /* 0x0000660002027a28 */ /* 0x004e8c0000000000 */
[----:B--2---:R-:W2:-:S07]  /*1c00*/  DFMA R2, R32, c[0x0][0x170], R2 ;  /* 0x00005c0020027a2b */ /* 0x004e8e0000000002 */
[----:B--2---:R-:W-:Y:S01]  /*1c10*/  STG.E.64 [R6.64+0x10], R2 ;  /* 0x0000100206007986 */ /* 0x004fe2000c101b04 */
[----:B------:R-:W-:Y:S05]  /*1c20*/  EXIT ;  /* 0x000000000000794d */ /* 0x000fea0003800000 */
.L_x_49:
        /* <DEDUP_REMOVED lines=13> */
.L_x_73:


//--------------------- .text._ZN7cutlass6KernelINS_4gemm6kernel4GemmINS1_11threadblock13MmaMultistageINS1_9GemmShapeILi128ELi64ELi16EEENS_9transform11threadblock28PredicatedTileAccessIteratorINS_11MatrixShapeILi128ELi16EEEfNS_6layout8RowMajorELi1ENS8_29PitchLinearWarpRakedThreadMapINS_16PitchLinearShapeILi16ELi128EEELi128ENSG_ILi4ELi8EEELi4EEENS_5ArrayIfLi4ELb1EEELb0ENSD_9NoPermuteEEENS9_25RegularTileAccessIteratorISC_fNSD_37RowMajorTensorOpMultiplicandCrosswiseILi32ELi16EEELi0ESJ_Li16EEELNS_4arch14CacheOperation4KindE1ENSA_INSB_ILi16ELi64EEEfNSD_11ColumnMajorELi0ENSF_INSG_ILi16ELi64EEELi128ESI_Li4EEESL_Lb0ESM_EENSO_ISV_fNSD_40ColumnMajorTensorOpMultiplicandCrosswiseILi32ELi16EEELi1ESY_Li16EEELSU_1EfSE_NS4_9MmaPolicyINS1_4warp11MmaTensorOpINS6_ILi64ELi32ELi16EEEfSQ_fS11_fSE_NS14_17MmaTensorOpPolicyINSS_3MmaINS6_ILi16ELi8ELi8EEELi32ENS_10tfloat32_tESE_S1A_SW_fSE_NSS_13OpMultiplyAddEEENSB_ILi1ELi1EEEEELi1ELb0EbEENSB_ILi0ELi0EEES1G_Li1EEELi3ELNS1_23SharedMemoryClearOptionE0EbEENS_8epilogue11threadblock8EpilogueIS7_S1F_Li1ENS1L_22PredicatedTileIteratorINS1L_26OutputTileOptimalThreadMapINS1L_15OutputTileShapeILi64ELi8ELi2ELi1ELi1EEENS1P_ILi1ELi8ELi1ELi1ELi8EEELi128ELi4ELi32EEEfLb0ESM_Lb0EEENS1K_4warp24FragmentIteratorTensorOpIS16_S19_fSL_SE_EENS1U_20TileIteratorTensorOpIS16_S19_fSE_EENS1L_18SharedLoadIteratorINS1S_18CompactedThreadMapEfLi16EEENS1K_6thread17LinearCombinationIfLi4EffLNS22_9ScaleType4KindE0ELNS_15FloatRoundStyleE2EfEENSB_ILi0ELi8EEELi2ELi1EEENS4_30GemmIdentityThreadblockSwizzleILi1EEELb0EEEEEvNT_6ParamsE --------------------------
	.section	.text._ZN7cutlass6KernelINS_4gemm6kernel4GemmINS1_11threadblock13MmaMultistageINS1_9GemmShapeILi128ELi64ELi16EEENS_9transform11threadblock28PredicatedTileAccessIteratorINS_11MatrixShapeILi128ELi16EEEfNS_6layout8RowMajorELi1ENS8_29PitchLinearWarpRakedThreadMapINS_16PitchLinearShapeILi16ELi128EEELi128ENSG_ILi4ELi8EEELi4EEENS_5ArrayIfLi4ELb1EEELb0ENSD_9NoPermuteEEENS9_25RegularTileAccessIteratorISC_fNSD_37RowMajorTensorOpMultiplicandCrosswiseILi32ELi16EEELi0ESJ_Li16EEELNS_4arch14CacheOperation4KindE1ENSA_INSB_ILi16ELi64EEEfNSD_11ColumnMajorELi0ENSF_INSG_ILi16ELi64EEELi128ESI_Li4EEESL_Lb0ESM_EENSO_ISV_fNSD_40ColumnMajorTensorOpMultiplicandCrosswiseILi32ELi16EEELi1ESY_Li16EEELSU_1EfSE_NS4_9MmaPolicyINS1_4warp11MmaTensorOpINS6_ILi64ELi32ELi16EEEfSQ_fS11_fSE_NS14_17MmaTensorOpPolicyINSS_3MmaINS6_ILi16ELi8ELi8EEELi32ENS_10tfloat32_tESE_S1A_SW_fSE_NSS_13OpMultiplyAddEEENSB_ILi1ELi1EEEEELi1ELb0EbEENSB_ILi0ELi0EEES1G_Li1EEELi3ELNS1_23SharedMemoryClearOptionE0EbEENS_8epilogue11threadblock8EpilogueIS7_S1F_Li1ENS1L_22PredicatedTileIteratorINS1L_26OutputTileOptimalThreadMapINS1L_15OutputTileShapeILi64ELi8ELi2ELi1ELi1EEENS1P_ILi1ELi8ELi1ELi1ELi8EEELi128ELi4ELi32EEEfLb0ESM_Lb0EEENS1K_4warp24FragmentIteratorTensorOpIS16_S19_fSL_SE_EENS1U_20TileIteratorTensorOpIS16_S19_fSE_EENS1L_18SharedLoadIteratorINS1S_18CompactedThreadMapEfLi16EEENS1K_6thread17LinearCombinationIfLi4EffLNS22_9ScaleType4KindE0ELNS_15FloatRoundStyleE2EfEENSB_ILi0ELi8EEELi2ELi1EEENS4_30GemmIdentityThreadblockSwizzleILi1EEELb0EEEEEvNT_6ParamsE,"ax",@progbits
	.sectioninfo	@"SHI_REGISTERS=148"
	.align	128
.text._ZN7cutlass6KernelINS_4gemm6kernel4GemmINS1_11threadblock13MmaMultistageINS1_9GemmShapeILi128ELi64ELi16EEENS_9transform11threadblock28PredicatedTileAccessIteratorINS_11MatrixShapeILi128ELi16EEEfNS_6layout8RowMajorELi1ENS8_29PitchLinearWarpRakedThreadMapINS_16PitchLinearShapeILi16ELi128EEELi128ENSG_ILi4ELi8EEELi4EEENS_5ArrayIfLi4ELb1EEELb0ENSD_9NoPermuteEEENS9_25RegularTileAccessIteratorISC_fNSD_37RowMajorTensorOpMultiplicandCrosswiseILi32ELi16EEELi0ESJ_Li16EEELNS_4arch14CacheOperation4KindE1ENSA_INSB_ILi16ELi64EEEfNSD_11ColumnMajorELi0ENSF_INSG_ILi16ELi64EEELi128ESI_Li4EEESL_Lb0ESM_EENSO_ISV_fNSD_40ColumnMajorTensorOpMultiplicandCrosswiseILi32ELi16EEELi1ESY_Li16EEELSU_1EfSE_NS4_9MmaPolicyINS1_4warp11MmaTensorOpINS6_ILi64ELi32ELi16EEEfSQ_fS11_fSE_NS14_17MmaTensorOpPolicyINSS_3MmaINS6_ILi16ELi8ELi8EEELi32ENS_10tfloat32_tESE_S1A_SW_fSE_NSS_13OpMultiplyAddEEENSB_ILi1ELi1EEEEELi1ELb0EbEENSB_ILi0ELi0EEES1G_Li1EEELi3ELNS1_23SharedMemoryClearOptionE0EbEENS_8epilogue11threadblock8EpilogueIS7_S1F_Li1ENS1L_22PredicatedTileIteratorINS1L_26OutputTileOptimalThreadMapINS1L_15OutputTileShapeILi64ELi8ELi2ELi1ELi1EEENS1P_ILi1ELi8ELi1ELi1ELi8EEELi128ELi4ELi32EEEfLb0ESM_Lb0EEENS1K_4warp24FragmentIteratorTensorOpIS16_S19_fSL_SE_EENS1U_20TileIteratorTensorOpIS16_S19_fSE_EENS1L_18SharedLoadIteratorINS1S_18CompactedThreadMapEfLi16EEENS1K_6thread17LinearCombinationIfLi4EffLNS22_9ScaleType4KindE0ELNS_15FloatRoundStyleE2EfEENSB_ILi0ELi8EEELi2ELi1EEENS4_30GemmIdentityThreadblockSwizzleILi1EEELb0EEEEEvNT_6ParamsE:
        .type           _ZN7cutlass6KernelINS_4gemm6kernel4GemmINS1_11threadblock13MmaMultistageINS1_9GemmShapeILi128ELi64ELi16EEENS_9transform11threadblock28PredicatedTileAccessIteratorINS_11MatrixShapeILi128ELi16EEEfNS_6layout8RowMajorELi1ENS8_29PitchLinearWarpRakedThreadMapINS_16PitchLinearShapeILi16ELi128EEELi128ENSG_ILi4ELi8EEELi4EEENS_5ArrayIfLi4ELb1EEELb0ENSD_9NoPermuteEEENS9_25RegularTileAccessIteratorISC_fNSD_37RowMajorTensorOpMultiplicandCrosswiseILi32ELi16EEELi0ESJ_Li16EEELNS_4arch14CacheOperation4KindE1ENSA_INSB_ILi16ELi64EEEfNSD_11ColumnMajorELi0ENSF_INSG_ILi16ELi64EEELi128ESI_Li4EEESL_Lb0ESM_EENSO_ISV_fNSD_40ColumnMajorTensorOpMultiplicandCrosswiseILi32ELi16EEELi1ESY_Li16EEELSU_1EfSE_NS4_9MmaPolicyINS1_4warp11MmaTensorOpINS6_ILi64ELi32ELi16EEEfSQ_fS11_fSE_NS14_17MmaTensorOpPolicyINSS_3MmaINS6_ILi16ELi8ELi8EEELi32ENS_10tfloat32_tESE_S1A_SW_fSE_NSS_13OpMultiplyAddEEENSB_ILi1ELi1EEEEELi1ELb0EbEENSB_ILi0ELi0EEES1G_Li1EEELi3ELNS1_23SharedMemoryClearOptionE0EbEENS_8epilogue11threadblock8EpilogueIS7_S1F_Li1ENS1L_22PredicatedTileIteratorINS1L_26OutputTileOptimalThreadMapINS1L_15OutputTileShapeILi64ELi8ELi2ELi1ELi1EEENS1P_ILi1ELi8ELi1ELi1ELi8EEELi128ELi4ELi32EEEfLb0ESM_Lb0EEENS1K_4warp24FragmentIteratorTensorOpIS16_S19_fSL_SE_EENS1U_20TileIteratorTensorOpIS16_S19_fSE_EENS1L_18SharedLoadIteratorINS1S_18CompactedThreadMapEfLi16EEENS1K_6thread17LinearCombinationIfLi4EffLNS22_9ScaleType4KindE0ELNS_15FloatRoundStyleE2EfEENSB_ILi0ELi8EEELi2ELi1EEENS4_30GemmIdentityThreadblockSwizzleILi1EEELb0EEEEEvNT_6ParamsE,@function
        .size           _ZN7cutlass6KernelINS_4gemm6kernel4GemmINS1_11threadblock13MmaMultistageINS1_9GemmShapeILi128ELi64ELi16EEENS_9transform11threadblock28PredicatedTileAccessIteratorINS_11MatrixShapeILi128ELi16EEEfNS_6layout8RowMajorELi1ENS8_29PitchLinearWarpRakedThreadMapINS_16PitchLinearShapeILi16ELi128EEELi128ENSG_ILi4ELi8EEELi4EEENS_5ArrayIfLi4ELb1EEELb0ENSD_9NoPermuteEEENS9_25RegularTileAccessIteratorISC_fNSD_37RowMajorTensorOpMultiplicandCrosswiseILi32ELi16EEELi0ESJ_Li16EEELNS_4arch14CacheOperation4KindE1ENSA_INSB_ILi16ELi64EEEfNSD_11ColumnMajorELi0ENSF_INSG_ILi16ELi64EEELi128ESI_Li4EEESL_Lb0ESM_EENSO_ISV_fNSD_40ColumnMajorTensorOpMultiplicandCrosswiseILi32ELi16EEELi1ESY_Li16EEELSU_1EfSE_NS4_9MmaPolicyINS1_4warp11MmaTensorOpINS6_ILi64ELi32ELi16EEEfSQ_fS11_fSE_NS14_17MmaTensorOpPolicyINSS_3MmaINS6_ILi16ELi8ELi8EEELi32ENS_10tfloat32_tESE_S1A_SW_fSE_NSS_13OpMultiplyAddEEENSB_ILi1ELi1EEEEELi1ELb0EbEENSB_ILi0ELi0EEES1G_Li1EEELi3ELNS1_23SharedMemoryClearOptionE0EbEENS_8epilogue11threadblock8EpilogueIS7_S1F_Li1ENS1L_22PredicatedTileIteratorINS1L_26OutputTileOptimalThreadMapINS1L_15OutputTileShapeILi64ELi8ELi2ELi1ELi1EEENS1P_ILi1ELi8ELi1ELi1ELi8EEELi128ELi4ELi32EEEfLb0ESM_Lb0EEENS1K_4warp24FragmentIteratorTensorOpIS16_S19_fSL_SE_EENS1U_20TileIteratorTensorOpIS16_S19_fSE_EENS1L_18SharedLoadIteratorINS1S_18CompactedThreadMapEfLi16EEENS1K_6thread17LinearCombinationIfLi4EffLNS22_9ScaleType4KindE0ELNS_15FloatRoundStyleE2EfEENSB_ILi0ELi8EEELi2ELi1EEENS4_30GemmIdentityThreadblockSwizzleILi1EEELb0EEEEEvNT_6ParamsE,(.L_x_70 - _ZN7cutlass6KernelINS_4gemm6kernel4GemmINS1_11threadblock13MmaMultistageINS1_9GemmShapeILi128ELi64ELi16EEENS_9transform11threadblock28PredicatedTileAccessIteratorINS_11MatrixShapeILi128ELi16EEEfNS_6layout8RowMajorELi1ENS8_29PitchLinearWarpRakedThreadMapINS_16PitchLinearShapeILi16ELi128EEELi128ENSG_ILi4ELi8EEELi4EEENS_5ArrayIfLi4ELb1EEELb0ENSD_9NoPermuteEEENS9_25RegularTileAccessIteratorISC_fNSD_37RowMajorTensorOpMultiplicandCrosswiseILi32ELi16EEELi0ESJ_Li16EEELNS_4arch14CacheOperation4KindE1ENSA_INSB_ILi16ELi64EEEfNSD_11ColumnMajorELi0ENSF_INSG_ILi16ELi64EEELi128ESI_Li4EEESL_Lb0ESM_EENSO_ISV_fNSD_40ColumnMajorTensorOpMultiplicandCrosswiseILi32ELi16EEELi1ESY_Li16EEELSU_1EfSE_NS4_9MmaPolicyINS1_4warp11MmaTensorOpINS6_ILi64ELi32ELi16EEEfSQ_fS11_fSE_NS14_17MmaTensorOpPolicyINSS_3MmaINS6_ILi16ELi8ELi8EEELi32ENS_10tfloat32_tESE_S1A_SW_fSE_NSS_13OpMultiplyAddEEENSB_ILi1ELi1EEEEELi1ELb0EbEENSB_ILi0ELi0EEES1G_Li1EEELi3ELNS1_23SharedMemoryClearOptionE0EbEENS_8epilogue11threadblock8EpilogueIS7_S1F_Li1ENS1L_22PredicatedTileIteratorINS1L_26OutputTileOptimalThreadMapINS1L_15OutputTileShapeILi64ELi8ELi2ELi1ELi1EEENS1P_ILi1ELi8ELi1ELi1ELi8EEELi128ELi4ELi32EEEfLb0ESM_Lb0EEENS1K_4warp24FragmentIteratorTensorOpIS16_S19_fSL_SE_EENS1U_20TileIteratorTensorOpIS16_S19_fSE_EENS1L_18SharedLoadIteratorINS1S_18CompactedThreadMapEfLi16EEENS1K_6thread17LinearCombinationIfLi4EffLNS22_9ScaleType4KindE0ELNS_15FloatRoundStyleE2EfEENSB_ILi0ELi8EEELi2ELi1EEENS4_30GemmIdentityThreadblockSwizzleILi1EEELb0EEEEEvNT_6ParamsE)
        .other          _ZN7cutlass6KernelINS_4gemm6kernel4GemmINS1_11threadblock13MmaMultistageINS1_9GemmShapeILi128ELi64ELi16EEENS_9transform11threadblock28PredicatedTileAccessIteratorINS_11MatrixShapeILi128ELi16EEEfNS_6layout8RowMajorELi1ENS8_29PitchLinearWarpRakedThreadMapINS_16PitchLinearShapeILi16ELi128EEELi128ENSG_ILi4ELi8EEELi4EEENS_5ArrayIfLi4ELb1EEELb0ENSD_9NoPermuteEEENS9_25RegularTileAccessIteratorISC_fNSD_37RowMajorTensorOpMultiplicandCrosswiseILi32ELi16EEELi0ESJ_Li16EEELNS_4arch14CacheOperation4KindE1ENSA_INSB_ILi16ELi64EEEfNSD_11ColumnMajorELi0ENSF_INSG_ILi16ELi64EEELi128ESI_Li4EEESL_Lb0ESM_EENSO_ISV_fNSD_40ColumnMajorTensorOpMultiplicandCrosswiseILi32ELi16EEELi1ESY_Li16EEELSU_1EfSE_NS4_9MmaPolicyINS1_4warp11MmaTensorOpINS6_ILi64ELi32ELi16EEEfSQ_fS11_fSE_NS14_17MmaTensorOpPolicyINSS_3MmaINS6_ILi16ELi8ELi8EEELi32ENS_10tfloat32_tESE_S1A_SW_fSE_NSS_13OpMultiplyAddEEENSB_ILi1ELi1EEEEELi1ELb0EbEENSB_ILi0ELi0EEES1G_Li1EEELi3ELNS1_23SharedMemoryClearOptionE0EbEENS_8epilogue11threadblock8EpilogueIS7_S1F_Li1ENS1L_22PredicatedTileIteratorINS1L_26OutputTileOptimalThreadMapINS1L_15OutputTileShapeILi64ELi8ELi2ELi1ELi1EEENS1P_ILi1ELi8ELi1ELi1ELi8EEELi128ELi4ELi32EEEfLb0ESM_Lb0EEENS1K_4warp24FragmentIteratorTensorOpIS16_S19_fSL_SE_EENS1U_20TileIteratorTensorOpIS16_S19_fSE_EENS1L_18SharedLoadIteratorINS1S_18CompactedThreadMapEfLi16EEENS1K_6thread17LinearCombinationIfLi4EffLNS22_9ScaleType4KindE0ELNS_15FloatRoundStyleE2EfEENSB_ILi0ELi8EEELi2ELi1EEENS4_30GemmIdentityThreadblockSwizzleILi1EEELb0EEEEEvNT_6ParamsE,@"STO_CUDA_ENTRY STV_DEFAULT"
_ZN7cutlass6KernelINS_4gemm6kernel4GemmINS1_11threadblock13MmaMultistageINS1_9GemmShapeILi128ELi64ELi16EEENS_9transform11threadblock28PredicatedTileAccessIteratorINS_11MatrixShapeILi128ELi16EEEfNS_6layout8RowMajorELi1ENS8_29PitchLinearWarpRakedThreadMapINS_16PitchLinearShapeILi16ELi128EEELi128ENSG_ILi4ELi8EEELi4EEENS_5ArrayIfLi4ELb1EEELb0ENSD_9NoPermuteEEENS9_25RegularTileAccessIteratorISC_fNSD_37RowMajorTensorOpMultiplicandCrosswiseILi32ELi16EEELi0ESJ_Li16EEELNS_4arch14CacheOperation4KindE1ENSA_INSB_ILi16ELi64EEEfNSD_11ColumnMajorELi0ENSF_INSG_ILi16ELi64EEELi128ESI_Li4EEESL_Lb0ESM_EENSO_ISV_fNSD_40ColumnMajorTensorOpMultiplicandCrosswiseILi32ELi16EEELi1ESY_Li16EEELSU_1EfSE_NS4_9MmaPolicyINS1_4warp11MmaTensorOpINS6_ILi64ELi32ELi16EEEfSQ_fS11_fSE_NS14_17MmaTensorOpPolicyINSS_3MmaINS6_ILi16ELi8ELi8EEELi32ENS_10tfloat32_tESE_S1A_SW_fSE_NSS_13OpMultiplyAddEEENSB_ILi1ELi1EEEEELi1ELb0EbEENSB_ILi0ELi0EEES1G_Li1EEELi3ELNS1_23SharedMemoryClearOptionE0EbEENS_8epilogue11threadblock8EpilogueIS7_S1F_Li1ENS1L_22PredicatedTileIteratorINS1L_26OutputTileOptimalThreadMapINS1L_15OutputTileShapeILi64ELi8ELi2ELi1ELi1EEENS1P_ILi1ELi8ELi1ELi1ELi8EEELi128ELi4ELi32EEEfLb0ESM_Lb0EEENS1K_4warp24FragmentIteratorTensorOpIS16_S19_fSL_SE_EENS1U_20TileIteratorTensorOpIS16_S19_fSE_EENS1L_18SharedLoadIteratorINS1S_18CompactedThreadMapEfLi16EEENS1K_6thread17LinearCombinationIfLi4EffLNS22_9ScaleType4KindE0ELNS_15FloatRoundStyleE2EfEENSB_ILi0ELi8EEELi2ELi1EEENS4_30GemmIdentityThreadblockSwizzleILi1EEELb0EEEEEvNT_6ParamsE:
[----:B------:R-:W-:Y:S02]  /*0000*/  MOV R1, c[0x0][0x28] ;  /* 0x00000a0000017a02 */ /* 0x000fe40000000f00 */
[----:B------:R-:W1:Y:S01]  /*0010*/  S2R R2, SR_CTAID.Y ;  /* 0x0000000000027919 */ /* 0x000e620000002600 */
[----:B------:R-:W-:-:S03]  /*0020*/  IMAD.MOV.U32 R0, RZ, RZ, -0x1 ;  /* 0xffffffffff007424 */ /* 0x000fc600078e00ff */
[----:B------:R-:W2:Y:S02]  /*0030*/  S2R R7, SR_CTAID.X ;  /* 0x0000000000077919 */ /* 0x000ea40000002500 */
[----:B------:R-:W-:Y:S02]  /*0040*/  SHF.L.U32 R0, R0, c[0x0][0x178], RZ ;  /* 0x00005e0000007a19 */ /* 0x000fe400000006ff */
[----:B-1----:R-:W-:Y:S02]  /*0050*/  SHF.L.U32 R2, R2, c[0x0][0x178], RZ ;  /* 0x00005e0002027a19 */ /* 0x002fe400000006ff */
[----:B--2---:R-:W-:Y:S02]  /*0060*/  LOP3.LUT R11, R7, R0, RZ, 0x30, !PT ;  /* 0x00000000070b7212 */ /* 0x004fe400078e30ff */
[----:B------:R-:W-:-:S03]  /*0070*/  SHF.R.S32.HI R7, RZ, c[0x0][0x178], R7 ;  /* 0x00005e00ff077a19 */ /* 0x000fc60000011407 */
[----:B------:R-:W-:-:S05]  /*0080*/  IMAD.IADD R11, R2, 0x1, R11 ;  /* 0x00000001020b7824 */ /* 0x000fca00078e020b */
[----:B------:R-:W-:-:S04]  /*0090*/  ISETP.GE.AND P0, PT, R11, c[0x0][0x170], PT ;  /* 0x00005c000b007a0c */ /* 0x000fc80003f06270 */
[----:B------:R-:W-:-:S13]  /*00a0*/  ISETP.GE.OR P0, PT, R7, c[0x0][0x16c], P0 ;  /* 0x00005b0007007a0c */ /* 0x000fda0000706670 */
[----:B------:R-:W-:Y:S05]  /*00b0*/  @P0 EXIT ;  /* 0x000000000000094d */ /* 0x000fea0003800000 */
[----:B------:R-:W1:Y:S01]  /*00c0*/  S2R R6, SR_TID.X ;  /* 0x0000000000067919 */ /* 0x000e620000002100 */
[----:B------:R-:W-:Y:S01]  /*00d0*/  ULDC.64 UR18, c[0x0][0x118] ;  /* 0x0000460000127ab9 */ /* 0x000fe20000000a00 */
[----:B------:R-:W-:Y:S01]  /*00e0*/  CS2R R54, SRZ ;  /* 0x0000000000367805 */ /* 0x000fe2000001ff00 */
[----:B------:R-:W-:Y:S01]  /*00f0*/  CS2R R52, SRZ ;  /* 0x0000000000347805 */ /* 0x000fe2000001ff00 */
[----:B------:R-:W2:Y:S01]  /*0100*/  S2R R22, SR_CTAID.Z ;  /* 0x0000000000167919 */ /* 0x000ea20000002700 */
[----:B------:R-:W-:Y:S01]  /*0110*/  CS2R R50, SRZ ;  /* 0x0000000000327805 */ /* 0x000fe2000001ff00 */
        /* <DEDUP_REMOVED lines=18> */
[----:B-1----:R-:W-:Y:S01]  /*0240*/  SHF.R.S32.HI R5, RZ, 0x1f, R6 ;  /* 0x0000001fff057819 */ /* 0x002fe20000011406 */
[C---:B------:R-:W-:Y:S01]  /*0250*/  IMAD.SHL.U32 R3, R6.reuse, 0x4, RZ ;  /* 0x0000000406037824 */ /* 0x040fe200078e00ff */
[----:B------:R-:W-:-:S02]  /*0260*/  LOP3.LUT R0, R6, 0x7, RZ, 0xc0, !PT ;  /* 0x0000000706007812 */ /* 0x000fc400078ec0ff */
[----:B------:R-:W-:Y:S01]  /*0270*/  LEA.HI R5, R5, R6, RZ, 0x5 ;  /* 0x0000000605057211 */ /* 0x000fe200078f28ff */
[----:B--2---:R-:W-:Y:S01]  /*0280*/  IMAD R22, R22, c[0x0][0x2b0], RZ ;  /* 0x0000ac0016167a24 */ /* 0x004fe200078e02ff */
[----:B------:R-:W-:Y:S02]  /*0290*/  SHF.R.U32.HI R9, RZ, 0x3, R6 ;  /* 0x00000003ff097819 */ /* 0x000fe40000011606 */
[----:B------:R-:W-:Y:S02]  /*02a0*/  LOP3.LUT R13, R5, 0xffffffe0, RZ, 0xc0, !PT ;  /* 0xffffffe0050d7812 */ /* 0x000fe400078ec0ff */
[----:B------:R-:W-:Y:S02]  /*02b0*/  SHF.R.U32.HI R124, RZ, 0x1, R0 ;  /* 0x00000001ff7c7819 */ /* 0x000fe40000011600 */
[C---:B------:R-:W-:Y:S01]  /*02c0*/  LOP3.LUT R4, R6.reuse, 0x1f, RZ, 0xc0, !PT ;  /* 0x0000001f06047812 */ /* 0x040fe200078ec0ff */
[----:B------:R-:W-:Y:S01]  /*02d0*/  IMAD.IADD R15, R6, 0x1, -R13 ;  /* 0x00000001060f7824 */ /* 0x000fe200078e0a0d */
[----:B------:R-:W-:-:S02]  /*02e0*/  LOP3.LUT R124, R124, 0x1, R9, 0x78, !PT ;  /* 0x000000017c7c7812 */ /* 0x000fc400078e7809 */
[----:B------:R-:W-:Y:S02]  /*02f0*/  LOP3.LUT R125, R6, 0x6, RZ, 0xc0, !PT ;  /* 0x00000006067d7812 */ /* 0x000fe400078ec0ff */
[----:B------:R-:W-:Y:S02]  /*0300*/  SHF.R.S32.HI R20, RZ, 0x1f, R15 ;  /* 0x0000001fff147819 */ /* 0x000fe4000001140f */
[----:B------:R-:W-:Y:S02]  /*0310*/  IADD3 R9, R22, c[0x0][0x2b0], RZ ;  /* 0x0000ac0016097a10 */ /* 0x000fe40007ffe0ff */
[----:B------:R-:W-:Y:S02]  /*0320*/  LOP3.LUT R2, R6, 0xe, RZ, 0xc0, !PT ;  /* 0x0000000e06027812 */ /* 0x000fe400078ec0ff */
[----:B------:R-:W-:Y:S02]  /*0330*/  SHF.R.U32.HI R4, RZ, 0x4, R4 ;  /* 0x00000004ff047819 */ /* 0x000fe40000011604 */
[----:B------:R-:W-:-:S02]  /*0340*/  SHF.R.U32.HI R125, RZ, 0x1, R125 ;  /* 0x00000001ff7d7819 */ /* 0x000fc4000001167d */
[----:B------:R-:W-:Y:S01]  /*0350*/  LOP3.LUT R3, R3, 0x4, RZ, 0xc0, !PT ;  /* 0x0000000403037812 */ /* 0x000fe200078ec0ff */
[----:B------:R-:W-:Y:S01]  /*0360*/  IMAD.SHL.U32 R17, R4, 0x8, RZ ;  /* 0x0000000804117824 */ /* 0x000fe200078e00ff */
[----:B------:R-:W-:Y:S02]  /*0370*/  LEA.HI R20, R20, R15, RZ, 0x2 ;  /* 0x0000000f14147211 */ /* 0x000fe400078f10ff */
[----:B------:R-:W-:Y:S02]  /*0380*/  IMNMX R9, R9, c[0x0][0x168], PT ;  /* 0x00005a0009097a17 */ /* 0x000fe40003800200 */
[----:B------:R-:W-:Y:S02]  /*0390*/  SHF.R.U32.HI R2, RZ, 0x1, R2 ;  /* 0x00000001ff027819 */ /* 0x000fe40000011602 */
[----:B------:R-:W-:Y:S02]  /*03a0*/  LOP3.LUT R125, R3, R4, R125, 0xf6, !PT ;  /* 0x00000004037d7212 */ /* 0x000fe400078ef67d */
[C---:B------:R-:W-:Y:S01]  /*03b0*/  LEA.HI.SX32 R10, R20.reuse, R13, 0x1e ;  /* 0x0000000d140a7211 */ /* 0x040fe200078ff2ff */
[C-C-:B------:R-:W-:Y:S01]  /*03c0*/  IMAD.IADD R13, R9.reuse, 0x1, -R22.reuse ;  /* 0x00000001090d7824 */ /* 0x140fe200078e0a16 */
[----:B------:R-:W-:Y:S01]  /*03d0*/  LOP3.LUT R20, R20, 0xfffffffc, RZ, 0xc0, !PT ;  /* 0xfffffffc14147812 */ /* 0x000fe200078ec0ff */
[----:B------:R-:W-:Y:S01]  /*03e0*/  IMAD R125, R2, 0x18, R125 ;  /* 0x00000018027d7824 */ /* 0x000fe200078e027d */
[----:B------:R-:W-:Y:S01]  /*03f0*/  IADD3 R119, R9, 0xf, -R22 ;  /* 0x0000000f09777810 */ /* 0x000fe20007ffe816 */
[----:B------:R-:W-:Y:S01]  /*0400*/  IMAD R7, R7, 0x80, R10 ;  /* 0x0000008007077824 */ /* 0x000fe200078e020a */
[----:B------:R-:W-:Y:S01]  /*0410*/  SHF.R.S32.HI R2, RZ, 0x1f, R13 ;  /* 0x0000001fff027819 */ /* 0x000fe2000001140d */
[----:B------:R-:W-:Y:S01]  /*0420*/  IMAD.IADD R20, R15, 0x1, -R20 ;  /* 0x000000010f147824 */ /* 0x000fe200078e0a14 */
[----:B------:R-:W-:-:S02]  /*0430*/  LOP3.LUT R17, R17, 0xfffffff8, R0, 0xe2, !PT ;  /* 0xfffffff811117812 */ /* 0x000fc400078ee200 */
[C---:B------:R-:W-:Y:S01]  /*0440*/  IADD3 R0, R119.reuse, 0xf, RZ ;  /* 0x0000000f77007810 */ /* 0x040fe20007ffe0ff */
[----:B------:R-:W-:Y:S01]  /*0450*/  IMAD R24, R20, 0x4, R22 ;  /* 0x0000000414187824 */ /* 0x000fe200078e0216 */
[----:B------:R-:W-:Y:S02]  /*0460*/  LEA.HI R2, R2, R13, RZ, 0x4 ;  /* 0x0000000d02027211 */ /* 0x000fe400078f20ff */
[----:B------:R-:W-:Y:S02]  /*0470*/  SHF.R.S32.HI R4, RZ, 0x1f, R7 ;  /* 0x0000001fff047819 */ /* 0x000fe40000011407 */
[----:B------:R-:W-:Y:S02]  /*0480*/  ISETP.GE.U32.AND P6, PT, R0, 0x1f, PT ;  /* 0x0000001f0000780c */ /* 0x000fe40003fc6070 */
[----:B------:R-:W-:Y:S01]  /*0490*/  LOP3.LUT R0, R119, 0xfffffff0, RZ, 0xc0, !PT ;  /* 0xfffffff077007812 */ /* 0x000fe200078ec0ff */
[----:B------:R-:W-:Y:S01]  /*04a0*/  IMAD R4, R4, c[0x0][0x180], RZ ;  /* 0x0000600004047a24 */ /* 0x000fe200078e02ff */
[----:B------:R-:W-:-:S02]  /*04b0*/  LOP3.LUT R2, R2, 0xfffffff0, RZ, 0xc0, !PT ;  /* 0xfffffff002027812 */ /* 0x000fc400078ec0ff */
[----:B------:R-:W-:Y:S02]  /*04c0*/  SHF.R.U32.HI R8, RZ, 0x5, R6 ;  /* 0x00000005ff087819 */ /* 0x000fe40000011606 */
[----:B------:R-:W-:Y:S02]  /*04d0*/  SHF.R.S32.HI R25, RZ, 0x1f, R24 ;  /* 0x0000001fff197819 */ /* 0x000fe40000011418 */
[----:B------:R-:W-:Y:S01]  /*04e0*/  ISETP.NE.AND P5, PT, R0, 0x10, PT ;  /* 0x000000100000780c */ /* 0x000fe20003fa5270 */
[----:B------:R-:W-:Y:S01]  /*04f0*/  IMAD.IADD R0, R13, 0x1, -R2 ;  /* 0x000000010d007824 */ /* 0x000fe200078e0a02 */
[----:B------:R-:W-:Y:S01]  /*0500*/  LOP3.LUT R124, R124, R3, RZ, 0xfc, !PT ;  /* 0x000000037c7c7212 */ /* 0x000fe200078efcff */
[C---:B------:R-:W-:Y:S01]  /*0510*/  IMAD R3, R7.reuse, c[0x0][0x184], R4 ;  /* 0x0000610007037a24 */ /* 0x040fe200078e0204 */
[----:B------:R-:W1:Y:S01]  /*0520*/  SHFL.IDX PT, R8, R8, RZ, 0x1f ;  /* 0x00001fff08087589 */ /* 0x000e6200000e0000 */
[C---:B------:R-:W-:Y:S01]  /*0530*/  IMAD.WIDE.U32 R14, R7.reuse, c[0x0][0x180], R24 ;  /* 0x00006000070e7a25 */ /* 0x040fe200078e0018 */
[----:B------:R-:W-:-:S02]  /*0540*/  IADD3 R2, R7, 0x8, RZ ;  /* 0x0000000807027810 */ /* 0x000fc40007ffe0ff */
[----:B------:R-:W-:Y:S01]  /*0550*/  ISETP.NE.AND P3, PT, R0, RZ, PT ;  /* 0x000000ff0000720c */ /* 0x000fe20003f65270 */
[----:B------:R-:W-:Y:S01]  /*0560*/  IMAD.IADD R12, R15, 0x1, R3 ;  /* 0x000000010f0c7824 */ /* 0x000fe200078e0203 */
[----:B------:R-:W-:Y:S01]  /*0570*/  ISETP.GE.AND P1, PT, R2, c[0x0][0x160], PT ;  /* 0x0000580002007a0c */ /* 0x000fe20003f26270 */
[----:B------:R-:W-:Y:S01]  /*0580*/  IMAD.SHL.U32 R13, R14, 0x4, RZ ;  /* 0x000000040e0d7824 */ /* 0x000fe200078e00ff */
[----:B------:R-:W-:Y:S01]  /*0590*/  SEL R0, R0, 0x10, P3 ;  /* 0x0000001000007807 */ /* 0x000fe20001800000 */
[----:B------:R-:W-:Y:S01]  /*05a0*/  IMAD.MOV.U32 R15, RZ, RZ, c[0x0][0x190] ;  /* 0x00006400ff0f7624 */ /* 0x000fe200078e00ff */
[----:B------:R-:W-:Y:S01]  /*05b0*/  SHF.L.U64.HI R12, R14, 0x2, R12 ;  /* 0x000000020e0c7819 */ /* 0x000fe2000001020c */
[----:B------:R-:W-:Y:S01]  /*05c0*/  IMAD.MOV.U32 R4, RZ, RZ, c[0x0][0x194] ;  /* 0x00006500ff047624 */ /* 0x000fe200078e00ff */
[----:B------:R-:W-:Y:S01]  /*05d0*/  IADD3 R2, P0, R13, c[0x0][0x188], RZ ;  /* 0x000062000d027a10 */ /* 0x000fe20007f1e0ff */
[----:B------:R-:W-:Y:S01]  /*05e0*/  IMAD.IADD R22, R22, 0x1, R0 ;  /* 0x0000000116167824 */ /* 0x000fe200078e0200 */
[----:B------:R-:W-:-:S02]  /*05f0*/  SHF.R.S32.HI R5, RZ, 0x5, R5 ;  /* 0x00000005ff057819 */ /* 0x000fc40000011405 */
[----:B------:R-:W-:Y:S02]  /*0600*/  IADD3 R15, P2, R15, -c[0x0][0x198], RZ ;  /* 0x800066000f0f7a10 */ /* 0x000fe40007f5e0ff */
[----:B------:R-:W-:Y:S01]  /*0610*/  IADD3 R2, P4, R2, c[0x0][0x188], RZ ;  /* 0x0000620002027a10 */ /* 0x000fe20007f9e0ff */
[----:B------:R-:W-:Y:S01]  /*0620*/  IMAD R14, R5, -0x10, R10 ;  /* 0xfffffff0050e7824 */ /* 0x000fe200078e020a */
[----:B------:R-:W-:Y:S02]  /*0630*/  IADD3.X R3, R12, c[0x0][0x18c], RZ, P0, !PT ;  /* 0x000063000c037a10 */ /* 0x000fe400007fe4ff */
[----:B------:R-:W-:Y:S02]  /*0640*/  IADD3 R5, R7, 0x10, RZ ;  /* 0x0000001007057810 */ /* 0x000fe40007ffe0ff */
[----:B------:R-:W-:Y:S01]  /*0650*/  IADD3 R2, P3, P0, R15, c[0x0][0x188], R2 ;  /* 0x000062000f027a10 */ /* 0x000fe2000787e002 */
[----:B-1----:R1:W2:Y:S01]  /*0660*/  R2UR UR5, R8 ;  /* 0x00000000080573c2 */ /* 0x0022a200000e0000 */
[----:B------:R-:W-:-:S02]  /*0670*/  IADD3.X R4, R4, ~c[0x0][0x19c], RZ, P2, !PT ;  /* 0x8000670004047a10 */ /* 0x000fc400017fe4ff */
[----:B------:R-:W-:Y:S02]  /*0680*/  IADD3.X R3, R3, c[0x0][0x18c], RZ, P4, !PT ;  /* 0x0000630003037a10 */ /* 0x000fe400027fe4ff */
[----:B------:R-:W-:Y:S02]  /*0690*/  IMNMX R22, R9, R22, PT ;  /* 0x0000001609167217 */ /* 0x000fe40003800200 */
[----:B------:R-:W-:Y:S01]  /*06a0*/  ISETP.GE.AND P2, PT, R5, c[0x0][0x160], PT ;  /* 0x0000580005007a0c */ /* 0x000fe20003f46270 */
[----:B------:R-:W-:Y:S01]  /*06b0*/  IMAD R5, R11, 0x40, R14 ;  /* 0x000000400b057824 */ /* 0x000fe200078e020e */
[----:B------:R-:W-:Y:S02]  /*06c0*/  LEA.HI R9, R10, R10, RZ, 0x1 ;  /* 0x0000000a0a097211 */ /* 0x000fe400078f08ff */
[----:B------:R-:W-:Y:S02]  /*06d0*/  IADD3.X R3, R4, c[0x0][0x18c], R3, P3, P0 ;  /* 0x0000630004037a10 */ /* 0x000fe40001fe0403 */
[----:B------:R-:W-:-:S02]  /*06e0*/  IADD3 R4, R10, 0x8, RZ ;  /* 0x000000080a047810 */ /* 0x000fc40007ffe0ff */
[----:B------:R-:W-:Y:S02]  /*06f0*/  LOP3.LUT R21, R9, 0x3ffffffe, RZ, 0xc0, !PT ;  /* 0x3ffffffe09157812 */ /* 0x000fe400078ec0ff */
[----:B------:R-:W-:Y:S02]  /*0700*/  ISETP.GE.AND P4, PT, R5, c[0x0][0x164], PT ;  /* 0x0000590005007a0c */ /* 0x000fe40003f86270 */
[----:B------:R-:W-:Y:S01]  /*0710*/  IADD3 R6, R7, 0x18, RZ ;  /* 0x0000001807067810 */ /* 0x000fe20007ffe0ff */
[----:B------:R-:W-:Y:S01]  /*0720*/  IMAD.IADD R21, R10, 0x1, -R21 ;  /* 0x000000010a157824 */ /* 0x000fe200078e0a15 */
[----:B------:R-:W-:Y:S02]  /*0730*/  ISETP.LT.AND P3, PT, R24, R22, !P4 ;  /* 0x000000161800720c */ /* 0x000fe40006761270 */
[----:B-1----:R-:W-:Y:S01]  /*0740*/  LEA.HI R8, R4, R4, RZ, 0x1 ;  /* 0x0000000404087211 */ /* 0x002fe200078f08ff */
[----:B--2---:R-:W-:Y:S01]  /*0750*/  USHF.R.S32.HI UR15, URZ, 0x1f, UR5 ;  /* 0x0000001f3f0f7899 */ /* 0x004fe20008011405 */
[----:B------:R-:W-:-:S02]  /*0760*/  IADD3 R10, R14, 0x8, RZ ;  /* 0x000000080e0a7810 */ /* 0x000fc40007ffe0ff */
[----:B------:R-:W-:Y:S01]  /*0770*/  LOP3.LUT R11, R8, 0x3ffffffe, RZ, 0xc0, !PT ;  /* 0x3ffffffe080b7812 */ /* 0x000fe200078ec0ff */
[----:B------:R-:W-:Y:S01]  /*0780*/  ULEA.HI UR15, UR15, UR5, URZ, 0x2 ;  /* 0x000000050f0f7291 */ /* 0x000fe2000f8f103f */
[----:B------:R-:W-:Y:S02]  /*0790*/  ISETP.GE.AND P0, PT, R7, c[0x0][0x160], PT ;  /* 0x0000580007007a0c */ /* 0x000fe40003f06270 */
[----:B------:R-:W-:Y:S01]  /*07a0*/  IADD3 R7, R5, 0x8, RZ ;  /* 0x0000000805077810 */ /* 0x000fe20007ffe0ff */
[----:B------:R-:W-:Y:S01]  /*07b0*/  IMAD.IADD R11, R4, 0x1, -R11 ;  /* 0x00000001040b7824 */ /* 0x000fe200078e0a0b */
[----:B------:R-:W-:Y:S01]  /*07c0*/  SHF.R.U32.HI R17, RZ, 0x1, R17 ;  /* 0x00000001ff117819 */ /* 0x000fe20000011611 */
[----:B------:R-:W-:Y:S01]  /*07d0*/  ULOP3.LUT UR4, UR15, 0xfffffffc, URZ, 0xc0, !UPT ;  /* 0xfffffffc0f047892 */ /* 0x000fe2000f8ec03f */
[----:B------:R-:W-:Y:S01]  /*07e0*/  SEL R23, RZ, 0x1, !P3 ;  /* 0x00000001ff177807 */ /* 0x000fe20005800000 */
[----:B------:R-:W-:Y:S01]  /*07f0*/  IMAD R11, R11, 0x4, R20 ;  /* 0x000000040b0b7824 */ /* 0x000fe200078e0214 */
[----:B------:R-:W-:Y:S01]  /*0800*/  LEA.HI R16, R10, R10, RZ, 0x1 ;  /* 0x0000000a0a107211 */ /* 0x000fe200078f08ff */
[----:B------:R-:W-:Y:S01]  /*0810*/  IMAD R124, R17, 0x18, R124 ;  /* 0x00000018117c7824 */ /* 0x000fe200078e027c */
[----:B------:R-:W-:Y:S01]  /*0820*/  ISETP.GE.AND P3, PT, R6, c[0x0][0x160], PT ;  /* 0x0000580006007a0c */ /* 0x000fe20003f66270 */
[----:B------:R-:W-:Y:S01]  /*0830*/  UIADD3 UR4, UR5, -UR4, URZ ;  /* 0x8000000405047290 */ /* 0x000fe2000fffe03f */
[----:B------:R-:W-:Y:S01]  /*0840*/  LEA.HI R6, R14, R14, RZ, 0x1 ;  /* 0x0000000e0e067211 */ /* 0x000fe200078f08ff */
[----:B------:R-:W-:Y:S01]  /*0850*/  USHF.R.S32.HI UR15, URZ, 0x2, UR15 ;  /* 0x000000023f0f7899 */ /* 0x000fe2000801140f */
[----:B------:R-:W-:Y:S01]  /*0860*/  SEL R130, RZ, 0x1, P4 ;  /* 0x00000001ff827807 */ /* 0x000fe20002000000 */
[----:B------:R-:W-:Y:S01]  /*0870*/  ULEA.HI UR13, UR4, UR4, URZ, 0x1 ;  /* 0x00000004040d7291 */ /* 0x000fe2000f8f083f */
[----:B------:R-:W-:Y:S01]  /*0880*/  SHF.R.S32.HI R4, RZ, 0x1f, R5 ;  /* 0x0000001fff047819 */ /* 0x000fe20000011405 */
[----:B------:R-:W-:Y:S01]  /*0890*/  USHF.L.U32 UR11, UR15, 0x3, URZ ;  /* 0x000000030f0b7899 */ /* 0x000fe2000800063f */
[----:B------:R-:W-:Y:S01]  /*08a0*/  ISETP.GE.AND P4, PT, R7, c[0x0][0x164], PT ;  /* 0x0000590007007a0c */ /* 0x000fe20003f86270 */
[----:B------:R-:W-:Y:S01]  /*08b0*/  ULOP3.LUT UR14, UR13, 0xfffffffe, URZ, 0xc0, !UPT ;  /* 0xfffffffe0d0e7892 */ /* 0x000fe2000f8ec03f */
[----:B------:R-:W-:Y:S01]  /*08c0*/  LOP3.LUT R7, R16, 0x3ffffffe, RZ, 0xc0, !PT ;  /* 0x3ffffffe10077812 */ /* 0x000fe200078ec0ff */
[----:B------:R-:W-:Y:S01]  /*08d0*/  IMAD R4, R4, c[0x0][0x1b0], RZ ;  /* 0x00006c0004047a24 */ /* 0x000fe200078e02ff */
[----:B------:R-:W-:Y:S01]  /*08e0*/  SEL R19, RZ, 0xffffffff, P1 ;  /* 0xffffffffff137807 */ /* 0x000fe20000800000 */
[----:B------:R-:W-:Y:S01]  /*08f0*/  USHF.R.S32.HI UR13, URZ, 0x1, UR13 ;  /* 0x000000013f0d7899 */ /* 0x000fe2000801140d */
[----:B------:R-:W-:Y:S01]  /*0900*/  LOP3.LUT R17, R6, 0x3ffffffe, RZ, 0xc0, !PT ;  /* 0x3ffffffe06117812 */ /* 0x000fe200078ec0ff */
[----:B------:R-:W-:Y:S01]  /*0910*/  IMAD.IADD R7, R10, 0x1, -R7 ;  /* 0x000000010a077824 */ /* 0x000fe200078e0a07 */
[----:B------:R-:W-:Y:S01]  /*0920*/  SEL R10, RZ, 0x1, P0 ;  /* 0x00000001ff0a7807 */ /* 0x000fe20000000000 */
[----:B------:R-:W-:Y:S01]  /*0930*/  IMAD.SHL.U32 R19, R19, 0x2, RZ ;  /* 0x0000000213137824 */ /* 0x000fe200078e00ff */
[----:B------:R-:W-:Y:S01]  /*0940*/  SEL R18, RZ, 0x4, P2 ;  /* 0x00000004ff127807 */ /* 0x000fe20001000000 */
[----:B------:R-:W-:Y:S01]  /*0950*/  IMAD.IADD R17, R14, 0x1, -R17 ;  /* 0x000000010e117824 */ /* 0x000fe200078e0a11 */
[----:B------:R-:W-:Y:S01]  /*0960*/  SEL R131, RZ, 0x8, P3 ;  /* 0x00000008ff837807 */ /* 0x000fe20001800000 */
[----:B------:R-:W-:Y:S01]  /*0970*/  IMAD.WIDE.U32 R14, R5, c[0x0][0x1b0], R24 ;  /* 0x00006c00050e7a25 */ /* 0x000fe200078e0018 */
[----:B------:R-:W-:Y:S01]  /*0980*/  LOP3.LUT R19, R19, 0x2, R10, 0xe2, !PT ;  /* 0x0000000213137812 */ /* 0x000fe200078ee20a */
[----:B------:R-:W-:Y:S01]  /*0990*/  UIADD3 UR14, UR4, -UR14, URZ ;  /* 0x8000000e040e7290 */ /* 0x000fe2000fffe03f */
[CC--:B------:R-:W-:Y:S01]  /*09a0*/  ISETP.LT.AND P0, PT, R24.reuse, R22.reuse, !P0 ;  /* 0x000000161800720c */ /* 0x0c0fe20004701270 */
[----:B------:R-:W-:Y:S01]  /*09b0*/  IMAD R4, R5, c[0x0][0x1b4], R4 ;  /* 0x00006d0005047a24 */ /* 0x000fe200078e0204 */
[----:B------:R-:W-:Y:S01]  /*09c0*/  SEL R5, RZ, 0xffffffff, P4 ;  /* 0xffffffffff057807 */ /* 0x000fe20002000000 */
[----:B------:R-:W-:Y:S01]  /*09d0*/  IMAD R10, R21, 0x4, R20 ;  /* 0x00000004150a7824 */ /* 0x000fe200078e0214 */
[CC--:B------:R-:W-:Y:S01]  /*09e0*/  ISETP.LT.AND P1, PT, R24.reuse, R22.reuse, !P1 ;  /* 0x000000161800720c */ /* 0x0c0fe20004f21270 */
[----:B------:R-:W-:Y:S01]  /*09f0*/  IMAD.IADD R21, R15, 0x1, R4 ;  /* 0x000000010f157824 */ /* 0x000fe200078e0204 */
[CC--:B------:R-:W-:Y:S01]  /*0a00*/  ISETP.LT.AND P2, PT, R24.reuse, R22.reuse, !P2 ;  /* 0x000000161800720c */ /* 0x0c0fe20005741270 */
[--C-:B------:R-:W-:Y:S01]  /*0a10*/  IMAD R17, R17, 0x4, R20.reuse ;  /* 0x0000000411117824 */ /* 0x100fe200078e0214 */
[CC--:B------:R-:W-:Y:S01]  /*0a20*/  ISETP.LT.AND P3, PT, R24.reuse, R22.reuse, !P3 ;  /* 0x000000161800720c */ /* 0x0c0fe20005f61270 */
[----:B------:R-:W-:Y:S01]  /*0a30*/  IMAD R7, R7, 0x4, R20 ;  /* 0x0000000407077824 */ /* 0x000fe200078e0214 */
[----:B------:R-:W-:Y:S01]  /*0a40*/  ISETP.LT.AND P4, PT, R24, R22, !P4 ;  /* 0x000000161800720c */ /* 0x000fe20006781270 */
[----:B------:R-:W-:Y:S01]  /*0a50*/  UIMAD UR12, UR13, 0x180, UR11 ;  /* 0x000001800d0c78a4 */ /* 0x000fe2000f8e020b */
[--C-:B------:R-:W-:Y:S01]  /*0a60*/  SHF.R.S32.HI R22, RZ, 0x1, R9.reuse ;  /* 0x00000001ff167819 */ /* 0x100fe20000011409 */
[----:B------:R-:W-:Y:S01]  /*0a70*/  UIMAD UR11, UR14, 0x300, UR11 ;  /* 0x000003000e0b78a4 */ /* 0x000fe2000f8e020b */
[----:B------:R-:W-:Y:S01]  /*0a80*/  SHF.R.S32.HI R9, RZ, 0x1f, R9 ;  /* 0x0000001fff097819 */ /* 0x000fe20000011409 */
[----:B------:R-:W-:Y:S01]  /*0a90*/  USHF.L.U32 UR13, UR13, 0x4, URZ ;  /* 0x000000040d0d7899 */ /* 0x000fe2000800063f */
[----:B------:R-:W-:Y:S01]  /*0aa0*/  LOP3.LUT R131, R131, R18, R19, 0xfe, !PT ;  /* 0x0000001283837212 */ /* 0x000fe200078efe13 */
[----:B------:R-:W-:Y:S01]  /*0ab0*/  IMAD.SHL.U32 R19, R5, 0x2, RZ ;  /* 0x0000000205137824 */ /* 0x000fe200078e00ff */
[----:B------:R-:W-:Y:S01]  /*0ac0*/  SHF.R.S32.HI R15, RZ, 0x1f, R10 ;  /* 0x0000001fff0f7819 */ /* 0x000fe2000001140a */
[C---:B------:R-:W-:Y:S01]  /*0ad0*/  IMAD.SHL.U32 R5, R14.reuse, 0x4, RZ ;  /* 0x000000040e057824 */ /* 0x040fe200078e00ff */
[----:B------:R-:W-:-:S02]  /*0ae0*/  SHF.L.U64.HI R4, R14, 0x2, R21 ;  /* 0x000000020e047819 */ /* 0x000fc40000010215 */
[----:B------:R-:W-:Y:S02]  /*0af0*/  LEA.HI R14, R9, R22, RZ, 0x2 ;  /* 0x00000016090e7211 */ /* 0x000fe400078f10ff */
[----:B------:R-:W-:Y:S02]  /*0b00*/  LEA.HI R21, R15, R10, RZ, 0x2 ;  /* 0x0000000a0f157211 */ /* 0x000fe400078f10ff */
[----:B------:R-:W-:Y:S02]  /*0b10*/  LOP3.LUT R15, R14, 0x3ffffffc, RZ, 0xc0, !PT ;  /* 0x3ffffffc0e0f7812 */ /* 0x000fe400078ec0ff */
[--C-:B------:R-:W-:Y:S02]  /*0b20*/  SHF.R.S32.HI R9, RZ, 0x1, R8.reuse ;  /* 0x00000001ff097819 */ /* 0x100fe40000011408 */
[----:B------:R-:W-:Y:S01]  /*0b30*/  SHF.R.S32.HI R14, RZ, 0x1f, R8 ;  /* 0x0000001fff0e7819 */ /* 0x000fe20000011408 */
[----:B------:R-:W-:Y:S01]  /*0b40*/  IMAD.IADD R15, R22, 0x1, -R15 ;  /* 0x00000001160f7824 */ /* 0x000fe200078e0a0f */
[----:B------:R-:W-:-:S02]  /*0b50*/  SHF.R.S32.HI R20, RZ, 0x1f, R11 ;  /* 0x0000001fff147819 */ /* 0x000fc4000001140b */
[----:B------:R-:W-:Y:S02]  /*0b60*/  LOP3.LUT R21, R21, 0xfffffffc, RZ, 0xc0, !PT ;  /* 0xfffffffc15157812 */ /* 0x000fe400078ec0ff */
[----:B------:R-:W-:Y:S02]  /*0b70*/  SEL R8, RZ, 0xffffffff, !P4 ;  /* 0xffffffffff087807 */ /* 0x000fe40006000000 */
[----:B------:R-:W-:Y:S01]  /*0b80*/  LEA.HI R14, R14, R9, RZ, 0x2 ;  /* 0x000000090e0e7211 */ /* 0x000fe200078f10ff */
[----:B------:R-:W-:Y:S01]  /*0b90*/  IMAD.IADD R10, R10, 0x1, -R21 ;  /* 0x000000010a0a7824 */ /* 0x000fe200078e0a15 */
[----:B------:R-:W-:Y:S01]  /*0ba0*/  LEA.HI R20, R20, R11, RZ, 0x2 ;  /* 0x0000000b14147211 */ /* 0x000fe200078f10ff */
[----:B------:R-:W-:Y:S01]  /*0bb0*/  IMAD.SHL.U32 R8, R8, 0x2, RZ ;  /* 0x0000000208087824 */ /* 0x000fe200078e00ff */
[----:B------:R-:W-:Y:S02]  /*0bc0*/  LOP3.LUT R14, R14, 0x3ffffffc, RZ, 0xc0, !PT ;  /* 0x3ffffffc0e0e7812 */ /* 0x000fe400078ec0ff */
[----:B------:R-:W-:-:S02]  /*0bd0*/  LOP3.LUT R20, R20, 0xfffffffc, RZ, 0xc0, !PT ;  /* 0xfffffffc14147812 */ /* 0x000fc400078ec0ff */
[----:B------:R-:W-:Y:S02]  /*0be0*/  LOP3.LUT R10, R10, R15, RZ, 0x3c, !PT ;  /* 0x0000000f0a0a7212 */ /* 0x000fe400078e3cff */
[----:B------:R-:W-:Y:S02]  /*0bf0*/  LOP3.LUT R23, R8, 0x2, R23, 0xe2, !PT ;  /* 0x0000000208177812 */ /* 0x000fe400078ee217 */
[----:B------:R-:W-:Y:S01]  /*0c00*/  LOP3.LUT R130, R19, 0x2, R130, 0xe2, !PT ;  /* 0x0000000213827812 */ /* 0x000fe200078ee282 */
[----:B------:R-:W-:Y:S01]  /*0c10*/  IMAD.IADD R19, R9, 0x1, -R14 ;  /* 0x0000000109137824 */ /* 0x000fe200078e0a0e */
[----:B------:R-:W-:Y:S01]  /*0c20*/  SHF.R.S32.HI R8, RZ, 0x1, R6 ;  /* 0x00000001ff087819 */ /* 0x000fe20000011406 */
[----:B------:R-:W-:Y:S01]  /*0c30*/  IMAD.IADD R21, R21, 0x1, R10 ;  /* 0x0000000115157824 */ /* 0x000fe200078e020a */
[----:B------:R-:W-:Y:S01]  /*0c40*/  SHF.R.S32.HI R15, RZ, 0x1f, R6 ;  /* 0x0000001fff0f7819 */ /* 0x000fe20000011406 */
[----:B------:R-:W-:Y:S01]  /*0c50*/  IMAD.IADD R6, R11, 0x1, -R20 ;  /* 0x000000010b067824 */ /* 0x000fe200078e0a14 */
[----:B------:R-:W-:Y:S01]  /*0c60*/  SHF.R.S32.HI R18, RZ, 0x1f, R17 ;  /* 0x0000001fff127819 */ /* 0x000fe20000011411 */
[----:B------:R-:W-:Y:S01]  /*0c70*/  IMAD.MOV.U32 R10, RZ, RZ, c[0x0][0x1c0] ;  /* 0x00007000ff0a7624 */ /* 0x000fe200078e00ff */
[----:B------:R-:W-:Y:S01]  /*0c80*/  LEA.HI R15, R15, R8, RZ, 0x2 ;  /* 0x000000080f0f7211 */ /* 0x000fe200078f10ff */
[----:B------:R-:W-:Y:S01]  /*0c90*/  IMAD.MOV.U32 R11, RZ, RZ, c[0x0][0x1c4] ;  /* 0x00007100ff0b7624 */ /* 0x000fe200078e00ff */
[----:B------:R-:W-:Y:S01]  /*0ca0*/  LOP3.LUT R19, R6, R19, RZ, 0x3c, !PT ;  /* 0x0000001306137212 */ /* 0x000fe200078e3cff */
[----:B------:R-:W-:Y:S01]  /*0cb0*/  IMAD R21, R22, 0x18, R21 ;  /* 0x0000001816157824 */ /* 0x000fe200078e0215 */
[----:B------:R-:W-:-:S02]  /*0cc0*/  SEL R6, RZ, 0x1, !P0 ;  /* 0x00000001ff067807 */ /* 0x000fc40004000000 */
[----:B------:R-:W-:Y:S01]  /*0cd0*/  LOP3.LUT R15, R15, 0x3ffffffc, RZ, 0xc0, !PT ;  /* 0x3ffffffc0f0f7812 */ /* 0x000fe200078ec0ff */
[----:B------:R-:W-:Y:S01]  /*0ce0*/  IMAD.SHL.U32 R21, R21, 0x4, RZ ;  /* 0x0000000415157824 */ /* 0x000fe200078e00ff */
[----:B------:R-:W-:Y:S01]  /*0cf0*/  SEL R131, R131, RZ, P5 ;  /* 0x000000ff83837207 */ /* 0x000fe20002800000 */
[----:B------:R-:W-:Y:S01]  /*0d00*/  IMAD.IADD R20, R20, 0x1, R19 ;  /* 0x0000000114147824 */ /* 0x000fe200078e0213 */
[----:B------:R-:W-:Y:S01]  /*0d10*/  LEA.HI R18, R18, R17, RZ, 0x2 ;  /* 0x0000001112127211 */ /* 0x000fe200078f10ff */
[----:B------:R-:W-:Y:S01]  /*0d20*/  IMAD.IADD R24, R8, 0x1, -R15 ;  /* 0x0000000108187824 */ /* 0x000fe200078e0a0f */
[----:B------:R-:W-:Y:S01]  /*0d30*/  P2R R6, PR, R6, 0xf ;  /* 0x0000000f06067803 */ /* 0x000fe20000000000 */
[C---:B------:R-:W-:Y:S01]  /*0d40*/  IMAD.SHL.U32 R15, R131.reuse, 0x8, RZ ;  /* 0x00000008830f7824 */ /* 0x040fe200078e00ff */
[----:B------:R-:W-:Y:S01]  /*0d50*/  LOP3.LUT R18, R18, 0xfffffffc, RZ, 0xc0, !PT ;  /* 0xfffffffc12127812 */ /* 0x000fe200078ec0ff */
[----:B------:R-:W-:Y:S01]  /*0d60*/  IMAD.SHL.U32 R14, R131, 0x10, RZ ;  /* 0x00000010830e7824 */ /* 0x000fe200078e00ff */
[----:B------:R-:W-:Y:S01]  /*0d70*/  SEL R6, R6, RZ, P6 ;  /* 0x000000ff06067207 */ /* 0x000fe20003000000 */
[----:B------:R-:W-:Y:S01]  /*0d80*/  IMAD.SHL.U32 R21, R21, 0x4, RZ ;  /* 0x0000000415157824 */ /* 0x000fe200078e00ff */
[----:B------:R-:W-:Y:S01]  /*0d90*/  IADD3 R10, P4, R10, -c[0x0][0x1c8], RZ ;  /* 0x800072000a0a7a10 */ /* 0x000fe20007f9e0ff */
[----:B------:R-:W-:Y:S01]  /*0da0*/  IMAD.IADD R17, R17, 0x1, -R18 ;  /* 0x0000000111117824 */ /* 0x000fe200078e0a12 */
[----:B------:R-:W-:Y:S01]  /*0db0*/  LOP3.LUT P2, RZ, R15, 0x10, RZ, 0xc0, !PT ;  /* 0x000000100fff7812 */ /* 0x000fe2000784c0ff */
[----:B------:R-:W-:Y:S01]  /*0dc0*/  IMAD.SHL.U32 R15, R6, 0x10, RZ ;  /* 0x00000010060f7824 */ /* 0x000fe200078e00ff */
[----:B------:R-:W-:Y:S01]  /*0dd0*/  LOP3.LUT P0, RZ, R14, 0x10, RZ, 0xc0, !PT ;  /* 0x000000100eff7812 */ /* 0x000fe2000780c0ff */
[----:B------:R-:W-:Y:S01]  /*0de0*/  IMAD.SHL.U32 R14, R131, 0x4, RZ ;  /* 0x00000004830e7824 */ /* 0x000fe200078e00ff */
[----:B------:R-:W-:Y:S01]  /*0df0*/  IADD3.X R11, R11, ~c[0x0][0x1cc], RZ, P4, !PT ;  /* 0x800073000b0b7a10 */ /* 0x000fe200027fe4ff */
[----:B------:R-:W-:Y:S01]  /*0e00*/  IMAD R20, R9, 0x18, R20 ;  /* 0x0000001809147824 */ /* 0x000fe200078e0214 */
[----:B------:R-:W-:-:S02]  /*0e10*/  IADD3 R10, P3, P1, R10, c[0x0][0x1b8], R5 ;  /* 0x00006e000a0a7a10 */ /* 0x000fc4000797e005 */
[----:B------:R-:W-:Y:S01]  /*0e20*/  LOP3.LUT R17, R17, R24, RZ, 0x3c, !PT ;  /* 0x0000001811117212 */ /* 0x000fe200078e3cff */
[----:B------:R-:W-:Y:S01]  /*0e30*/  IMAD.SHL.U32 R122, R20, 0x4, RZ ;  /* 0x00000004147a7824 */ /* 0x000fe200078e00ff */
[----:B------:R-:W-:Y:S02]  /*0e40*/  IADD3.X R11, R11, c[0x0][0x1bc], R4, P3, P1 ;  /* 0x00006f000b0b7a10 */ /* 0x000fe40001fe2404 */
[----:B------:R-:W-:Y:S01]  /*0e50*/  LOP3.LUT P4, RZ, R15, 0x10, RZ, 0xc0, !PT ;  /* 0x000000100fff7812 */ /* 0x000fe2000788c0ff */
[----:B------:R-:W-:Y:S01]  /*0e60*/  IMAD.IADD R17, R18, 0x1, R17 ;  /* 0x0000000112117824 */ /* 0x000fe200078e0211 */
[----:B------:R-:W-:Y:S01]  /*0e70*/  IADD3 R24, P3, R13, c[0x0][0x1a0], RZ ;  /* 0x000068000d187a10 */ /* 0x000fe20007f7e0ff */
[----:B------:R-:W-:Y:S01]  /*0e80*/  IMAD.SHL.U32 R13, R6, 0x8, RZ ;  /* 0x00000008060d7824 */ /* 0x000fe200078e00ff */
[----:B------:R-:W-:Y:S01]  /*0e90*/  LOP3.LUT P1, RZ, R14, 0x10, RZ, 0xc0, !PT ;  /* 0x000000100eff7812 */ /* 0x000fe2000782c0ff */
[----:B------:R-:W-:Y:S01]  /*0ea0*/  IMAD.SHL.U32 R14, R6, 0x4, RZ ;  /* 0x00000004060e7824 */ /* 0x000fe200078e00ff */
[----:B------:R-:W-:Y:S01]  /*0eb0*/  SEL R23, R23, RZ, P6 ;  /* 0x000000ff17177207 */ /* 0x000fe20003000000 */
[----:B------:R-:W-:Y:S01]  /*0ec0*/  IMAD.SHL.U32 R122, R122, 0x4, RZ ;  /* 0x000000047a7a7824 */ /* 0x000fe200078e00ff */
[----:B------:R-:W-:Y:S01]  /*0ed0*/  LOP3.LUT P6, RZ, R13, 0x10, RZ, 0xc0, !PT ;  /* 0x000000100dff7812 */ /* 0x000fe200078cc0ff */
[----:B------:R-:W-:Y:S01]  /*0ee0*/  IMAD.SHL.U32 R6, R6, 0x2, RZ ;  /* 0x0000000206067824 */ /* 0x000fe200078e00ff */
[----:B------:R-:W-:Y:S01]  /*0ef0*/  IADD3.X R25, R12, c[0x0][0x1a4], RZ, P3, !PT ;  /* 0x000069000c197a10 */ /* 0x000fe20001ffe4ff */
[----:B------:R-:W-:Y:S01]  /*0f00*/  IMAD R17, R8, 0x18, R17 ;  /* 0x0000001808117824 */ /* 0x000fe200078e0211 */
[----:B------:R-:W-:Y:S01]  /*0f10*/  LOP3.LUT P3, RZ, R14, 0x10, RZ, 0xc0, !PT ;  /* 0x000000100eff7812 */ /* 0x000fe2000786c0ff */
[----:B------:R-:W-:Y:S01]  /*0f20*/  IMAD.WIDE R10, R0, 0x4, R10 ;  /* 0x00000004000a7825 */ /* 0x000fe200078e020a */
[----:B------:R-:W-:-:S02]  /*0f30*/  SHF.R.S32.HI R12, RZ, 0x1, R16 ;  /* 0x00000001ff0c7819 */ /* 0x000fc40000011410 */
[----:B------:R-:W-:Y:S01]  /*0f40*/  SHF.R.S32.HI R13, RZ, 0x1f, R16 ;  /* 0x0000001fff0d7819 */ /* 0x000fe20000011410 */
[----:B------:R-:W-:Y:S01]  /*0f50*/  IMAD.SHL.U32 R17, R17, 0x4, RZ ;  /* 0x0000000411117824 */ /* 0x000fe200078e00ff */
[----:B------:R-:W-:Y:S01]  /*0f60*/  LOP3.LUT R123, R21, 0xfffffff0, RZ, 0xc0, !PT ;  /* 0xfffffff0157b7812 */ /* 0x000fe200078ec0ff */
[----:B------:R-:W-:Y:S01]  /*0f70*/  IMAD.SHL.U32 R8, R131, 0x2, RZ ;  /* 0x0000000283087824 */ /* 0x000fe200078e00ff */
[----:B------:R-:W-:Y:S01]  /*0f80*/  SHF.R.S32.HI R14, RZ, 0x1f, R7 ;  /* 0x0000001fff0e7819 */ /* 0x000fe20000011407 */
[----:B------:R-:W-:Y:S01]  /*0f90*/  IMAD.SHL.U32 R17, R17, 0x4, RZ ;  /* 0x0000000411117824 */ /* 0x000fe200078e00ff */
[----:B------:R-:W-:Y:S01]  /*0fa0*/  LEA.HI R9, R13, R12, RZ, 0x2 ;  /* 0x0000000c0d097211 */ /* 0x000fe200078f10ff */
[----:B------:R1:W-:Y:S01]  /*0fb0*/  LDGSTS.E.BYPASS.LTC128B.128 [R123], [R24.64], P4 ;  /* 0x00000000187b7fae */ /* 0x0003e2000a101d52 */
[----:B------:R-:W-:Y:S02]  /*0fc0*/  LEA.HI R13, R14, R7, RZ, 0x2 ;  /* 0x000000070e0d7211 */ /* 0x000fe400078f10ff */
[----:B------:R-:W-:-:S02]  /*0fd0*/  IADD3 R18, P4, R24, c[0x0][0x188], RZ ;  /* 0x0000620018127a10 */ /* 0x000fc40007f9e0ff */
[----:B------:R-:W-:Y:S02]  /*0fe0*/  LOP3.LUT R9, R9, 0x3ffffffc, RZ, 0xc0, !PT ;  /* 0x3ffffffc09097812 */ /* 0x000fe400078ec0ff */
[----:B------:R-:W-:Y:S02]  /*0ff0*/  LOP3.LUT R14, R13, 0xfffffffc, RZ, 0xc0, !PT ;  /* 0xfffffffc0d0e7812 */ /* 0x000fe400078ec0ff */
[----:B------:R-:W-:Y:S01]  /*1000*/  IADD3.X R19, R25, c[0x0][0x18c], RZ, P4, !PT ;  /* 0x0000630019137a10 */ /* 0x000fe200027fe4ff */
[----:B------:R-:W-:Y:S01]  /*1010*/  IMAD.IADD R9, R12, 0x1, -R9 ;  /* 0x000000010c097824 */ /* 0x000fe200078e0a09 */
[----:B------:R-:W-:Y:S01]  /*1020*/  LOP3.LUT R122, R122, 0xfffffff0, RZ, 0xc0, !PT ;  /* 0xfffffff07a7a7812 */ /* 0x000fe200078ec0ff */
[----:B------:R-:W-:Y:S01]  /*1030*/  IMAD.IADD R16, R7, 0x1, -R14 ;  /* 0x0000000107107824 */ /* 0x000fe200078e0a0e */
[----:B------:R-:W-:Y:S02]  /*1040*/  IADD3 R20, P4, R18, c[0x0][0x188], RZ ;  /* 0x0000620012147a10 */ /* 0x000fe40007f9e0ff */
[----:B------:R-:W-:Y:S01]  /*1050*/  LOP3.LUT R121, R17, 0xfffffff0, RZ, 0xc0, !PT ;  /* 0xfffffff011797812 */ /* 0x000fe200078ec0ff */
[----:B------:R2:W-:Y:S01]  /*1060*/  LDGSTS.E.BYPASS.LTC128B.128 [R122], [R18.64], P6 ;  /* 0x00000000127a7fae */ /* 0x0005e2000b101d52 */
[----:B------:R-:W-:Y:S01]  /*1070*/  LOP3.LUT P6, RZ, R6, 0x10, RZ, 0xc0, !PT ;  /* 0x0000001006ff7812 */ /* 0x000fe200078cc0ff */
[C---:B------:R-:W-:Y:S01]  /*1080*/  IMAD.SHL.U32 R6, R23.reuse, 0x10, RZ ;  /* 0x0000001017067824 */ /* 0x040fe200078e00ff */
[----:B------:R-:W-:Y:S01]  /*1090*/  LOP3.LUT R9, R16, R9, RZ, 0x3c, !PT ;  /* 0x0000000910097212 */ /* 0x000fe200078e3cff */
[----:B------:R-:W-:Y:S01]  /*10a0*/  IMAD.SHL.U32 R23, R23, 0x8, RZ ;  /* 0x0000000817177824 */ /* 0x000fe200078e00ff */
[----:B------:R-:W-:Y:S01]  /*10b0*/  IADD3.X R21, R19, c[0x0][0x18c], RZ, P4, !PT ;  /* 0x0000630013157a10 */ /* 0x000fe200027fe4ff */
[----:B------:R-:W-:Y:S01]  /*10c0*/  CS2R R16, SRZ ;  /* 0x0000000000107805 */ /* 0x000fe2000001ff00 */
[----:B------:R-:W-:Y:S01]  /*10d0*/  SEL R130, R130, RZ, P5 ;  /* 0x000000ff82827207 */ /* 0x000fe20002800000 */
[----:B------:R-:W-:-:S02]  /*10e0*/  IMAD.IADD R9, R14, 0x1, R9 ;  /* 0x000000010e097824 */ /* 0x000fc400078e0209 */
[----:B------:R3:W-:Y:S01]  /*10f0*/  LDGSTS.E.BYPASS.LTC128B.128 [R123+0xc00], [R20.64], P3 ;  /* 0x00c00000147b7fae */ /* 0x0007e20009901d52 */
[----:B-1----:R-:W-:Y:S01]  /*1100*/  IADD3 R24, P4, R20, c[0x0][0x188], RZ ;  /* 0x0000620014187a10 */ /* 0x002fe20007f9e0ff */
[----:B------:R-:W-:Y:S01]  /*1110*/  IMAD R9, R12, 0x18, R9 ;  /* 0x000000180c097824 */ /* 0x000fe200078e0209 */
[----:B------:R-:W-:Y:S01]  /*1120*/  LOP3.LUT P3, RZ, R23, 0x10, RZ, 0xc0, !PT ;  /* 0x0000001017ff7812 */ /* 0x000fe2000786c0ff */
[----:B------:R-:W-:Y:S01]  /*1130*/  CS2R R14, SRZ ;  /* 0x00000000000e7805 */ /* 0x000fe2000001ff00 */
[----:B------:R-:W-:Y:S01]  /*1140*/  IADD3.X R25, R21, c[0x0][0x18c], RZ, P4, !PT ;  /* 0x0000630015197a10 */ /* 0x000fe200027fe4ff */
[----:B------:R-:W-:Y:S01]  /*1150*/  IMAD.SHL.U32 R9, R9, 0x4, RZ ;  /* 0x0000000409097824 */ /* 0x000fe200078e00ff */
[----:B------:R-:W-:Y:S01]  /*1160*/  LOP3.LUT P4, RZ, R6, 0x10, RZ, 0xc0, !PT ;  /* 0x0000001006ff7812 */ /* 0x000fe2000788c0ff */
[----:B------:R-:W-:Y:S02]  /*1170*/  CS2R R22, SRZ ;  /* 0x0000000000167805 */ /* 0x000fe4000001ff00 */
[----:B------:R1:W-:Y:S01]  /*1180*/  LDGSTS.E.BYPASS.LTC128B.128 [R122+0xc00], [R24.64], P6 ;  /* 0x00c00000187a7fae */ /* 0x0003e2000b101d52 */
[----:B------:R-:W-:Y:S01]  /*1190*/  IADD3 R6, P6, R5, c[0x0][0x1d0], RZ ;  /* 0x0000740005067a10 */ /* 0x000fe20007fde0ff */
[----:B------:R-:W-:-:S03]  /*11a0*/  IMAD.SHL.U32 R9, R9, 0x4, RZ ;  /* 0x0000000409097824 */ /* 0x000fc600078e00ff */
[----:B------:R-:W-:Y:S01]  /*11b0*/  IADD3.X R7, R4, c[0x0][0x1d4], RZ, P6, !PT ;  /* 0x0000750004077a10 */ /* 0x000fe200037fe4ff */
[----:B------:R-:W-:Y:S01]  /*11c0*/  IMAD.WIDE R4, R0, 0x4, R2 ;  /* 0x0000000400047825 */ /* 0x000fe200078e0202 */
[----:B------:R-:W-:Y:S01]  /*11d0*/  IADD3 R2, P6, R6, c[0x0][0x1b8], RZ ;  /* 0x00006e0006027a10 */ /* 0x000fe20007fde0ff */
[----:B--2---:R-:W-:Y:S01]  /*11e0*/  CS2R R18, SRZ ;  /* 0x0000000000127805 */ /* 0x004fe2000001ff00 */
[----:B------:R-:W-:Y:S01]  /*11f0*/  LOP3.LUT R120, R9, 0xfffffff0, RZ, 0xc0, !PT ;  /* 0xfffffff009787812 */ /* 0x000fe200078ec0ff */
[----:B------:R2:W-:Y:S01]  /*1200*/  LDGSTS.E.BYPASS.LTC128B.128 [R121+0x6000], [R6.64], P4 ;  /* 0x0600000006797fae */ /* 0x0005e2000a101d52 */
[----:B------:R-:W-:Y:S01]  /*1210*/  IADD3.X R3, R7, c[0x0][0x1bc], RZ, P6, !PT ;  /* 0x00006f0007037a10 */ /* 0x000fe200037fe4ff */
[----:B------:R-:W-:Y:S01]  /*1220*/  IMAD.SHL.U32 R0, R130, 0x10, RZ ;  /* 0x0000001082007824 */ /* 0x000fe200078e00ff */
[----:B------:R-:W-:Y:S02]  /*1230*/  IADD3 R4, P4, R4, c[0x0][0x1a0], RZ ;  /* 0x0000680004047a10 */ /* 0x000fe40007f9e0ff */
[----:B------:R-:W-:Y:S01]  /*1240*/  LOP3.LUT P6, RZ, R8, 0x10, RZ, 0xc0, !PT ;  /* 0x0000001008ff7812 */ /* 0x000fe200078cc0ff */
[----:B------:R4:W-:Y:S01]  /*1250*/  LDGSTS.E.BYPASS.LTC128B.128 [R120+0x6000], [R2.64], P3 ;  /* 0x0600000002787fae */ /* 0x0009e20009901d52 */
[----:B------:R-:W-:Y:S01]  /*1260*/  IADD3.X R5, R5, c[0x0][0x1a4], RZ, P4, !PT ;  /* 0x0000690005057a10 */ /* 0x000fe200027fe4ff */
[----:B---3--:R-:W-:Y:S01]  /*1270*/  CS2R R20, SRZ ;  /* 0x0000000000147805 */ /* 0x008fe2000001ff00 */
[----:B------:R-:W-:Y:S01]  /*1280*/  IADD3 R12, P3, R4, c[0x0][0x188], RZ ;  /* 0x00006200040c7a10 */ /* 0x000fe20007f7e0ff */
[----:B------:R-:W0:Y:S01]  /*1290*/  LDGDEPBAR ;  /* 0x00000000000079af */ /* 0x000e220000000000 */
[----:B------:R-:W-:Y:S01]  /*12a0*/  LOP3.LUT P5, RZ, R0, 0x10, RZ, 0xc0, !PT ;  /* 0x0000001000ff7812 */ /* 0x000fe200078ac0ff */
[----:B------:R-:W-:Y:S01]  /*12b0*/  IMAD.SHL.U32 R0, R130, 0x8, RZ ;  /* 0x0000000882007824 */ /* 0x000fe200078e00ff */
[----:B------:R-:W-:Y:S01]  /*12c0*/  IADD3.X R13, R5, c[0x0][0x18c], RZ, P3, !PT ;  /* 0x00006300050d7a10 */ /* 0x000fe20001ffe4ff */
[----:B------:R3:W-:Y:S01]  /*12d0*/  LDGSTS.E.BYPASS.LTC128B.128 [R123+0x80], [R4.64], P0 ;  /* 0x00080000047b7fae */ /* 0x0007e20008101d52 */
[----:B------:R-:W-:-:S02]  /*12e0*/  IADD3 R8, P0, R12, c[0x0][0x188], RZ ;  /* 0x000062000c087a10 */ /* 0x000fc40007f1e0ff */
[----:B------:R-:W-:Y:S01]  /*12f0*/  LOP3.LUT P3, RZ, R0, 0x10, RZ, 0xc0, !PT ;  /* 0x0000001000ff7812 */ /* 0x000fe2000786c0ff */
[----:B------:R5:W-:Y:S01]  /*1300*/  LDGSTS.E.BYPASS.LTC128B.128 [R122+0x80], [R12.64], P2 ;  /* 0x000800000c7a7fae */ /* 0x000be20009101d52 */
[----:B------:R-:W-:Y:S01]  /*1310*/  IADD3.X R9, R13, c[0x0][0x18c], RZ, P0, !PT ;  /* 0x000063000d097a10 */ /* 0x000fe200007fe4ff */
[----:B-1----:R-:W-:Y:S01]  /*1320*/  CS2R R24, SRZ ;  /* 0x0000000000187805 */ /* 0x002fe2000001ff00 */
[----:B------:R-:W-:Y:S02]  /*1330*/  SHF.R.S32.HI R0, RZ, 0x1f, R119 ;  /* 0x0000001fff007819 */ /* 0x000fe40000011477 */
[----:B------:R-:W-:Y:S01]  /*1340*/  ISETP.GE.AND P2, PT, R119, 0x10, PT ;  /* 0x000000107700780c */ /* 0x000fe20003f46270 */
[----:B------:R1:W-:Y:S01]  /*1350*/  LDGSTS.E.BYPASS.LTC128B.128 [R123+0xc80], [R8.64], P1 ;  /* 0x00c80000087b7fae */ /* 0x0003e20008901d52 */
[----:B------:R-:W-:Y:S02]  /*1360*/  LEA.HI R119, R0, R119, RZ, 0x4 ;  /* 0x0000007700777211 */ /* 0x000fe400078f20ff */
[----:B--2---:R-:W-:-:S02]  /*1370*/  IADD3 R6, P4, R10, c[0x0][0x1d0], RZ ;  /* 0x000074000a067a10 */ /* 0x004fc40007f9e0ff */
[----:B------:R-:W-:Y:S02]  /*1380*/  IADD3 R0, R124, UR12, RZ ;  /* 0x0000000c7c007c10 */ /* 0x000fe4000fffe0ff */
[----:B------:R-:W-:Y:S02]  /*1390*/  IADD3.X R7, R11, c[0x0][0x1d4], RZ, P4, !PT ;  /* 0x000075000b077a10 */ /* 0x000fe400027fe4ff */
[----:B----4-:R-:W-:Y:S01]  /*13a0*/  IADD3 R2, P0, R8, c[0x0][0x188], RZ ;  /* 0x0000620008027a10 */ /* 0x010fe20007f1e0ff */
[----:B------:R-:W-:Y:S01]  /*13b0*/  IMAD.SHL.U32 R0, R0, 0x10, RZ ;  /* 0x0000001000007824 */ /* 0x000fe200078e00ff */
[----:B------:R-:W-:Y:S01]  /*13c0*/  CS2R R10, SRZ ;  /* 0x00000000000a7805 */ /* 0x000fe2000001ff00 */
[----:B------:R-:W-:Y:S02]  /*13d0*/  LEA.HI.SX32 R119, R119, 0xfffffffe, 0x1c ;  /* 0xfffffffe77777811 */ /* 0x000fe400078fe2ff */
[----:B------:R-:W-:Y:S02]  /*13e0*/  IADD3.X R3, R9, c[0x0][0x18c], RZ, P0, !PT ;  /* 0x0000630009037a10 */ /* 0x000fe400007fe4ff */
[----:B------:R-:W-:-:S02]  /*13f0*/  IADD3 R92, P0, R6, c[0x0][0x1b8], RZ ;  /* 0x00006e00065c7a10 */ /* 0x000fc40007f1e0ff */
[----:B---3--:R-:W-:Y:S01]  /*1400*/  IADD3 R4, R125, UR11, RZ ;  /* 0x0000000b7d047c10 */ /* 0x008fe2000fffe0ff */
[----:B------:R2:W-:Y:S01]  /*1410*/  LDGSTS.E.BYPASS.LTC128B.128 [R122+0xc80], [R2.64], P6 ;  /* 0x00c80000027a7fae */ /* 0x0005e2000b101d52 */
[----:B------:R-:W-:Y:S01]  /*1420*/  IADD3.X R93, R7, c[0x0][0x1bc], RZ, P0, !PT ;  /* 0x00006f00075d7a10 */ /* 0x000fe200007fe4ff */
[----:B-----5:R-:W-:Y:S01]  /*1430*/  CS2R R12, SRZ ;  /* 0x00000000000c7805 */ /* 0x020fe2000001ff00 */
[----:B------:R-:W-:Y:S01]  /*1440*/  IADD3 R116, P0, R92, c[0x0][0x1c0], RZ ;  /* 0x000070005c747a10 */ /* 0x000fe20007f1e0ff */
[----:B------:R3:W-:Y:S01]  /*1450*/  LDGSTS.E.BYPASS.LTC128B.128 [R121+0x6080], [R6.64], P5 ;  /* 0x0608000006797fae */ /* 0x0007e2000a901d52 */
[----:B------:R-:W-:Y:S02]  /*1460*/  IMAD.SHL.U32 R4, R4, 0x10, RZ ;  /* 0x0000001004047824 */ /* 0x000fe400078e00ff */
[----:B------:R-:W-:Y:S01]  /*1470*/  IADD3.X R117, R93, c[0x0][0x1c4], RZ, P0, !PT ;  /* 0x000071005d757a10 */ /* 0x000fe200007fe4ff */
[----:B------:R4:W-:Y:S01]  /*1480*/  LDGSTS.E.BYPASS.LTC128B.128 [R120+0x6080], [R92.64], P3 ;  /* 0x060800005c787fae */ /* 0x0009e20009901d52 */
[----:B-1----:R-:W-:-:S03]  /*1490*/  CS2R R8, SRZ ;  /* 0x0000000000087805 */ /* 0x002fc6000001ff00 */
[----:B------:R-:W0:Y:S01]  /*14a0*/  LDGDEPBAR ;  /* 0x00000000000079af */ /* 0x000e220000000000 */
[----:B--2---:R-:W-:Y:S01]  /*14b0*/  IADD3 R2, P1, R2, c[0x0][0x190], RZ ;  /* 0x0000640002027a10 */ /* 0x004fe20007f3e0ff */
[----:B---3--:R-:W-:-:S03]  /*14c0*/  CS2R R6, SRZ ;  /* 0x0000000000067805 */ /* 0x008fc6000001ff00 */
[----:B------:R-:W-:Y:S01]  /*14d0*/  IADD3.X R3, R3, c[0x0][0x194], RZ, P1, !PT ;  /* 0x0000650003037a10 */ /* 0x000fe20000ffe4ff */
[----:B------:R-:W-:-:S04]  /*14e0*/  DEPBAR.LE SB0, 0x1 ;  /* 0x000080400000791a */ /* 0x000fc80000000000 */
[----:B------:R-:W-:Y:S06]  /*14f0*/  BAR.SYNC.DEFER_BLOCKING 0x0 ;  /* 0x0000000000007b1d */ /* 0x000fec0000010000 */
[----:B------:R-:W1:Y:S04]  /*1500*/  LDSM.16.M88.4 R68, [R4] ;  /* 0x000000000444783b */ /* 0x000e680000000200 */
[----:B------:R-:W2:Y:S04]  /*1510*/  LDSM.16.M88.4 R80, [R4+0xc00] ;  /* 0x000c00000450783b */ /* 0x000ea80000000200 */
[----:B------:R-:W3:Y:S04]  /*1520*/  LDSM.16.M88.4 R84, [R4+0x1800] ;  /* 0x001800000454783b */ /* 0x000ee80000000200 */
[----:B------:R5:W1:Y:S04]  /*1530*/  LDSM.16.M88.4 R88, [R4+0x2400] ;  /* 0x002400000458783b */ /* 0x000a680000000200 */
[----:B------:R4:W1:Y:S04]  /*1540*/  LDSM.16.M88.4 R72, [R0+0x6000] ;  /* 0x006000000048783b */ /* 0x0008680000000200 */
[----:B------:R4:W1:Y:S01]  /*1550*/  LDSM.16.M88.4 R76, [R0+0x6c00] ;  /* 0x006c0000004c783b */ /* 0x0008620000000200 */
[----:B-----5:R-:W-:Y:S01]  /*1560*/  CS2R R4, SRZ ;  /* 0x0000000000047805 */ /* 0x020fe2000001ff00 */
[----:B------:R-:W-:Y:S05]  /*1570*/  @!P2 BRA `(.L_x_50) ;  /* 0x000011400000a947 */ /* 0x000fea0003800000 */
[----:B-1----:R-:W-:Y:S01]  /*1580*/  FSETP.GEU.AND P2, PT, |R91|, +INF , PT ;  /* 0x7f8000005b00780b */ /* 0x002fe20003f4e200 */
[----:B----4-:R-:W-:Y:S01]  /*1590*/  IMAD.MOV.U32 R0, RZ, RZ, 0x1000 ;  /* 0x00001000ff007424 */ /* 0x010fe200078e00ff */
[----:B------:R-:W-:Y:S01]  /*15a0*/  FSETP.GEU.AND P1, PT, |R90|, +INF , PT ;  /* 0x7f8000005a00780b */ /* 0x000fe20003f2e200 */
[----:B------:R-:W-:Y:S01]  /*15b0*/  IMAD.SHL.U32 R118, R125, 0x10, RZ ;  /* 0x000000107d767824 */ /* 0x000fe200078e00ff */
[----:B------:R-:W-:Y:S01]  /*15c0*/  FSETP.GEU.AND P0, PT, |R89|, +INF , PT ;  /* 0x7f8000005900780b */ /* 0x000fe20003f0e200 */
[----:B------:R-:W-:Y:S01]  /*15d0*/  IMAD.MOV.U32 R55, RZ, RZ, RZ ;  /* 0x000000ffff377224 */ /* 0x000fe200078e00ff */
[----:B------:R-:W-:Y:S01]  /*15e0*/  FSETP.GEU.AND P6, PT, |R88|, +INF , PT ;  /* 0x7f8000005800780b */ /* 0x000fe20003fce200 */
[----:B------:R-:W-:Y:S01]  /*15f0*/  UMOV UR16, URZ ;  /* 0x0000003f00107c82 */ /* 0x000fe20008000000 */
[----:B---3--:R-:W-:Y:S01]  /*1600*/  FSETP.GEU.AND P5, PT, |R87|, +INF , PT ;  /* 0x7f8000005700780b */ /* 0x008fe20003fae200 */
[----:B------:R-:W-:Y:S01]  /*1610*/  ULEA UR12, UR12, 0x6000, 0x4 ;  /* 0x000060000c0c7891 */ /* 0x000fe2000f8e203f */
[----:B------:R-:W-:Y:S01]  /*1620*/  FSETP.GEU.AND P4, PT, |R86|, +INF , PT ;  /* 0x7f8000005600780b */ /* 0x000fe20003f8e200 */
[----:B------:R-:W-:Y:S01]  /*1630*/  USHF.L.U32 UR11, UR11, 0x4, URZ ;  /* 0x000000040b0b7899 */ /* 0x000fe2000800063f */
[----:B------:R-:W-:Y:S01]  /*1640*/  FSETP.GEU.AND P3, PT, |R85|, +INF , PT ;  /* 0x7f8000005500780b */ /* 0x000fe20003f6e200 */
[--C-:B------:R-:W-:Y:S01]  /*1650*/  @!P2 IMAD.IADD.U32 R91, R91, 0x1, R0.reuse ;  /* 0x000000015b5ba824 */ /* 0x100fe200078e0000 */
[----:B------:R-:W-:Y:S01]  /*1660*/  FSETP.GEU.AND P2, PT, |R84|, +INF , PT ;  /* 0x7f8000005400780b */ /* 0x000fe20003f4e200 */
[--C-:B------:R-:W-:Y:S01]  /*1670*/  @!P1 IMAD.IADD.U32 R90, R90, 0x1, R0.reuse ;  /* 0x000000015a5a9824 */ /* 0x100fe200078e0000 */
[----:B--2---:R-:W-:Y:S01]  /*1680*/  FSETP.GEU.AND P1, PT, |R83|, +INF , PT ;  /* 0x7f8000005300780b */ /* 0x004fe20003f2e200 */
[--C-:B------:R-:W-:Y:S01]  /*1690*/  @!P0 IMAD.IADD.U32 R89, R89, 0x1, R0.reuse ;  /* 0x0000000159598824 */ /* 0x100fe200078e0000 */
[----:B------:R-:W-:Y:S01]  /*16a0*/  FSETP.GEU.AND P0, PT, |R82|, +INF , PT ;  /* 0x7f8000005200780b */ /* 0x000fe20003f0e200 */
        /* <DEDUP_REMOVED lines=29> */
[----:B------:R-:W-:Y:S01]  /*1880*/  LOP3.LUT R118, R118, 0x20, RZ, 0x3c, !PT ;  /* 0x0000002076767812 */ /* 0x000fe200078e3cff */
[--C-:B------:R-:W-:Y:S01]  /*1890*/  @!P5 IMAD.IADD.U32 R77, R77, 0x1, R0.reuse ;  /* 0x000000014d4dd824 */ /* 0x100fe200078e0000 */
[----:B------:R-:W-:Y:S01]  /*18a0*/  UMOV UR10, 0x100 ;  /* 0x00000100000a7882 */ /* 0x000fe20000000000 */
[--C-:B------:R-:W-:Y:S01]  /*18b0*/  @!P4 IMAD.IADD.U32 R76, R76, 0x1, R0.reuse ;  /* 0x000000014c4cc824 */ /* 0x100fe200078e0000 */
[----:B------:R-:W-:Y:S01]  /*18c0*/  UMOV UR9, 0x2 ;  /* 0x0000000200097882 */ /* 0x000fe20000000000 */
[--C-:B------:R-:W-:Y:S01]  /*18d0*/  @!P3 IMAD.IADD.U32 R75, R75, 0x1, R0.reuse ;  /* 0x000000014b4bb824 */ /* 0x100fe200078e0000 */
[----:B------:R-:W-:Y:S01]  /*18e0*/  UMOV UR8, 0x100 ;  /* 0x0000010000087882 */ /* 0x000fe20000000000 */
[----:B------:R-:W-:-:S02]  /*18f0*/  @!P2 IMAD.IADD.U32 R74, R74, 0x1, R0 ;  /* 0x000000014a4aa824 */ /* 0x000fc400078e0000 */
[--C-:B------:R-:W-:Y:S02]  /*1900*/  @!P1 IMAD.IADD.U32 R73, R73, 0x1, R0.reuse ;  /* 0x0000000149499824 */ /* 0x100fe400078e0000 */
[----:B------:R-:W-:Y:S01]  /*1910*/  @!P0 IMAD.IADD.U32 R72, R72, 0x1, R0 ;  /* 0x0000000148488824 */ /* 0x000fe200078e0000 */
[----:B------:R-:W-:Y:S01]  /*1920*/  ISETP.NE.AND P0, PT, R119, RZ, PT ;  /* 0x000000ff7700720c */ /* 0x000fe20003f05270 */
[----:B------:R-:W-:-:S03]  /*1930*/  IMAD.SHL.U32 R0, R124, 0x10, RZ ;  /* 0x000000107c007824 */ /* 0x000fc600078e00ff */
[----:B------:R-:W-:Y:S02]  /*1940*/  SEL R131, R131, RZ, P0 ;  /* 0x000000ff83837207 */ /* 0x000fe40000000000 */
[----:B------:R-:W-:Y:S02]  /*1950*/  LOP3.LUT R0, R0, 0x20, RZ, 0x3c, !PT ;  /* 0x0000002000007812 */ /* 0x000fe400078e3cff */
[----:B------:R-:W-:Y:S02]  /*1960*/  SEL R130, R130, RZ, P0 ;  /* 0x000000ff82827207 */ /* 0x000fe40000000000 */
[----:B------:R-:W-:Y:S02]  /*1970*/  MOV R127, 0x3 ;  /* 0x00000003007f7802 */ /* 0x000fe40000000f00 */
[----:B------:R-:W-:-:S03]  /*1980*/  MOV R126, 0x1000 ;  /* 0x00001000007e7802 */ /* 0x000fc60000000f00 */
[----:B------:R-:W-:Y:S02]  /*1990*/  IMAD R129, R127, c[0x0][0x18c], RZ ;  /* 0x000063007f817a24 */ /* 0x000fe400078e02ff */
.L_x_51:
[C---:B------:R-:W-:Y:S01]  /*19a0*/  HMMA.1688.F32.TF32 R4, R68.reuse, R72, R4 ;  /* 0x000000484404723c */ /* 0x040fe20000081004 */
[----:B------:R-:W-:Y:S01]  /*19b0*/  LDSM.16.M88.4 R96, [R0+UR12] ;  /* 0x0000000c0060783b */ /* 0x000fe20008000200 */
[----:B------:R-:W-:Y:S02]  /*19c0*/  UIADD3 UR5, UR12, 0x80, URZ ;  /* 0x000000800c057890 */ /* 0x000fe4000fffe03f */
[----:B------:R-:W-:Y:S01]  /*19d0*/  UIADD3 UR4, UR11, 0x80, URZ ;  /* 0x000000800b047890 */ /* 0x000fe2000fffe03f */
[----:B------:R-:W-:Y:S01]  /*19e0*/  LOP3.LUT P6, RZ, R131, 0x1, RZ, 0xc0, !PT ;  /* 0x0000000183ff7812 */ /* 0x000fe200078cc0ff */
[----:B------:R-:W-:Y:S01]  /*19f0*/  UIADD3 UR16, UR16, 0x1, URZ ;  /* 0x0000000110107890 */ /* 0x000fe2000fffe03f */
[----:B------:R-:W-:Y:S01]  /*1a00*/  IADD3 R137, R123, UR8, RZ ;  /* 0x000000087b897c10 */ /* 0x000fe2000fffe0ff */
[C---:B------:R-:W-:Y:S01]  /*1a10*/  HMMA.1688.F32.TF32 R8, R68.reuse, R74, R8 ;  /* 0x0000004a4408723c */ /* 0x040fe20000081008 */
[----:B------:R-:W1:Y:S01]  /*1a20*/  LDSM.16.M88.4 R92, [R118+UR11] ;  /* 0x0000000b765c783b */ /* 0x000e620008000200 */
[----:B------:R-:W-:Y:S01]  /*1a30*/  UISETP.NE.AND UP0, UPT, UR16, 0x3, UPT ;  /* 0x000000031000788c */ /* 0x000fe2000bf05270 */
[----:B------:R-:W-:Y:S01]  /*1a40*/  LOP3.LUT P5, RZ, R130, 0x1, RZ, 0xc0, !PT ;  /* 0x0000000182ff7812 */ /* 0x000fe200078ac0ff */
[----:B------:R-:W-:Y:S01]  /*1a50*/  UIADD3 UR9, UR9, 0x1, URZ ;  /* 0x0000000109097890 */ /* 0x000fe2000fffe03f */
[----:B------:R-:W-:Y:S01]  /*1a60*/  IADD3 R135, R122, UR8, RZ ;  /* 0x000000087a877c10 */ /* 0x000fe2000fffe0ff */
[----:B------:R-:W-:Y:S01]  /*1a70*/  UIADD3 UR7, UR10, 0x80, URZ ;  /* 0x000000800a077890 */ /* 0x000fe2000fffe03f */
[----:B------:R-:W-:Y:S01]  /*1a80*/  IADD3 R143, R121, UR10, RZ ;  /* 0x0000000a798f7c10 */ /* 0x000fe2000fffe0ff */
[C---:B------:R-:W-:Y:S01]  /*1a90*/  HMMA.1688.F32.TF32 R12, R68.reuse, R76, R12 ;  /* 0x0000004c440c723c */ /* 0x040fe2000008100c */
[----:B------:R-:W1:Y:S01]  /*1aa0*/  LDSM.16.M88.4 R100, [R0+UR12+0xc00] ;  /* 0x000c000c0064783b */ /* 0x000e620008000200 */
[----:B------:R-:W-:Y:S02]  /*1ab0*/  UISETP.NE.AND UP1, UPT, UR9, 0x3, UPT ;  /* 0x000000030900788c */ /* 0x000fe4000bf25270 */
[C---:B------:R-:W-:Y:S01]  /*1ac0*/  LOP3.LUT R128, R131.reuse, 0x2, RZ, 0xc0, !PT ;  /* 0x0000000283807812 */ /* 0x040fe200078ec0ff */
[----:B------:R-:W-:Y:S01]  /*1ad0*/  @!UP0 UIADD3 UR5, UR12, -0x100, URZ ;  /* 0xffffff000c058890 */ /* 0x000fe2000fffe03f */
[C---:B------:R-:W-:Y:S01]  /*1ae0*/  LOP3.LUT R132, R131.reuse, 0x4, RZ, 0xc0, !PT ;  /* 0x0000000483847812 */ /* 0x040fe200078ec0ff */
[----:B------:R-:W-:Y:S01]  /*1af0*/  @!UP0 UIADD3 UR4, UR11, -0x100, URZ ;  /* 0xffffff000b048890 */ /* 0x000fe2000fffe03f */
[-C--:B------:R-:W-:Y:S01]  /*1b00*/  HMMA.1688.F32.TF32 R16, R68, R78.reuse, R16 ;  /* 0x0000004e4410723c */ /* 0x080fe20000081010 */
[----:B------:R-:W1:Y:S01]  /*1b10*/  LDSM.16.M88.4 R104, [R118+UR11+0xc00] ;  /* 0x000c000b7668783b */ /* 0x000e620008000200 */
[----:B------:R-:W-:Y:S02]  /*1b20*/  UIADD3 UR6, UR8, 0x80, URZ ;  /* 0x0000008008067890 */ /* 0x000fe4000fffe03f */
[----:B------:R-:W-:Y:S01]  /*1b30*/  SHF.R.U32.HI R128, RZ, 0x1, R128 ;  /* 0x00000001ff807819 */ /* 0x000fe20000011680 */
[----:B------:R-:W-:Y:S01]  /*1b40*/  @!UP1 UIADD3 UR7, UR10, -0x100, URZ ;  /* 0xffffff000a079890 */ /* 0x000fe2000fffe03f */
[----:B------:R-:W-:Y:S01]  /*1b50*/  SHF.R.U32.HI R134, RZ, 0x2, R132 ;  /* 0x00000002ff867819 */ /* 0x000fe20000011684 */
[----:B------:R-:W-:Y:S01]  /*1b60*/  @!UP1 UIADD3 UR6, UR8, -0x100, URZ ;  /* 0xffffff0008069890 */ /* 0x000fe2000fffe03f */
[C---:B------:R-:W-:Y:S01]  /*1b70*/  HMMA.1688.F32.TF32 R20, R80.reuse, R78, R20 ;  /* 0x0000004e5014723c */ /* 0x040fe20000081014 */
[----:B------:R-:W2:Y:S01]  /*1b80*/  LDSM.16.M88.4 R108, [R118+UR11+0x1800] ;  /* 0x0018000b766c783b */ /* 0x000ea20008000200 */
[----:B------:R-:W-:Y:S02]  /*1b90*/  @!UP1 UMOV UR9, URZ ;  /* 0x0000003f00099c82 */ /* 0x000fe40008000000 */
[----:B------:R-:W-:Y:S01]  /*1ba0*/  ISETP.NE.U32.AND P4, PT, R128, RZ, PT ;  /* 0x000000ff8000720c */ /* 0x000fe20003f85070 */
[----:B------:R-:W-:Y:S01]  /*1bb0*/  @!UP0 UMOV UR16, URZ ;  /* 0x0000003f00108c82 */ /* 0x000fe20008000000 */
[----:B------:R-:W-:Y:S01]  /*1bc0*/  LOP3.LUT R132, R130, 0x2, RZ, 0xc0, !PT ;  /* 0x0000000282847812 */ /* 0x000fe200078ec0ff */
[----:B------:R-:W-:Y:S01]  /*1bd0*/  UMOV UR12, UR5 ;  /* 0x00000005000c7c82 */ /* 0x000fe20008000000 */
[C---:B------:R-:W-:Y:S01]  /*1be0*/  HMMA.1688.F32.TF32 R24, R80.reuse, R76, R24 ;  /* 0x0000004c5018723c */ /* 0x040fe20000081018 */
[----:B------:R-:W2:Y:S01]  /*1bf0*/  LDSM.16.M88.4 R112, [R118+UR11+0x2400] ;  /* 0x0024000b7670783b */ /* 0x000ea20008000200 */
[----:B------:R-:W-:Y:S01]  /*1c00*/  UMOV UR11, UR4 ;  /* 0x00000004000b7c82 */ /* 0x000fe20008000000 */
[----:B------:R-:W-:Y:S01]  /*1c10*/  ISETP.NE.U32.AND P3, PT, R134, RZ, PT ;  /* 0x000000ff8600720c */ /* 0x000fe20003f65070 */
[----:B------:R-:W-:Y:S01]  /*1c20*/  UMOV UR8, UR6 ;  /* 0x0000000600087c82 */ /* 0x000fe20008000000 */
[----:B------:R-:W-:Y:S03]  /*1c30*/  LOP3.LUT R128, R131, 0x8, RZ, 0xc0, !PT ;  /* 0x0000000883807812 */ /* 0x000fe600078ec0ff */
[C---:B------:R-:W-:Y:S01]  /*1c40*/  HMMA.1688.F32.TF32 R28, R80.reuse, R74, R28 ;  /* 0x0000004a501c723c */ /* 0x040fe2000008101c */
[----:B------:R-:W-:Y:S01]  /*1c50*/  @!PT LDS RZ, [RZ] ;  /* 0x00000000fffff984 */ /* 0x000fe20000000800 */
[----:B------:R-:W-:Y:S01]  /*1c60*/  @!PT LDS RZ, [RZ] ;  /* 0x00000000fffff984 */ /* 0x000fe20000000800 */
[----:B------:R-:W-:Y:S01]  /*1c70*/  @!PT LDS RZ, [RZ] ;  /* 0x00000000fffff984 */ /* 0x000fe20000000800 */
[----:B------:R3:W-:Y:S03]  /*1c80*/  @P6 LDGSTS.E.BYPASS.LTC128B.128 [R137], [R2.64] ;  /* 0x0000000002896fae */ /* 0x0007e6000b901d52 */
[----:B------:R-:W-:Y:S02]  /*1c90*/  SHF.R.U32.HI R133, RZ, 0x3, R128 ;  /* 0x00000003ff857819 */ /* 0x000fe40000011680 */
[----:B------:R-:W-:Y:S02]  /*1ca0*/  SHF.R.U32.HI R128, RZ, 0x1, R132 ;  /* 0x00000001ff807819 */ /* 0x000fe40000011684 */
[-C--:B------:R-:W-:Y:S03]  /*1cb0*/  HMMA.1688.F32.TF32 R32, R80, R72.reuse, R32 ;  /* 0x000000485020723c */ /* 0x080fe60000081020 */
[----:B------:R-:W-:Y:S02]  /*1cc0*/  ISETP.NE.U32.AND P2, PT, R133, RZ, PT ;  /* 0x000000ff8500720c */ /* 0x000fe40003f45070 */
[----:B------:R-:W-:Y:S02]  /*1cd0*/  IADD3 R132, P0, R2, c[0x0][0x188], RZ ;  /* 0x0000620002847a10 */ /* 0x000fe40007f1e0ff */
[----:B------:R-:W-:Y:S01]  /*1ce0*/  ISETP.NE.U32.AND P1, PT, R128, RZ, PT ;  /* 0x000000ff8000720c */ /* 0x000fe20003f25070 */
[C---:B------:R-:W-:Y:S04]  /*1cf0*/  HMMA.1688.F32.TF32 R36, R84.reuse, R72, R36 ;  /* 0x000000485424723c */ /* 0x040fe80000081024 */
[----:B------:R-:W-:Y:S02]  /*1d00*/  IADD3.X R133, R3, c[0x0][0x18c], RZ, P0, !PT ;  /* 0x0000630003857a10 */ /* 0x000fe400007fe4ff */
[----:B------:R-:W-:Y:S02]  /*1d10*/  IADD3 R140, P0, R132, c[0x0][0x188], RZ ;  /* 0x00006200848c7a10 */ /* 0x000fe40007f1e0ff */
[C---:B------:R-:W-:Y:S01]  /*1d20*/  HMMA.1688.F32.TF32 R40, R84.reuse, R74, R40 ;  /* 0x0000004a5428723c */ /* 0x040fe20000081028 */
[----:B------:R4:W-:Y:S02]  /*1d30*/  @P4 LDGSTS.E.BYPASS.LTC128B.128 [R135], [R132.64] ;  /* 0x0000000084874fae */ /* 0x0009e4000b901d52 */
[----:B-1----:R-:W-:Y:S01]  /*1d40*/  FSETP.GEU.AND P6, PT, |R92|, +INF , PT ;  /* 0x7f8000005c00780b */ /* 0x002fe20003fce200 */
[----:B---3--:R-:W-:Y:S01]  /*1d50*/  IMAD.WIDE.U32 R2, R127, c[0x0][0x188], R2 ;  /* 0x000062007f027a25 */ /* 0x008fe200078e0002 */
[----:B------:R-:W-:Y:S02]  /*1d60*/  IADD3.X R141, R133, c[0x0][0x18c], RZ, P0, !PT ;  /* 0x00006300858d7a10 */ /* 0x000fe400007fe4ff */
[----:B------:R-:W-:Y:S01]  /*1d70*/  IADD3 R144, P4, R140, c[0x0][0x188], RZ ;  /* 0x000062008c907a10 */ /* 0x000fe20007f9e0ff */
[C---:B------:R-:W-:Y:S01]  /*1d80*/  HMMA.1688.F32.TF32 R44, R84.reuse, R76, R44 ;  /* 0x0000004c542c723c */ /* 0x040fe2000008102c */
[----:B------:R1:W-:Y:S02]  /*1d90*/  @P5 LDGSTS.E.BYPASS.LTC128B.128 [R143+0x6000], [R116.64] ;  /* 0x06000000748f5fae */ /* 0x0003e4000b901d52 */
[----:B------:R-:W-:Y:S02]  /*1da0*/  FSETP.GEU.AND P5, PT, |R93|, +INF , PT ;  /* 0x7f8000005d00780b */ /* 0x000fe40003fae200 */
[----:B------:R-:W-:Y:S02]  /*1db0*/  IADD3.X R145, R141, c[0x0][0x18c], RZ, P4, !PT ;  /* 0x000063008d917a10 */ /* 0x000fe400027fe4ff */
[----:B------:R-:W-:Y:S01]  /*1dc0*/  IADD3 R138, P0, R116, c[0x0][0x1b8], RZ ;  /* 0x00006e00748a7a10 */ /* 0x000fe20007f1e0ff */
[-C--:B------:R-:W-:Y:S01]  /*1dd0*/  HMMA.1688.F32.TF32 R48, R84, R78.reuse, R48 ;  /* 0x0000004e5430723c */ /* 0x080fe20000081030 */
[----:B------:R3:W-:Y:S02]  /*1de0*/  @P3 LDGSTS.E.BYPASS.LTC128B.128 [R137+0xc00], [R140.64] ;  /* 0x00c000008c893fae */ /* 0x0007e4000b901d52 */
[----:B------:R-:W-:Y:S01]  /*1df0*/  FSETP.GEU.AND P4, PT, |R94|, +INF , PT ;  /* 0x7f8000005e00780b */ /* 0x000fe20003f8e200 */
[--C-:B------:R-:W-:Y:S01]  /*1e00*/  @!P6 IMAD.IADD.U32 R92, R92, 0x1, R126.reuse ;  /* 0x000000015c5ce824 */ /* 0x100fe200078e007e */
[----:B------:R-:W-:Y:S02]  /*1e10*/  IADD3.X R139, R117, c[0x0][0x1bc], RZ, P0, !PT ;  /* 0x00006f00758b7a10 */ /* 0x000fe400007fe4ff */
[----:B------:R-:W-:Y:S01]  /*1e20*/  IADD3 R128, R119, -0x1, RZ ;  /* 0xffffffff77807810 */ /* 0x000fe20007ffe0ff */
[C---:B------:R-:W-:Y:S01]  /*1e30*/  HMMA.1688.F32.TF32 R52, R88.reuse, R78, R52 ;  /* 0x0000004e5834723c */ /* 0x040fe20000081034 */
[----:B------:R3:W-:Y:S03]  /*1e40*/  @P2 LDGSTS.E.BYPASS.LTC128B.128 [R135+0xc00], [R144.64] ;  /* 0x00c0000090872fae */ /* 0x0007e6000b901d52 */
[----:B------:R-:W-:Y:S01]  /*1e50*/  IADD3 R2, P0, R2, c[0x0][0x190], RZ ;  /* 0x0000640002027a10 */ /* 0x000fe20007f1e0ff */
[--C-:B------:R-:W-:Y:S01]  /*1e60*/  @!P5 IMAD.IADD.U32 R93, R93, 0x1, R126.reuse ;  /* 0x000000015d5dd824 */ /* 0x100fe200078e007e */
[----:B----4-:R-:W-:Y:S02]  /*1e70*/  LEA R132, R124, UR5, 0x4 ;  /* 0x000000057c847c11 */ /* 0x010fe4000f8e20ff */
[C---:B------:R-:W-:Y:S03]  /*1e80*/  HMMA.1688.F32.TF32 R56, R88.reuse, R76, R56 ;  /* 0x0000004c5838723c */ /* 0x040fe60000081038 */
[----:B------:R-:W-:Y:S01]  /*1e90*/  FSETP.GEU.AND P3, PT, |R95|, +INF , PT ;  /* 0x7f8000005f00780b */ /* 0x000fe20003f6e200 */
[--C-:B------:R-:W-:Y:S01]  /*1ea0*/  @!P4 IMAD.IADD.U32 R94, R94, 0x1, R126.reuse ;  /* 0x000000015e5ec824 */ /* 0x100fe200078e007e */
[----:B-1----:R-:W-:Y:S01]  /*1eb0*/  IADD3 R117, R120, UR10, RZ ;  /* 0x0000000a78757c10 */ /* 0x002fe2000fffe0ff */
[----:B------:R-:W-:Y:S01]  /*1ec0*/  UMOV UR10, UR7 ;  /* 0x00000007000a7c82 */ /* 0x000fe20008000000 */
[----:B------:R-:W-:Y:S01]  /*1ed0*/  IADD3.X R3, R3, c[0x0][0x194], R129, P0, !PT ;  /* 0x0000650003037a10 */ /* 0x000fe200007fe481 */
[C---:B------:R-:W-:Y:S02]  /*1ee0*/  HMMA.1688.F32.TF32 R60, R88.reuse, R74, R60 ;  /* 0x0000004a583c723c */ /* 0x040fe4000008103c */
[----:B------:R1:W-:Y:S01]  /*1ef0*/  @P1 LDGSTS.E.BYPASS.LTC128B.128 [R117+0x6000], [R138.64] ;  /* 0x060000008a751fae */ /* 0x0003e2000b901d52 */
[----:B------:R-:W-:Y:S02]  /*1f00*/  ISETP.NE.AND P1, PT, R128, RZ, PT ;  /* 0x000000ff8000720c */ /* 0x000fe40003f25270 */
[----:B------:R-:W-:Y:S02]  /*1f10*/  IADD3 R116, P0, R138, c[0x0][0x1c0], RZ ;  /* 0x000070008a747a10 */ /* 0x000fe40007f1e0ff */
[----:B------:R-:W-:Y:S01]  /*1f20*/  SEL R131, R131, RZ, P1 ;  /* 0x000000ff83837207 */ /* 0x000fe20000800000 */
[----:B------:R-:W-:Y:S02]  /*1f30*/  HMMA.1688.F32.TF32 R64, R88, R72, R64 ;  /* 0x000000485840723c */ /* 0x000fe40000081040 */
[----:B------:R-:W0:Y:S01]  /*1f40*/  LDGDEPBAR ;  /* 0x00000000000079af */ /* 0x000e220000000000 */
[----:B------:R-:W-:Y:S01]  /*1f50*/  FSETP.GEU.AND P2, PT, |R98|, +INF , PT ;  /* 0x7f8000006200780b */ /* 0x000fe20003f4e200 */
[--C-:B------:R-:W-:Y:S01]  /*1f60*/  @!P3 IMAD.IADD.U32 R95, R95, 0x1, R126.reuse ;  /* 0x000000015f5fb824 */ /* 0x100fe200078e007e */
[----:B------:R-:W-:Y:S02]  /*1f70*/  SEL R130, R130, RZ, P1 ;  /* 0x000000ff82827207 */ /* 0x000fe40000800000 */
[----:B------:R-:W-:Y:S02]  /*1f80*/  FSETP.GEU.AND P1, PT, |R96|, +INF , PT ;  /* 0x7f8000006000780b */ /* 0x000fe40003f2e200 */
[----:B------:R-:W-:Y:S02]  /*1f90*/  FSETP.GEU.AND P6, PT, |R101|, +INF , PT ;  /* 0x7f8000006500780b */ /* 0x000fe40003fce200 */
[----:B------:R-:W-:Y:S02]  /*1fa0*/  FSETP.GEU.AND P5, PT, |R102|, +INF , PT ;  /* 0x7f8000006600780b */ /* 0x000fe40003fae200 */
[----:B------:R-:W-:Y:S02]  /*1fb0*/  FSETP.GEU.AND P4, PT, |R103|, +INF , PT ;  /* 0x7f8000006700780b */ /* 0x000fe40003f8e200 */
[----:B------:R-:W-:Y:S01]  /*1fc0*/  FSETP.GEU.AND P3, PT, |R104|, +INF , PT ;  /* 0x7f8000006800780b */ /* 0x000fe20003f6e200 */
[--C-:B------:R-:W-:Y:S01]  /*1fd0*/  @!P2 IMAD.IADD.U32 R98, R98, 0x1, R126.reuse ;  /* 0x000000016262a824 */ /* 0x100fe200078e007e */
[----:B------:R-:W-:Y:S02]  /*1fe0*/  FSETP.GEU.AND P2, PT, |R105|, +INF , PT ;  /* 0x7f8000006900780b */ /* 0x000fe40003f4e200 */
[----:B------:R-:W-:Y:S01]  /*1ff0*/  LEA R133, R125, UR4, 0x4 ;  /* 0x000000047d857c11 */ /* 0x000fe2000f8e20ff */
[--C-:B------:R-:W-:Y:S01]  /*2000*/  @!P1 IMAD.IADD.U32 R96, R96, 0x1, R126.reuse ;  /* 0x0000000160609824 */ /* 0x100fe200078e007e */
[----:B-1----:R-:W-:Y:S01]  /*2010*/  IADD3.X R117, R139, c[0x0][0x1c4], RZ, P0, !PT ;  /* 0x000071008b757a10 */ /* 0x002fe200007fe4ff */
[--C-:B------:R-:W-:Y:S01]  /*2020*/  @!P6 IMAD.IADD.U32 R101, R101, 0x1, R126.reuse ;  /* 0x000000016565e824 */ /* 0x100fe200078e007e */
[----:B------:R-:W-:Y:S01]  /*2030*/  FSETP.GEU.AND P0, PT, |R97|, +INF , PT ;  /* 0x7f8000006100780b */ /* 0x000fe20003f0e200 */
[--C-:B------:R-:W-:Y:S01]  /*2040*/  @!P5 IMAD.IADD.U32 R102, R102, 0x1, R126.reuse ;  /* 0x000000016666d824 */ /* 0x100fe200078e007e */
[----:B------:R-:W-:Y:S01]  /*2050*/  FSETP.GEU.AND P1, PT, |R99|, +INF , PT ;  /* 0x7f8000006300780b */ /* 0x000fe20003f2e200 */
[----:B------:R-:W-:Y:S04]  /*2060*/  DEPBAR.LE SB0, 0x1 ;  /* 0x000080400000791a */ /* 0x000fe80000000000 */
[----:B------:R-:W-:Y:S01]  /*2070*/  BAR.SYNC.DEFER_BLOCKING 0x0 ;  /* 0x0000000000007b1d */ /* 0x000fe20000010000 */
        /* <DEDUP_REMOVED lines=8> */
[----:B------:R-:W-:Y:S01]  /*2100*/  @!P1 IMAD.IADD.U32 R99, R99, 0x1, R126 ;  /* 0x0000000163639824 */ /* 0x000fe200078e007e */
[----:B------:R-:W-:Y:S02]  /*2110*/  FSETP.GEU.AND P1, PT, |R106|, +INF , PT ;  /* 0x7f8000006a00780b */ /* 0x000fe40003f2e200 */
[----:B------:R-:W-:-:S02]  /*2120*/  FSETP.GEU.AND P3, PT, |R112|, +INF , PT ;  /* 0x7f8000007000780b */ /* 0x000fc40003f6e200 */
[C---:B------:R-:W-:Y:S05]  /*2130*/  HMMA.1688.F32.TF32 R4, R92.reuse, R96, R4 ;  /* 0x000000605c04723c */ /* 0x040fea0000081004 */
[--C-:B------:R-:W-:Y:S01]  /*2140*/  @!P6 IMAD.IADD.U32 R109, R109, 0x1, R126.reuse ;  /* 0x000000016d6de824 */ /* 0x100fe200078e007e */
[----:B------:R-:W-:Y:S01]  /*2150*/  FSETP.GEU.AND P2, PT, |R113|, +INF , PT ;  /* 0x7f8000007100780b */ /* 0x000fe20003f4e200 */
[--C-:B------:R-:W-:Y:S01]  /*2160*/  @!P0 IMAD.IADD.U32 R100, R100, 0x1, R126.reuse ;  /* 0x0000000164648824 */ /* 0x100fe200078e007e */
[C---:B------:R-:W-:Y:S01]  /*2170*/  HMMA.1688.F32.TF32 R8, R92.reuse, R98, R8 ;  /* 0x000000625c08723c */ /* 0x040fe20000081008 */
[----:B---3--:R-:W3:Y:S02]  /*2180*/  LDSM.16.M88.4 R72, [R132] ;  /* 0x000000008448783b */ /* 0x008ee40000000200 */
[----:B------:R-:W-:Y:S01]  /*2190*/  FSETP.GEU.AND P0, PT, |R107|, +INF , PT ;  /* 0x7f8000006b00780b */ /* 0x000fe20003f0e200 */
[--C-:B------:R-:W-:Y:S01]  /*21a0*/  @!P1 IMAD.IADD.U32 R106, R106, 0x1, R126.reuse ;  /* 0x000000016a6a9824 */ /* 0x100fe200078e007e */
[----:B------:R-:W-:Y:S01]  /*21b0*/  FSETP.GEU.AND P1, PT, |R114|, +INF , PT ;  /* 0x7f8000007200780b */ /* 0x000fe20003f2e200 */
[--C-:B------:R-:W-:Y:S02]  /*21c0*/  @!P5 IMAD.IADD.U32 R110, R110, 0x1, R126.reuse ;  /* 0x000000016e6ed824 */ /* 0x100fe400078e007e */
[C---:B------:R-:W-:Y:S01]  /*21d0*/  HMMA.1688.F32.TF32 R12, R92.reuse, R100, R12 ;  /* 0x000000645c0c723c */ /* 0x040fe2000008100c */
[----:B------:R-:W-:Y:S03]  /*21e0*/  LDSM.16.M88.4 R68, [R133] ;  /* 0x000000008544783b */ /* 0x000fe60000000200 */
[--C-:B------:R-:W-:Y:S02]  /*21f0*/  @!P4 IMAD.IADD.U32 R111, R111, 0x1, R126.reuse ;  /* 0x000000016f6fc824 */ /* 0x100fe400078e007e */
[--C-:B------:R-:W-:Y:S02]  /*2200*/  @!P3 IMAD.IADD.U32 R112, R112, 0x1, R126.reuse ;  /* 0x000000017070b824 */ /* 0x100fe400078e007e */
[-C--:B------:R-:W-:Y:S01]  /*2210*/  HMMA.1688.F32.TF32 R16, R92, R102.reuse, R16 ;  /* 0x000000665c10723c */ /* 0x080fe20000081010 */
[----:B------:R-:W3:Y:S03]  /*2220*/  LDSM.16.M88.4 R76, [R132+0xc00] ;  /* 0x000c0000844c783b */ /* 0x000ee60000000200 */
[--C-:B------:R-:W-:Y:S01]  /*2230*/  @!P0 IMAD.IADD.U32 R107, R107, 0x1, R126.reuse ;  /* 0x000000016b6b8824 */ /* 0x100fe200078e007e */
[----:B------:R-:W-:Y:S01]  /*2240*/  FSETP.GEU.AND P0, PT, |R108|, +INF , PT ;  /* 0x7f8000006c00780b */ /* 0x000fe20003f0e200 */
[--C-:B------:R-:W-:Y:S02]  /*2250*/  @!P1 IMAD.IADD.U32 R114, R114, 0x1, R126.reuse ;  /* 0x0000000172729824 */ /* 0x100fe400078e007e */
[--C-:B------:R-:W-:Y:S01]  /*2260*/  @!P2 IMAD.IADD.U32 R113, R113, 0x1, R126.reuse ;  /* 0x000000017171a824 */ /* 0x100fe200078e007e */
[----:B------:R-:W3:Y:S02]  /*2270*/  LDSM.16.M88.4 R80, [R133+0xc00] ;  /* 0x000c00008550783b */ /* 0x000ee40000000200 */
[C---:B------:R-:W-:Y:S06]  /*2280*/  HMMA.1688.F32.TF32 R20, R104.reuse, R102, R20 ;  /* 0x000000666814723c */ /* 0x040fec0000081014 */
[----:B------:R-:W1:Y:S02]  /*2290*/  LDSM.16.M88.4 R84, [R133+0x1800] ;  /* 0x001800008554783b */ /* 0x000e640000000200 */
[C---:B------:R-:W-:Y:S04]  /*22a0*/  HMMA.1688.F32.TF32 R24, R104.reuse, R100, R24 ;  /* 0x000000646818723c */ /* 0x040fe80000081018 */
[--C-:B------:R-:W-:Y:S01]  /*22b0*/  @!P0 IMAD.IADD.U32 R108, R108, 0x1, R126.reuse ;  /* 0x000000016c6c8824 */ /* 0x100fe200078e007e */
[C---:B------:R-:W-:Y:S01]  /*22c0*/  FSETP.GEU.AND P0, PT, |R115|.reuse, +INF , PT ;  /* 0x7f8000007300780b */ /* 0x040fe20003f0e200 */
[----:B------:R-:W1:Y:S02]  /*22d0*/  LDSM.16.M88.4 R88, [R133+0x2400] ;  /* 0x002400008558783b */ /* 0x000e640000000200 */
[C---:B------:R-:W-:Y:S08]  /*22e0*/  HMMA.1688.F32.TF32 R28, R104.reuse, R98, R28 ;  /* 0x00000062681c723c */ /* 0x040ff0000008101c */
[-C--:B------:R-:W-:Y:S04]  /*22f0*/  HMMA.1688.F32.TF32 R32, R104, R96.reuse, R32 ;  /* 0x000000606820723c */ /* 0x080fe80000081020 */
[--C-:B------:R-:W-:Y:S04]  /*2300*/  @!P0 IMAD.IADD.U32 R115, R115, 0x1, R126.reuse ;  /* 0x0000000173738824 */ /* 0x100fe800078e007e */
[C---:B------:R-:W-:Y:S08]  /*2310*/  HMMA.1688.F32.TF32 R36, R108.reuse, R96, R36 ;  /* 0x000000606c24723c */ /* 0x040ff00000081024 */
[C---:B------:R-:W-:Y:S03]  /*2320*/  HMMA.1688.F32.TF32 R40, R108.reuse, R98, R40 ;  /* 0x000000626c28723c */ /* 0x040fe60000081028 */
[----:B---3--:R-:W-:Y:S02]  /*2330*/  FSETP.GEU.AND P0, PT, |R73|, +INF , PT ;  /* 0x7f8000004900780b */ /* 0x008fe40003f0e200 */
[----:B------:R-:W-:Y:S02]  /*2340*/  FSETP.GEU.AND P1, PT, |R72|, +INF , PT ;  /* 0x7f8000004800780b */ /* 0x000fe40003f2e200 */
[----:B------:R-:W-:Y:S01]  /*2350*/  FSETP.GEU.AND P6, PT, |R74|, +INF , PT ;  /* 0x7f8000004a00780b */ /* 0x000fe20003fce200 */
[C---:B------:R-:W-:Y:S03]  /*2360*/  HMMA.1688.F32.TF32 R44, R108.reuse, R100, R44 ;  /* 0x000000646c2c723c */ /* 0x040fe6000008102c */
[----:B------:R-:W-:Y:S02]  /*2370*/  FSETP.GEU.AND P5, PT, |R75|, +INF , PT ;  /* 0x7f8000004b00780b */ /* 0x000fe40003fae200 */
[----:B------:R-:W-:Y:S02]  /*2380*/  FSETP.GEU.AND P4, PT, |R76|, +INF , PT ;  /* 0x7f8000004c00780b */ /* 0x000fe40003f8e200 */
[----:B------:R-:W-:Y:S01]  /*2390*/  FSETP.GEU.AND P3, PT, |R77|, +INF , PT ;  /* 0x7f8000004d00780b */ /* 0x000fe20003f6e200 */
[--C-:B------:R-:W-:Y:S01]  /*23a0*/  @!P0 IMAD.IADD.U32 R73, R73, 0x1, R126.reuse ;  /* 0x0000000149498824 */ /* 0x100fe200078e007e */
[----:B------:R-:W-:Y:S01]  /*23b0*/  FSETP.GEU.AND P0, PT, |R68|, +INF , PT ;  /* 0x7f8000004400780b */ /* 0x000fe20003f0e200 */
[-C--:B------:R-:W-:Y:S03]  /*23c0*/  HMMA.1688.F32.TF32 R48, R108, R102.reuse, R48 ;  /* 0x000000666c30723c */ /* 0x080fe60000081030 */
[--C-:B------:R-:W-:Y:S01]  /*23d0*/  @!P1 IMAD.IADD.U32 R72, R72, 0x1, R126.reuse ;  /* 0x0000000148489824 */ /* 0x100fe200078e007e */
[----:B------:R-:W-:Y:S01]  /*23e0*/  FSETP.GEU.AND P1, PT, |R79|, +INF , PT ;  /* 0x7f8000004f00780b */ /* 0x000fe20003f2e200 */
[--C-:B------:R-:W-:Y:S01]  /*23f0*/  @!P6 IMAD.IADD.U32 R74, R74, 0x1, R126.reuse ;  /* 0x000000014a4ae824 */ /* 0x100fe200078e007e */
[----:B------:R-:W-:Y:S01]  /*2400*/  FSETP.GEU.AND P2, PT, |R78|, +INF , PT ;  /* 0x7f8000004e00780b */ /* 0x000fe20003f4e200 */
[--C-:B------:R-:W-:Y:S01]  /*2410*/  @!P5 IMAD.IADD.U32 R75, R75, 0x1, R126.reuse ;  /* 0x000000014b4bd824 */ /* 0x100fe200078e007e */
[C---:B------:R-:W-:Y:S04]  /*2420*/  HMMA.1688.F32.TF32 R52, R112.reuse, R102, R52 ;  /* 0x000000667034723c */ /* 0x040fe80000081034 */
[--C-:B------:R-:W-:Y:S01]  /*2430*/  @!P0 IMAD.IADD.U32 R68, R68, 0x1, R126.reuse ;  /* 0x0000000144448824 */ /* 0x100fe200078e007e */
[----:B------:R-:W-:Y:S01]  /*2440*/  FSETP.GEU.AND P0, PT, |R83|, +INF , PT ;  /* 0x7f8000005300780b */ /* 0x000fe20003f0e200 */
[--C-:B------:R-:W-:Y:S01]  /*2450*/  @!P4 IMAD.IADD.U32 R76, R76, 0x1, R126.reuse ;  /* 0x000000014c4cc824 */ /* 0x100fe200078e007e */
[----:B------:R-:W-:Y:S01]  /*2460*/  FSETP.GEU.AND P6, PT, |R69|, +INF , PT ;  /* 0x7f8000004500780b */ /* 0x000fe20003fce200 */
[--C-:B------:R-:W-:Y:S01]  /*2470*/  @!P3 IMAD.IADD.U32 R77, R77, 0x1, R126.reuse ;  /* 0x000000014d4db824 */ /* 0x100fe200078e007e */
[C---:B------:R-:W-:Y:S03]  /*2480*/  HMMA.1688.F32.TF32 R56, R112.reuse, R100, R56 ;  /* 0x000000647038723c */ /* 0x040fe60000081038 */
[--C-:B------:R-:W-:Y:S01]  /*2490*/  @!P1 IMAD.IADD.U32 R79, R79, 0x1, R126.reuse ;  /* 0x000000014f4f9824 */ /* 0x100fe200078e007e */
[----:B------:R-:W-:Y:S01]  /*24a0*/  FSETP.GEU.AND P1, PT, |R82|, +INF , PT ;  /* 0x7f8000005200780b */ /* 0x000fe20003f2e200 */
[--C-:B------:R-:W-:Y:S01]  /*24b0*/  @!P2 IMAD.IADD.U32 R78, R78, 0x1, R126.reuse ;  /* 0x000000014e4ea824 */ /* 0x100fe200078e007e */
[----:B------:R-:W-:Y:S02]  /*24c0*/  FSETP.GEU.AND P5, PT, |R70|, +INF , PT ;  /* 0x7f8000004600780b */ /* 0x000fe40003fae200 */
[C---:B------:R-:W-:Y:S03]  /*24d0*/  HMMA.1688.F32.TF32 R60, R112.reuse, R98, R60 ;  /* 0x00000062703c723c */ /* 0x040fe6000008103c */
[----:B------:R-:W-:Y:S01]  /*24e0*/  FSETP.GEU.AND P4, PT, |R71|, +INF , PT ;  /* 0x7f8000004700780b */ /* 0x000fe20003f8e200 */
[--C-:B------:R-:W-:Y:S01]  /*24f0*/  @!P0 IMAD.IADD.U32 R83, R83, 0x1, R126.reuse ;  /* 0x0000000153538824 */ /* 0x100fe200078e007e */
[----:B-1----:R-:W-:Y:S01]  /*2500*/  FSETP.GEU.AND P0, PT, |R85|, +INF , PT ;  /* 0x7f8000005500780b */ /* 0x002fe20003f0e200 */
[--C-:B------:R-:W-:Y:S01]  /*2510*/  @!P6 IMAD.IADD.U32 R69, R69, 0x1, R126.reuse ;  /* 0x000000014545e824 */ /* 0x100fe200078e007e */
[----:B------:R-:W-:Y:S01]  /*2520*/  FSETP.GEU.AND P3, PT, |R80|, +INF , PT ;  /* 0x7f8000005000780b */ /* 0x000fe20003f6e200 */
[----:B------:R-:W-:Y:S03]  /*2530*/  HMMA.1688.F32.TF32 R64, R112, R96, R64 ;  /* 0x000000607040723c */ /* 0x000fe60000081040 */
[----:B------:R-:W-:Y:S01]  /*2540*/  FSETP.GEU.AND P2, PT, |R81|, +INF , PT ;  /* 0x7f8000005100780b */ /* 0x000fe20003f4e200 */
[--C-:B------:R-:W-:Y:S01]  /*2550*/  @!P1 IMAD.IADD.U32 R82, R82, 0x1, R126.reuse ;  /* 0x0000000152529824 */ /* 0x100fe200078e007e */
[----:B------:R-:W-:Y:S01]  /*2560*/  FSETP.GEU.AND P1, PT, |R84|, +INF , PT ;  /* 0x7f8000005400780b */ /* 0x000fe20003f2e200 */
[--C-:B------:R-:W-:Y:S01]  /*2570*/  @!P5 IMAD.IADD.U32 R70, R70, 0x1, R126.reuse ;  /* 0x000000014646d824 */ /* 0x100fe200078e007e */
[----:B------:R-:W-:Y:S01]  /*2580*/  FSETP.GEU.AND P6, PT, |R86|, +INF , PT ;  /* 0x7f8000005600780b */ /* 0x000fe20003fce200 */
[--C-:B------:R-:W-:Y:S01]  /*2590*/  @!P4 IMAD.IADD.U32 R71, R71, 0x1, R126.reuse ;  /* 0x000000014747c824 */ /* 0x100fe200078e007e */
[----:B------:R-:W-:Y:S02]  /*25a0*/  FSETP.GEU.AND P5, PT, |R87|, +INF , PT ;  /* 0x7f8000005700780b */ /* 0x000fe40003fae200 */
[----:B------:R-:W-:Y:S01]  /*25b0*/  FSETP.GEU.AND P4, PT, |R88|, +INF , PT ;  /* 0x7f8000005800780b */ /* 0x000fe20003f8e200 */
[--C-:B------:R-:W-:Y:S01]  /*25c0*/  @!P0 IMAD.IADD.U32 R85, R85, 0x1, R126.reuse ;  /* 0x0000000155558824 */ /* 0x100fe200078e007e */
[----:B------:R-:W-:Y:S01]  /*25d0*/  ISETP.GT.AND P0, PT, R119, -0x1, PT ;  /* 0xffffffff7700780c */ /* 0x000fe20003f04270 */
[--C-:B------:R-:W-:Y:S01]  /*25e0*/  @!P3 IMAD.IADD.U32 R80, R80, 0x1, R126.reuse ;  /* 0x000000015050b824 */ /* 0x100fe200078e007e */
[----:B------:R-:W-:Y:S01]  /*25f0*/  FSETP.GEU.AND P3, PT, |R89|, +INF , PT ;  /* 0x7f8000005900780b */ /* 0x000fe20003f6e200 */
[--C-:B------:R-:W-:Y:S01]  /*2600*/  @!P2 IMAD.IADD.U32 R81, R81, 0x1, R126.reuse ;  /* 0x000000015151a824 */ /* 0x100fe200078e007e */
[----:B------:R-:W-:Y:S01]  /*2610*/  FSETP.GEU.AND P2, PT, |R90|, +INF , PT ;  /* 0x7f8000005a00780b */ /* 0x000fe20003f4e200 */
[----:B------:R-:W-:Y:S01]  /*2620*/  @!P1 IMAD.IADD.U32 R84, R84, 0x1, R126 ;  /* 0x0000000154549824 */ /* 0x000fe200078e007e */
[----:B------:R-:W-:Y:S01]  /*2630*/  FSETP.GEU.AND P1, PT, |R91|, +INF , PT ;  /* 0x7f8000005b00780b */ /* 0x000fe20003f2e200 */
[----:B------:R-:W-:Y:S02]  /*2640*/  IMAD.MOV.U32 R119, RZ, RZ, R128 ;  /* 0x000000ffff777224 */ /* 0x000fe400078e0080 */
[--C-:B------:R-:W-:Y:S02]  /*2650*/  @!P6 IMAD.IADD.U32 R86, R86, 0x1, R126.reuse ;  /* 0x000000015656e824 */ /* 0x100fe400078e007e */
[--C-:B------:R-:W-:Y:S02]  /*2660*/  @!P5 IMAD.IADD.U32 R87, R87, 0x1, R126.reuse ;  /* 0x000000015757d824 */ /* 0x100fe400078e007e */
[--C-:B------:R-:W-:Y:S02]  /*2670*/  @!P4 IMAD.IADD.U32 R88, R88, 0x1, R126.reuse ;  /* 0x000000015858c824 */ /* 0x100fe400078e007e */
[--C-:B------:R-:W-:Y:S02]  /*2680*/  @!P3 IMAD.IADD.U32 R89, R89, 0x1, R126.reuse ;  /* 0x000000015959b824 */ /* 0x100fe400078e007e */
[--C-:B------:R-:W-:Y:S02]  /*2690*/  @!P2 IMAD.IADD.U32 R90, R90, 0x1, R126.reuse ;  /* 0x000000015a5aa824 */ /* 0x100fe400078e007e */
[----:B------:R-:W-:Y:S01]  /*26a0*/  @!P1 IMAD.IADD.U32 R91, R91, 0x1, R126 ;  /* 0x000000015b5b9824 */ /* 0x000fe200078e007e */
[----:B------:R-:W-:-:S05]  /*26b0*/  @P0 BRA `(.L_x_51) ;  /* 0xfffff2e000000947 */ /* 0x000fca000383ffff */
.L_x_50:
[----:B------:R-:W0:Y:S01]  /*26c0*/  LDGDEPBAR ;  /* 0x00000000000079af */ /* 0x000e220000000000 */
[----:B------:R-:W-:-:S03]  /*26d0*/  ISETP.NE.U32.AND P0, PT, RZ, c[0x0][0x298], PT ;  /* 0x0000a600ff007a0c */ /* 0x000fc60003f05070 */
[----:B------:R-:W0:Y:S01]  /*26e0*/  LDGDEPBAR ;  /* 0x00000000000079af */ /* 0x000e220000000000 */
[----:B------:R-:W-:Y:S01]  /*26f0*/  ISETP.NE.AND.EX P0, PT, RZ, c[0x0][0x29c], PT, P0 ;  /* 0x0000a700ff007a0c */ /* 0x000fe20003f05300 */
[----:B------:R-:W-:-:S04]  /*2700*/  DEPBAR.LE SB0, 0x0 ;  /* 0x000080000000791a */ /* 0x000fc80000000000 */
[----:B------:R-:W-:Y:S08]  /*2710*/  BAR.SYNC.DEFER_BLOCKING 0x0 ;  /* 0x0000000000007b1d */ /* 0x000ff00000010000 */
[----:B------:R-:W-:Y:S05]  /*2720*/  @!P0 BRA `(.L_x_52) ;  /* 0x0000008000008947 */ /* 0x000fea0003800000 */
[----:B---3--:R-:W-:Y:S02]  /*2730*/  IMAD.MOV.U32 R84, RZ, RZ, c[0x0][0x298] ;  /* 0x0000a600ff547624 */ /* 0x008fe400078e00ff */
[----:B------:R-:W-:-:S06]  /*2740*/  IMAD.MOV.U32 R85, RZ, RZ, c[0x0][0x29c] ;  /* 0x0000a700ff557624 */ /* 0x000fcc00078e00ff */
[----:B------:R-:W3:Y:S02]  /*2750*/  LDG.E.64 R84, [R84.64] ;  /* 0x0000001254547981 */ /* 0x000ee4000c1e1b00 */
[----:B---3--:R-:W-:-:S04]  /*2760*/  ISETP.NE.U32.AND P0, PT, R84, RZ, PT ;  /* 0x000000ff5400720c */ /* 0x008fc80003f05070 */
[----:B------:R-:W-:-:S13]  /*2770*/  ISETP.NE.AND.EX P0, PT, R85, RZ, PT, P0 ;  /* 0x000000ff5500720c */ /* 0x000fda0003f05300 */
[----:B------:R-:W-:Y:S05]  /*2780*/  @!P0 BRA `(.L_x_52) ;  /* 0x0000002000008947 */ /* 0x000fea0003800000 */
[----:B------:R3:W5:Y:S01]  /*2790*/  LD.E R84, [R84.64] ;  /* 0x0000001254547980 */ /* 0x000762000c101900 */
[----:B------:R-:W-:Y:S05]  /*27a0*/  BRA `(.L_x_53) ;  /* 0x0000008000007947 */ /* 0x000fea0003800000 */
.L_x_52:
[----:B------:R-:W-:-:S04]  /*27b0*/  ISETP.NE.U32.AND P0, PT, RZ, c[0x0][0x288], PT ;  /* 0x0000a200ff007a0c */ /* 0x000fc80003f05070 */
[----:B------:R-:W-:-:S13]  /*27c0*/  ISETP.NE.AND.EX P0, PT, RZ, c[0x0][0x28c], PT, P0 ;  /* 0x0000a300ff007a0c */ /* 0x000fda0003f05300 */
[----:B------:R-:W-:Y:S05]  /*27d0*/  @!P0 BRA `(.L_x_54) ;  /* 0x0000004000008947 */ /* 0x000fea0003800000 */
[----:B---3--:R-:W-:Y:S02]  /*27e0*/  MOV R84, c[0x0][0x288] ;  /* 0x0000a20000547a02 */ /* 0x008fe40000000f00 */
[----:B------:R-:W-:-:S05]  /*27f0*/  MOV R85, c[0x0][0x28c] ;  /* 0x0000a30000557a02 */ /* 0x000fca0000000f00 */
[----:B------:R3:W5:Y:S01]  /*2800*/  LDG.E R84, [R84.64] ;  /* 0x0000001254547981 */ /* 0x000762000c1e1900 */
[----:B------:R-:W-:Y:S05]  /*2810*/  BRA `(.L_x_53) ;  /* 0x0000001000007947 */ /* 0x000fea0003800000 */
.L_x_54:
[----:B---3--:R-:W-:Y:S02]  /*2820*/  MOV R84, c[0x0][0x280] ;  /* 0x0000a00000547a02 */ /* 0x008fe40000000f00 */
.L_x_53:
[----:B------:R-:W-:-:S04]  /*2830*/  ISETP.NE.U32.AND P0, PT, RZ, c[0x0][0x2a0], PT ;  /* 0x0000a800ff007a0c */ /* 0x000fc80003f05070 */
[----:B------:R-:W-:-:S13]  /*2840*/  ISETP.NE.AND.EX P0, PT, RZ, c[0x0][0x2a4], PT, P0 ;  /* 0x0000a900ff007a0c */ /* 0x000fda0003f05300 */
[----:B------:R-:W-:Y:S05]  /*2850*/  @!P0 BRA `(.L_x_55) ;  /* 0x0000008000008947 */ /* 0x000fea0003800000 */
[----:B------:R-:W-:Y:S02]  /*2860*/  IMAD.MOV.U32 R2, RZ, RZ, c[0x0][0x2a0] ;  /* 0x0000a800ff027624 */ /* 0x000fe400078e00ff */
[----:B------:R-:W-:-:S06]  /*2870*/  IMAD.MOV.U32 R3, RZ, RZ, c[0x0][0x2a4] ;  /* 0x0000a900ff037624 */ /* 0x000fcc00078e00ff */
[----:B---3--:R-:W3:Y:S02]  /*2880*/  LDG.E.64 R2, [R2.64] ;  /* 0x0000001202027981 */ /* 0x008ee4000c1e1b00 */
[----:B---3--:R-:W-:-:S04]  /*2890*/  ISETP.NE.U32.AND P0, PT, R2, RZ, PT ;  /* 0x000000ff0200720c */ /* 0x008fc80003f05070 */
[----:B------:R-:W-:-:S13]  /*28a0*/  ISETP.NE.AND.EX P0, PT, R3, RZ, PT, P0 ;  /* 0x000000ff0300720c */ /* 0x000fda0003f05300 */
[----:B------:R-:W-:Y:S05]  /*28b0*/  @!P0 BRA `(.L_x_55) ;  /* 0x0000002000008947 */ /* 0x000fea0003800000 */
[----:B------:R3:W5:Y:S01]  /*28c0*/  LD.E R85, [R2.64] ;  /* 0x0000001202557980 */ /* 0x000762000c101900 */
[----:B------:R-:W-:Y:S05]  /*28d0*/  BRA `(.L_x_56) ;  /* 0x0000008000007947 */ /* 0x000fea0003800000 */
.L_x_55:
[----:B------:R-:W-:-:S04]  /*28e0*/  ISETP.NE.U32.AND P0, PT, RZ, c[0x0][0x290], PT ;  /* 0x0000a400ff007a0c */ /* 0x000fc80003f05070 */
[----:B------:R-:W-:-:S13]  /*28f0*/  ISETP.NE.AND.EX P0, PT, RZ, c[0x0][0x294], PT, P0 ;  /* 0x0000a500ff007a0c */ /* 0x000fda0003f05300 */
[----:B------:R-:W-:Y:S05]  /*2900*/  @!P0 BRA `(.L_x_57) ;  /* 0x0000004000008947 */ /* 0x000fea0003800000 */
[----:B------:R-:W-:Y:S02]  /*2910*/  MOV R2, c[0x0][0x290] ;  /* 0x0000a40000027a02 */ /* 0x000fe40000000f00 */
[----:B------:R-:W-:-:S05]  /*2920*/  MOV R3, c[0x0][0x294] ;  /* 0x0000a50000037a02 */ /* 0x000fca0000000f00 */
[----:B---3--:R3:W5:Y:S01]  /*2930*/  LDG.E R85, [R2.64] ;  /* 0x0000001202557981 */ /* 0x008762000c1e1900 */
[----:B------:R-:W-:Y:S05]  /*2940*/  BRA `(.L_x_56) ;  /* 0x0000001000007947 */ /* 0x000fea0003800000 */
.L_x_57:
[----:B---3--:R-:W-:Y:S02]  /*2950*/  MOV R85, c[0x0][0x284] ;  /* 0x0000a10000557a02 */ /* 0x008fe40000000f00 */
.L_x_56:
[----:B-1----:R-:W1:Y:S01]  /*2960*/  S2R R69, SR_TID.X ;  /* 0x0000000000457919 */ /* 0x002e620000002100 */
[----:B------:R-:W3:Y:S01]  /*2970*/  S2UR UR6, SR_CTAID.Y ;  /* 0x00000000000679c3 */ /* 0x000ee20000002600 */
[----:B------:R-:W-:Y:S01]  /*2980*/  ULDC UR4, c[0x0][0x178] ;  /* 0x00005e0000047ab9 */ /* 0x000fe20000000800 */
[----:B-----5:R-:W-:Y:S01]  /*2990*/  FSETP.NEU.AND P2, PT, R85, RZ, PT ;  /* 0x000000ff5500720b */ /* 0x020fe20003f4d000 */
[----:B---3--:R-:W3:Y:S01]  /*29a0*/  S2R R3, SR_CTAID.X ;  /* 0x0000000000037919 */ /* 0x008ee20000002500 */
[----:B------:R-:W-:Y:S01]  /*29b0*/  UMOV UR5, 0xffffffff ;  /* 0xffffffff00057882 */ /* 0x000fe20000000000 */
[----:B------:R-:W-:Y:S01]  /*29c0*/  ISETP.NE.U32.AND P6, PT, RZ, c[0x0][0x220], PT ;  /* 0x00008800ff007a0c */ /* 0x000fe20003fc5070 */
[----:B------:R-:W-:Y:S01]  /*29d0*/  USHF.L.U32 UR5, UR5, UR4, URZ ;  /* 0x0000000405057299 */ /* 0x000fe2000800063f */
[----:B------:R-:W-:Y:S02]  /*29e0*/  ISETP.NE.U32.AND P5, PT, RZ, c[0x0][0x270], PT ;  /* 0x00009c00ff007a0c */ /* 0x000fe40003fa5070 */
[----:B-1--4-:R-:W-:Y:S01]  /*29f0*/  SHF.R.S32.HI R0, RZ, 0x1f, R69 ;  /* 0x0000001fff007819 */ /* 0x012fe20000011445 */
[----:B------:R-:W-:-:S02]  /*2a00*/  USHF.L.U32 UR6, UR6, UR4, URZ ;  /* 0x0000000406067299 */ /* 0x000fc4000800063f */
[----:B------:R-:W-:Y:S01]  /*2a10*/  ULEA UR4, UR15, UR14, 0x1 ;  /* 0x0000000e0f047291 */ /* 0x000fe2000f8e083f */
[CC--:B------:R-:W-:Y:S02]  /*2a20*/  LEA.HI R2, R0.reuse, R69.reuse, RZ, 0x5 ;  /* 0x0000004500027211 */ /* 0x0c0fe400078f28ff */
[----:B------:R-:W-:Y:S01]  /*2a30*/  LEA.HI R77, R0, R69, RZ, 0x7 ;  /* 0x00000045004d7211 */ /* 0x000fe200078f38ff */
[----:B------:R-:W-:Y:S01]  /*2a40*/  USHF.L.U32 UR4, UR4, 0x3, URZ ;  /* 0x0000000304047899 */ /* 0x000fe2000800063f */
[----:B------:R-:W-:Y:S02]  /*2a50*/  SHF.R.S32.HI R70, RZ, 0x5, R2 ;  /* 0x00000005ff467819 */ /* 0x000fe40000011402 */
[----:B------:R-:W-:Y:S01]  /*2a60*/  LOP3.LUT R2, R2, 0xffffffe0, RZ, 0xc0, !PT ;  /* 0xffffffe002027812 */ /* 0x000fe200078ec0ff */
[----:B------:R-:W-:Y:S01]  /*2a70*/  UIMAD UR4, UR4, 0x24, UR13 ;  /* 0x00000024040478a4 */ /* 0x000fe2000f8e020d */
[----:B------:R-:W-:Y:S02]  /*2a80*/  SHF.R.S32.HI R75, RZ, 0x1f, R70 ;  /* 0x0000001fff4b7819 */ /* 0x000fe40000011446 */
[----:B------:R-:W-:Y:S01]  /*2a90*/  LOP3.LUT R73, R77, 0xffffff80, RZ, 0xc0, !PT ;  /* 0xffffff804d497812 */ /* 0x000fe200078ec0ff */
[----:B------:R-:W-:Y:S01]  /*2aa0*/  IMAD.IADD R71, R69, 0x1, -R2 ;  /* 0x0000000145477824 */ /* 0x000fe200078e0a02 */
[----:B------:R-:W-:-:S02]  /*2ab0*/  LEA.HI R75, R75, R70, RZ, 0x2 ;  /* 0x000000464b4b7211 */ /* 0x000fc400078f10ff */
[----:B---3--:R-:W-:Y:S02]  /*2ac0*/  LOP3.LUT R0, R3, UR5, RZ, 0x30, !PT ;  /* 0x0000000503007c12 */ /* 0x008fe4000f8e30ff */
[----:B------:R-:W-:Y:S02]  /*2ad0*/  SHF.R.S32.HI R68, RZ, 0x1f, R71 ;  /* 0x0000001fff447819 */ /* 0x000fe40000011447 */
[----:B------:R-:W-:Y:S02]  /*2ae0*/  LOP3.LUT R75, R75, 0xfffffffc, RZ, 0xc0, !PT ;  /* 0xfffffffc4b4b7812 */ /* 0x000fe400078ec0ff */
[----:B------:R-:W-:Y:S02]  /*2af0*/  LEA.HI R68, R68, R71, RZ, 0x4 ;  /* 0x0000004744447211 */ /* 0x000fe400078f20ff */
[----:B------:R-:W-:Y:S01]  /*2b00*/  SHF.R.S32.HI R77, RZ, 0x7, R77 ;  /* 0x00000007ff4d7819 */ /* 0x000fe2000001144d */
[----:B------:R-:W-:Y:S01]  /*2b10*/  IMAD.IADD R70, R70, 0x1, -R75 ;  /* 0x0000000146467824 */ /* 0x000fe200078e0a4b */
[----:B------:R-:W-:-:S02]  /*2b20*/  LOP3.LUT R2, R68, 0xfffffff0, RZ, 0xc0, !PT ;  /* 0xfffffff044027812 */ /* 0x000fc400078ec0ff */
[----:B------:R-:W-:Y:S02]  /*2b30*/  LEA.HI.SX32 R68, R68, R73, 0x1c ;  /* 0x0000004944447211 */ /* 0x000fe400078fe2ff */
[----:B------:R-:W-:Y:S01]  /*2b40*/  LEA.HI R73, R70, R70, RZ, 0x1 ;  /* 0x0000004646497211 */ /* 0x000fe200078f08ff */
[----:B------:R-:W-:Y:S01]  /*2b50*/  IMAD.IADD R71, R71, 0x1, -R2 ;  /* 0x0000000147477824 */ /* 0x000fe200078e0a02 */
[----:B------:R-:W-:Y:S01]  /*2b60*/  IADD3 R0, R0, UR6, RZ ;  /* 0x0000000600007c10 */ /* 0x000fe2000fffe0ff */
[--C-:B------:R-:W-:Y:S01]  /*2b70*/  IMAD R2, R77, -0x70, R68.reuse ;  /* 0xffffff904d027824 */ /* 0x100fe200078e0244 */
[----:B------:R-:W-:Y:S02]  /*2b80*/  LOP3.LUT R75, R73, 0x3ffffffe, RZ, 0xc0, !PT ;  /* 0x3ffffffe494b7812 */ /* 0x000fe400078ec0ff */
[----:B------:R-:W-:Y:S01]  /*2b90*/  SHF.R.S32.HI R73, RZ, 0x1, R73 ;  /* 0x00000001ff497819 */ /* 0x000fe20000011449 */
[----:B------:R-:W-:Y:S01]  /*2ba0*/  IMAD R0, R0, 0x10, R71 ;  /* 0x0000001000007824 */ /* 0x000fe200078e0247 */
[----:B------:R-:W-:Y:S01]  /*2bb0*/  SHF.R.S32.HI R3, RZ, c[0x0][0x178], R3 ;  /* 0x00005e00ff037a19 */ /* 0x000fe20000011403 */
[----:B------:R-:W-:Y:S01]  /*2bc0*/  IMAD.IADD R75, R70, 0x1, -R75 ;  /* 0x00000001464b7824 */ /* 0x000fe200078e0a4b */
[----:B------:R-:W-:Y:S01]  /*2bd0*/  LOP3.LUT R70, R69, 0x1f, RZ, 0xc0, !PT ;  /* 0x0000001f45467812 */ /* 0x000fe200078ec0ff */
[----:B------:R-:W-:Y:S01]  /*2be0*/  IMAD R68, R73, 0x40, R68 ;  /* 0x0000004049447824 */ /* 0x000fe200078e0244 */
[----:B------:R-:W-:Y:S01]  /*2bf0*/  LOP3.LUT R69, R69, 0x3, RZ, 0xc0, !PT ;  /* 0x0000000345457812 */ /* 0x000fe200078ec0ff */
[----:B------:R-:W-:Y:S01]  /*2c00*/  IMAD.SHL.U32 R0, R0, 0x4, RZ ;  /* 0x0000000400007824 */ /* 0x000fe200078e00ff */
[----:B------:R-:W-:Y:S01]  /*2c10*/  SHF.R.U32.HI R70, RZ, 0x2, R70 ;  /* 0x00000002ff467819 */ /* 0x000fe20000011646 */
[----:B------:R-:W-:-:S02]  /*2c20*/  IMAD R68, R75, 0x4, R68 ;  /* 0x000000044b447824 */ /* 0x000fc400078e0244 */
[----:B------:R-:W-:Y:S01]  /*2c30*/  IMAD R2, R73, 0x8, R2 ;  /* 0x0000000849027824 */ /* 0x000fe200078e0202 */
[C---:B------:R-:W-:Y:S01]  /*2c40*/  ISETP.GE.AND P0, PT, R0.reuse, c[0x0][0x164], PT ;  /* 0x0000590000007a0c */ /* 0x040fe20003f06270 */
[----:B------:R-:W-:-:S03]  /*2c50*/  IMAD.WIDE R72, R0, 0x4, RZ ;  /* 0x0000000400487825 */ /* 0x000fc600078e02ff */
[----:B------:R-:W-:Y:S01]  /*2c60*/  ISETP.NE.AND.EX P6, PT, RZ, c[0x0][0x224], !P0, P6 ;  /* 0x00008900ff007a0c */ /* 0x000fe200047c5360 */
[----:B------:R-:W-:Y:S01]  /*2c70*/  IMAD R3, R3, 0x80, R68 ;  /* 0x0000008003037824 */ /* 0x000fe200078e0244 */
[----:B------:R-:W-:Y:S01]  /*2c80*/  LOP3.LUT R72, R72, 0xfffffff0, RZ, 0xc0, !PT ;  /* 0xfffffff048487812 */ /* 0x000fe200078ec0ff */
[----:B------:R-:W-:Y:S01]  /*2c90*/  IMAD R2, R75, 0x4, R2 ;  /* 0x000000044b027824 */ /* 0x000fe200078e0202 */
[----:B------:R-:W-:Y:S01]  /*2ca0*/  LOP3.LUT R73, R73, 0x3fffffff, RZ, 0xc0, !PT ;  /* 0x3fffffff49497812 */ /* 0x000fe200078ec0ff */
[----:B------:R-:W-:Y:S01]  /*2cb0*/  IMAD R69, R70, 0x24, R69 ;  /* 0x0000002446457824 */ /* 0x000fe200078e0245 */
[----:B------:R-:W-:Y:S01]  /*2cc0*/  SHF.R.S32.HI R0, RZ, 0x1f, R3 ;  /* 0x0000001fff007819 */ /* 0x000fe20000011403 */
[----:B------:R-:W-:Y:S01]  /*2cd0*/  IMAD R2, R2, 0x120, RZ ;  /* 0x0000012002027824 */ /* 0x000fe200078e02ff */
[----:B------:R-:W-:Y:S01]  /*2ce0*/  ISETP.NE.AND.EX P5, PT, RZ, c[0x0][0x274], !P0, P5 ;  /* 0x00009d00ff007a0c */ /* 0x000fe200047a5350 */
[----:B------:R-:W-:-:S04]  /*2cf0*/  IMAD.WIDE.U32 R74, R3, c[0x0][0x1e0], R72 ;  /* 0x00007800034a7a25 */ /* 0x000fc800078e0048 */
[----:B------:R-:W-:Y:S01]  /*2d00*/  IMAD R68, R0, c[0x0][0x1e0], RZ ;  /* 0x0000780000447a24 */ /* 0x000fe200078e02ff */
[----:B------:R-:W-:Y:S01]  /*2d10*/  IADD3 R90, P1, R74, c[0x0][0x220], RZ ;  /* 0x000088004a5a7a10 */ /* 0x000fe20007f3e0ff */
[----:B------:R-:W-:Y:S02]  /*2d20*/  IMAD R0, R0, c[0x0][0x230], RZ ;  /* 0x00008c0000007a24 */ /* 0x000fe400078e02ff */
[----:B------:R-:W-:-:S04]  /*2d30*/  IMAD.WIDE.U32 R72, R3, c[0x0][0x230], R72 ;  /* 0x00008c0003487a25 */ /* 0x000fc800078e0048 */
[C---:B------:R-:W-:Y:S01]  /*2d40*/  IMAD R0, R3.reuse, c[0x0][0x234], R0 ;  /* 0x00008d0003007a24 */ /* 0x040fe200078e0200 */
[----:B------:R-:W-:Y:S01]  /*2d50*/  IADD3 R86, P0, R72, c[0x0][0x270], RZ ;  /* 0x00009c0048567a10 */ /* 0x000fe20007f1e0ff */
[----:B------:R-:W-:Y:S02]  /*2d60*/  IMAD R68, R3, c[0x0][0x1e4], R68 ;  /* 0x0000790003447a24 */ /* 0x000fe400078e0244 */
[----:B------:R-:W-:Y:S01]  /*2d70*/  IMAD.U32 R2, R71, 0x10, R2 ;  /* 0x0000001047027824 */ /* 0x000fe200078e0002 */
[----:B------:R-:W-:Y:S02]  /*2d80*/  IADD3.X R87, R73, c[0x0][0x274], R0, P0, !PT ;  /* 0x00009d0049577a10 */ /* 0x000fe400007fe400 */
[----:B------:R-:W-:Y:S02]  /*2d90*/  IADD3 R0, R69, UR4, RZ ;  /* 0x0000000445007c10 */ /* 0x000fe4000fffe0ff */
[----:B------:R-:W-:Y:S01]  /*2da0*/  IADD3.X R91, R75, c[0x0][0x224], R68, P1, !PT ;  /* 0x000089004b5b7a10 */ /* 0x000fe20000ffe444 */
[----:B------:R-:W-:Y:S05]  /*2db0*/  @!P2 BRA `(.L_x_58) ;  /* 0x000015100000a947 */ /* 0x000fea0003800000 */
[C---:B------:R-:W-:Y:S01]  /*2dc0*/  IADD3 R92, R3.reuse, 0x2, RZ ;  /* 0x00000002035c7810 */ /* 0x040fe20007ffe0ff */
[----:B------:R-:W-:Y:S01]  /*2dd0*/  CS2R R72, SRZ ;  /* 0x0000000000487805 */ /* 0x000fe2000001ff00 */
[----:B------:R-:W-:Y:S01]  /*2de0*/  ISETP.LT.AND P2, PT, R3, c[0x0][0x160], P6 ;  /* 0x0000580003007a0c */ /* 0x000fe20003741270 */
[----:B------:R-:W-:Y:S01]  /*2df0*/  CS2R R74, SRZ ;  /* 0x00000000004a7805 */ /* 0x000fe2000001ff00 */
[----:B------:R-:W-:-:S02]  /*2e00*/  ISETP.LT.AND P1, PT, R92, c[0x0][0x160], P6 ;  /* 0x000058005c007a0c */ /* 0x000fc40003721270 */
[----:B------:R-:W-:Y:S01]  /*2e10*/  IADD3 R88, P0, R90, c[0x0][0x1e8], RZ ;  /* 0x00007a005a587a10 */ /* 0x000fe20007f1e0ff */
[----:B------:R-:W-:Y:S01]  /*2e20*/  CS2R R68, SRZ ;  /* 0x0000000000447805 */ /* 0x000fe2000001ff00 */
[----:B------:R-:W-:Y:S02]  /*2e30*/  CS2R R70, SRZ ;  /* 0x0000000000467805 */ /* 0x000fe4000001ff00 */
[----:B------:R-:W-:-:S05]  /*2e40*/  IADD3.X R89, R91, c[0x0][0x1ec], RZ, P0, !PT ;  /* 0x00007b005b597a10 */ /* 0x000fca00007fe4ff */
[----:B------:R-:W3:Y:S04]  /*2e50*/  @P2 LDG.E.LTC128B.128 R72, [R90.64] ;  /* 0x000000125a482981 */ /* 0x000ee8000c1e1d20 */
[----:B------:R-:W4:Y:S04]  /*2e60*/  @P1 LDG.E.LTC128B.128 R68, [R88.64] ;  /* 0x0000001258441981 */ /* 0x000f28000c1e1d20 */
[----:B------:R-:W-:Y:S01]  /*2e70*/  BAR.SYNC.DEFER_BLOCKING 0x0 ;  /* 0x0000000000007b1d */ /* 0x000fe20000010000 */
[----:B------:R-:W-:Y:S02]  /*2e80*/  ISETP.LT.AND P4, PT, R3, c[0x0][0x160], P5 ;  /* 0x0000580003007a0c */ /* 0x000fe40002f81270 */
[----:B------:R-:W-:-:S03]  /*2e90*/  ISETP.LT.AND P3, PT, R92, c[0x0][0x160], P5 ;  /* 0x000058005c007a0c */ /* 0x000fc60002f61270 */
[----:B------:R-:W-:Y:S04]  /*2ea0*/  STS.64 [R0.X8], R4 ;  /* 0x0000000400007388 */ /* 0x000fe80000008a00 */
[----:B------:R1:W-:Y:S04]  /*2eb0*/  STS.64 [R0.X8+0x20], R8 ;  /* 0x0000200800007388 */ /* 0x0003e80000008a00 */
[----:B------:R-:W-:Y:S04]  /*2ec0*/  STS.64 [R0.X8+0x40], R12 ;  /* 0x0000400c00007388 */ /* 0x000fe80000008a00 */
[----:B------:R5:W-:Y:S04]  /*2ed0*/  STS.64 [R0.X8+0x60], R16 ;  /* 0x0000601000007388 */ /* 0x000be80000008a00 */
[----:B------:R-:W-:Y:S01]  /*2ee0*/  BAR.SYNC.DEFER_BLOCKING 0x0 ;  /* 0x0000000000007b1d */ /* 0x000fe20000010000 */
[----:B-1----:R-:W-:-:S02]  /*2ef0*/  IADD3 R8, P1, R86, c[0x0][0x238], RZ ;  /* 0x00008e0056087a10 */ /* 0x002fc40007f3e0ff */
[----:B-----5:R-:W-:-:S03]  /*2f00*/  IADD3 R16, P0, R90, c[0x0][0x200], RZ ;  /* 0x000080005a107a10 */ /* 0x020fc60007f1e0ff */
[----:B--2---:R-:W1:Y:S01]  /*2f10*/  LDS.128 R80, [R2] ;  /* 0x0000000002507984 */ /* 0x004e620000000c00 */
[----:B------:R-:W-:-:S03]  /*2f20*/  IADD3.X R17, R91, c[0x0][0x204], RZ, P0, !PT ;  /* 0x000081005b117a10 */ /* 0x000fc600007fe4ff */
[----:B------:R-:W2:Y:S01]  /*2f30*/  LDS.128 R76, [R2+0x240] ;  /* 0x00024000024c7984 */ /* 0x000ea20000000c00 */
[-C--:B---3--:R-:W-:Y:S02]  /*2f40*/  FMUL R4, R75, R85.reuse ;  /* 0x000000554b047220 */ /* 0x088fe40000400000 */
[-C--:B------:R-:W-:Y:S02]  /*2f50*/  FMUL R95, R72, R85.reuse ;  /* 0x00000055485f7220 */ /* 0x080fe40000400000 */
[-C--:B----4-:R-:W-:Y:S02]  /*2f60*/  FMUL R5, R69, R85.reuse ;  /* 0x0000005545057220 */ /* 0x090fe40000400000 */
[-C--:B-1----:R-:W-:Y:S01]  /*2f70*/  FFMA R83, R83, R84.reuse, R4 ;  /* 0x0000005453537223 */ /* 0x082fe20000000004 */
[----:B------:R-:W-:Y:S01]  /*2f80*/  IADD3 R4, R3, 0x8, RZ ;  /* 0x0000000803047810 */ /* 0x000fe20007ffe0ff */
[----:B--2---:R-:W-:Y:S02]  /*2f90*/  FFMA R77, R77, R84, R5 ;  /* 0x000000544d4d7223 */ /* 0x004fe40000000005 */
[-C--:B------:R-:W-:Y:S01]  /*2fa0*/  FMUL R5, R71, R85.reuse ;  /* 0x0000005547057220 */ /* 0x080fe20000400000 */
[----:B------:R-:W-:Y:S01]  /*2fb0*/  ISETP.LT.AND P2, PT, R4, c[0x0][0x160], P6 ;  /* 0x0000580004007a0c */ /* 0x000fe20003741270 */
[----:B------:R-:W-:-:S02]  /*2fc0*/  FMUL R9, R68, R85 ;  /* 0x0000005544097220 */ /* 0x000fc40000400000 */
[-C--:B------:R-:W-:Y:S01]  /*2fd0*/  FFMA R79, R79, R84.reuse, R5 ;  /* 0x000000544f4f7223 */ /* 0x080fe20000000005 */
[----:B------:R-:W-:Y:S01]  /*2fe0*/  IADD3 R5, R3, 0xa, RZ ;  /* 0x0000000a03057810 */ /* 0x000fe20007ffe0ff */
[-C--:B------:R-:W-:Y:S02]  /*2ff0*/  FFMA R76, R76, R84.reuse, R9 ;  /* 0x000000544c4c7223 */ /* 0x080fe40000000009 */
[-C--:B------:R-:W-:Y:S01]  /*3000*/  FMUL R92, R73, R85.reuse ;  /* 0x00000055495c7220 */ /* 0x080fe20000400000 */
[----:B------:R-:W-:Y:S01]  /*3010*/  ISETP.LT.AND P0, PT, R5, c[0x0][0x160], P6 ;  /* 0x0000580005007a0c */ /* 0x000fe20003701270 */
[-C--:B------:R-:W-:Y:S02]  /*3020*/  FMUL R93, R74, R85.reuse ;  /* 0x000000554a5d7220 */ /* 0x080fe40000400000 */
[----:B------:R-:W-:Y:S02]  /*3030*/  FMUL R9, R70, R85 ;  /* 0x0000005546097220 */ /* 0x000fe40000400000 */
[----:B------:R-:W-:-:S02]  /*3040*/  FFMA R80, R80, R84, R95 ;  /* 0x0000005450507223 */ /* 0x000fc4000000005f */
[-C--:B------:R-:W-:Y:S02]  /*3050*/  FFMA R81, R81, R84.reuse, R92 ;  /* 0x0000005451517223 */ /* 0x080fe4000000005c */
[-C--:B------:R-:W-:Y:S02]  /*3060*/  FFMA R82, R82, R84.reuse, R93 ;  /* 0x0000005452527223 */ /* 0x080fe4000000005d */
[----:B------:R-:W-:Y:S01]  /*3070*/  FFMA R78, R78, R84, R9 ;  /* 0x000000544e4e7223 */ /* 0x000fe20000000009 */
[----:B------:R-:W-:Y:S02]  /*3080*/  IADD3.X R9, R87, c[0x0][0x23c], RZ, P1, !PT ;  /* 0x00008f0057097a10 */ /* 0x000fe40000ffe4ff */
[----:B------:R-:W-:Y:S01]  /*3090*/  IADD3 R88, P1, R88, c[0x0][0x200], RZ ;  /* 0x0000800058587a10 */ /* 0x000fe20007f3e0ff */
[----:B------:R-:W-:Y:S03]  /*30a0*/  @P4 STG.E.128 [R86.64], R80 ;  /* 0x0000005056004986 */ /* 0x000fe6000c101d12 */
[----:B------:R-:W-:Y:S01]  /*30b0*/  IADD3.X R89, R89, c[0x0][0x204], RZ, P1, !PT ;  /* 0x0000810059597a10 */ /* 0x000fe20000ffe4ff */
[----:B------:R-:W-:Y:S04]  /*30c0*/  @P3 STG.E.128 [R8.64], R76 ;  /* 0x0000004c08003986 */ /* 0x000fe8000c101d12 */
[----:B------:R1:W2:Y:S04]  /*30d0*/  @P2 LDG.E.LTC128B.128 R72, [R16.64] ;  /* 0x0000001210482981 */ /* 0x0002a8000c1e1d20 */
[----:B------:R-:W3:Y:S04]  /*30e0*/  @P0 LDG.E.LTC128B.128 R68, [R88.64] ;  /* 0x0000001258440981 */ /* 0x000ee8000c1e1d20 */
[----:B------:R-:W-:Y:S01]  /*30f0*/  BAR.SYNC.DEFER_BLOCKING 0x0 ;  /* 0x0000000000007b1d */ /* 0x000fe20000010000 */
[----:B------:R-:W-:-:S02]  /*3100*/  IADD3 R12, P0, R86, c[0x0][0x250], RZ ;  /* 0x00009400560c7a10 */ /* 0x000fc40007f1e0ff */
[----:B------:R-:W-:Y:S02]  /*3110*/  ISETP.LT.AND P1, PT, R4, c[0x0][0x160], P5 ;  /* 0x0000580004007a0c */ /* 0x000fe40002f21270 */
[----:B------:R-:W-:Y:S02]  /*3120*/  ISETP.LT.AND P4, PT, R5, c[0x0][0x160], P5 ;  /* 0x0000580005007a0c */ /* 0x000fe40002f81270 */
[----:B------:R-:W-:Y:S02]  /*3130*/  IADD3.X R13, R87, c[0x0][0x254], RZ, P0, !PT ;  /* 0x00009500570d7a10 */ /* 0x000fe400007fe4ff */
[----:B-1----:R-:W-:-:S04]  /*3140*/  IADD3 R16, P0, R16, c[0x0][0x200], RZ ;  /* 0x0000800010107a10 */ /* 0x002fc80007f1e0ff */
[----:B------:R-:W-:Y:S01]  /*3150*/  IADD3.X R17, R17, c[0x0][0x204], RZ, P0, !PT ;  /* 0x0000810011117a10 */ /* 0x000fe200007fe4ff */
[----:B------:R-:W-:Y:S04]  /*3160*/  STS.64 [R0.X8], R6 ;  /* 0x0000000600007388 */ /* 0x000fe80000008a00 */
[----:B------:R-:W-:Y:S04]  /*3170*/  STS.64 [R0.X8+0x20], R10 ;  /* 0x0000200a00007388 */ /* 0x000fe80000008a00 */
[----:B------:R-:W-:Y:S04]  /*3180*/  STS.64 [R0.X8+0x40], R14 ;  /* 0x0000400e00007388 */ /* 0x000fe80000008a00 */
[----:B------:R1:W-:Y:S04]  /*3190*/  STS.64 [R0.X8+0x60], R18 ;  /* 0x0000601200007388 */ /* 0x0003e80000008a00 */
[----:B------:R-:W-:Y:S01]  /*31a0*/  BAR.SYNC.DEFER_BLOCKING 0x0 ;  /* 0x0000000000007b1d */ /* 0x000fe20000010000 */
[----:B-1----:R-:W-:-:S05]  /*31b0*/  IADD3 R19, R3, 0x10, RZ ;  /* 0x0000001003137810 */ /* 0x002fca0007ffe0ff */
[----:B------:R-:W1:Y:S01]  /*31c0*/  LDS.128 R80, [R2] ;  /* 0x0000000002507984 */ /* 0x000e620000000c00 */
[----:B------:R-:W-:Y:S02]  /*31d0*/  IADD3 R18, R3, 0x12, RZ ;  /* 0x0000001203127810 */ /* 0x000fe40007ffe0ff */
[----:B------:R-:W-:Y:S01]  /*31e0*/  ISETP.LT.AND P3, PT, R19, c[0x0][0x160], P6 ;  /* 0x0000580013007a0c */ /* 0x000fe20003761270 */
[----:B------:R-:W4:Y:S01]  /*31f0*/  LDS.128 R76, [R2+0x240] ;  /* 0x00024000024c7984 */ /* 0x000f220000000c00 */
[----:B------:R-:W-:Y:S01]  /*3200*/  ISETP.LT.AND P2, PT, R18, c[0x0][0x160], P6 ;  /* 0x0000580012007a0c */ /* 0x000fe20003741270 */
[-C--:B--2---:R-:W-:Y:S02]  /*3210*/  FMUL R87, R72, R85.reuse ;  /* 0x0000005548577220 */ /* 0x084fe40000400000 */
[-C--:B------:R-:W-:Y:S02]  /*3220*/  FMUL R5, R73, R85.reuse ;  /* 0x0000005549057220 */ /* 0x080fe40000400000 */
[----:B------:R-:W-:-:S02]  /*3230*/  FMUL R11, R74, R85 ;  /* 0x000000554a0b7220 */ /* 0x000fc40000400000 */
[-C--:B------:R-:W-:Y:S02]  /*3240*/  FMUL R7, R75, R85.reuse ;  /* 0x000000554b077220 */ /* 0x080fe40000400000 */
[-C--:B-1----:R-:W-:Y:S01]  /*3250*/  FFMA R4, R80, R84.reuse, R87 ;  /* 0x0000005450047223 */ /* 0x082fe20000000057 */
[----:B------:R-:W-:Y:S01]  /*3260*/  IADD3 R80, P0, R88, c[0x0][0x200], RZ ;  /* 0x0000800058507a10 */ /* 0x000fe20007f1e0ff */
[-C--:B------:R-:W-:Y:S02]  /*3270*/  FFMA R5, R81, R84.reuse, R5 ;  /* 0x0000005451057223 */ /* 0x080fe40000000005 */
[-C--:B------:R-:W-:Y:S01]  /*3280*/  FFMA R6, R82, R84.reuse, R11 ;  /* 0x0000005452067223 */ /* 0x080fe2000000000b */
[----:B------:R-:W-:Y:S01]  /*3290*/  IADD3.X R81, R89, c[0x0][0x204], RZ, P0, !PT ;  /* 0x0000810059517a10 */ /* 0x000fe200007fe4ff */
[----:B------:R-:W-:Y:S02]  /*32a0*/  FFMA R7, R83, R84, R7 ;  /* 0x0000005453077223 */ /* 0x000fe40000000007 */
[----:B---3--:R-:W-:-:S02]  /*32b0*/  FMUL R10, R69, R85 ;  /* 0x00000055450a7220 */ /* 0x008fc40000400000 */
[-C--:B------:R-:W-:Y:S01]  /*32c0*/  FMUL R15, R68, R85.reuse ;  /* 0x00000055440f7220 */ /* 0x080fe20000400000 */
[----:B------:R1:W-:Y:S01]  /*32d0*/  @P1 STG.E.128 [R12.64], R4 ;  /* 0x000000040c001986 */ /* 0x0003e2000c101d12 */
[-C--:B----4-:R-:W-:Y:S01]  /*32e0*/  FFMA R77, R77, R84.reuse, R10 ;  /* 0x000000544d4d7223 */ /* 0x090fe2000000000a */
[----:B------:R-:W-:Y:S01]  /*32f0*/  IADD3 R14, P1, R8, c[0x0][0x250], RZ ;  /* 0x00009400080e7a10 */ /* 0x000fe20007f3e0ff */
[-C--:B------:R-:W-:Y:S02]  /*3300*/  FMUL R11, R70, R85.reuse ;  /* 0x00000055460b7220 */ /* 0x080fe40000400000 */
[----:B------:R-:W-:Y:S02]  /*3310*/  FMUL R10, R71, R85 ;  /* 0x00000055470a7220 */ /* 0x000fe40000400000 */
[-C--:B------:R-:W-:Y:S01]  /*3320*/  FFMA R76, R76, R84.reuse, R15 ;  /* 0x000000544c4c7223 */ /* 0x080fe2000000000f */
[----:B------:R-:W-:Y:S01]  /*3330*/  IADD3.X R15, R9, c[0x0][0x254], RZ, P1, !PT ;  /* 0x00009500090f7a10 */ /* 0x000fe20000ffe4ff */
[----:B------:R-:W-:-:S02]  /*3340*/  FFMA R78, R78, R84, R11 ;  /* 0x000000544e4e7223 */ /* 0x000fc4000000000b */
[----:B------:R-:W-:-:S05]  /*3350*/  FFMA R79, R79, R84, R10 ;  /* 0x000000544f4f7223 */ /* 0x000fca000000000a */
[----:B------:R2:W-:Y:S04]  /*3360*/  @P4 STG.E.128 [R14.64], R76 ;  /* 0x0000004c0e004986 */ /* 0x0005e8000c101d12 */
[----:B------:R3:W4:Y:S04]  /*3370*/  @P3 LDG.E.LTC128B.128 R72, [R16.64] ;  /* 0x0000001210483981 */ /* 0x000728000c1e1d20 */
[----:B------:R-:W5:Y:S04]  /*3380*/  @P2 LDG.E.LTC128B.128 R68, [R80.64] ;  /* 0x0000001250442981 */ /* 0x000f68000c1e1d20 */
[----:B------:R-:W-:Y:S01]  /*3390*/  BAR.SYNC.DEFER_BLOCKING 0x0 ;  /* 0x0000000000007b1d */ /* 0x000fe20000010000 */
[----:B------:R-:W-:-:S02]  /*33a0*/  ISETP.LT.AND P4, PT, R19, c[0x0][0x160], P5 ;  /* 0x0000580013007a0c */ /* 0x000fc40002f81270 */
[----:B------:R-:W-:Y:S02]  /*33b0*/  ISETP.LT.AND P3, PT, R18, c[0x0][0x160], P5 ;  /* 0x0000580012007a0c */ /* 0x000fe40002f61270 */
[----:B-1----:R-:W-:-:S04]  /*33c0*/  IADD3 R12, P0, R12, c[0x0][0x250], RZ ;  /* 0x000094000c0c7a10 */ /* 0x002fc80007f1e0ff */
[----:B------:R-:W-:Y:S02]  /*33d0*/  IADD3.X R13, R13, c[0x0][0x254], RZ, P0, !PT ;  /* 0x000095000d0d7a10 */ /* 0x000fe400007fe4ff */
[----:B---3--:R-:W-:Y:S02]  /*33e0*/  IADD3 R16, P0, R16, c[0x0][0x200], RZ ;  /* 0x0000800010107a10 */ /* 0x008fe40007f1e0ff */
[----:B--2---:R-:W-:Y:S02]  /*33f0*/  IADD3 R14, P1, R14, c[0x0][0x250], RZ ;  /* 0x000094000e0e7a10 */ /* 0x004fe40007f3e0ff */
[----:B------:R-:W-:Y:S01]  /*3400*/  IADD3.X R17, R17, c[0x0][0x204], RZ, P0, !PT ;  /* 0x0000810011117a10 */ /* 0x000fe200007fe4ff */
[----:B------:R-:W-:Y:S01]  /*3410*/  STS.64 [R0.X8], R32 ;  /* 0x0000002000007388 */ /* 0x000fe20000008a00 */
[----:B------:R-:W-:-:S03]  /*3420*/  IADD3.X R15, R15, c[0x0][0x254], RZ, P1, !PT ;  /* 0x000095000f0f7a10 */ /* 0x000fc60000ffe4ff */
[----:B------:R-:W-:Y:S04]  /*3430*/  STS.64 [R0.X8+0x20], R28 ;  /* 0x0000201c00007388 */ /* 0x000fe80000008a00 */
[----:B------:R-:W-:Y:S04]  /*3440*/  STS.64 [R0.X8+0x40], R24 ;  /* 0x0000401800007388 */ /* 0x000fe80000008a00 */
[----:B------:R1:W-:Y:S04]  /*3450*/  STS.64 [R0.X8+0x60], R20 ;  /* 0x0000601400007388 */ /* 0x0003e80000008a00 */
[----:B------:R-:W-:Y:S06]  /*3460*/  BAR.SYNC.DEFER_BLOCKING 0x0 ;  /* 0x0000000000007b1d */ /* 0x000fec0000010000 */
[----:B------:R-:W2:Y:S04]  /*3470*/  LDS.128 R8, [R2] ;  /* 0x0000000002087984 */ /* 0x000ea80000000c00 */
[----:B------:R-:W3:Y:S01]  /*3480*/  LDS.128 R4, [R2+0x240] ;  /* 0x0002400002047984 */ /* 0x000ee20000000c00 */
[----:B-1----:R-:W-:Y:S01]  /*3490*/  IADD3 R20, P0, R80, c[0x0][0x200], RZ ;  /* 0x0000800050147a10 */ /* 0x002fe20007f1e0ff */
[----:B----4-:R-:W-:-:S02]  /*34a0*/  FMUL R19, R74, R85 ;  /* 0x000000554a137220 */ /* 0x010fc40000400000 */
[-C--:B------:R-:W-:Y:S02]  /*34b0*/  FMUL R18, R75, R85.reuse ;  /* 0x000000554b127220 */ /* 0x080fe40000400000 */
[-C--:B--2---:R-:W-:Y:S02]  /*34c0*/  FFMA R10, R10, R84.reuse, R19 ;  /* 0x000000540a0a7223 */ /* 0x084fe40000000013 */
[-C--:B-----5:R-:W-:Y:S02]  /*34d0*/  FMUL R19, R69, R85.reuse ;  /* 0x0000005545137220 */ /* 0x0a0fe40000400000 */
[-C--:B------:R-:W-:Y:S01]  /*34e0*/  FFMA R11, R11, R84.reuse, R18 ;  /* 0x000000540b0b7223 */ /* 0x080fe20000000012 */
[----:B------:R-:W-:Y:S01]  /*34f0*/  IADD3 R18, R3, 0x18, RZ ;  /* 0x0000001803127810 */ /* 0x000fe20007ffe0ff */
[----:B---3--:R-:W-:Y:S02]  /*3500*/  FFMA R5, R5, R84, R19 ;  /* 0x0000005405057223 */ /* 0x008fe40000000013 */
[-C--:B------:R-:W-:Y:S01]  /*3510*/  FMUL R19, R71, R85.reuse ;  /* 0x0000005547137220 */ /* 0x080fe20000400000 */
[----:B------:R-:W-:Y:S01]  /*3520*/  ISETP.LT.AND P2, PT, R18, c[0x0][0x160], P6 ;  /* 0x0000580012007a0c */ /* 0x000fe20003741270 */
[----:B------:R-:W-:-:S02]  /*3530*/  FMUL R21, R68, R85 ;  /* 0x0000005544157220 */ /* 0x000fc40000400000 */
[-C--:B------:R-:W-:Y:S01]  /*3540*/  FFMA R7, R7, R84.reuse, R19 ;  /* 0x0000005407077223 */ /* 0x080fe20000000013 */
[----:B------:R-:W-:Y:S01]  /*3550*/  IADD3 R19, R3, 0x1a, RZ ;  /* 0x0000001a03137810 */ /* 0x000fe20007ffe0ff */
[-C--:B------:R-:W-:Y:S02]  /*3560*/  FMUL R77, R72, R85.reuse ;  /* 0x00000055484d7220 */ /* 0x080fe40000400000 */
[-C--:B------:R-:W-:Y:S02]  /*3570*/  FMUL R76, R73, R85.reuse ;  /* 0x00000055494c7220 */ /* 0x080fe40000400000 */
[-C--:B------:R-:W-:Y:S02]  /*3580*/  FFMA R4, R4, R84.reuse, R21 ;  /* 0x0000005404047223 */ /* 0x080fe40000000015 */
[----:B------:R-:W-:Y:S01]  /*3590*/  FMUL R21, R70, R85 ;  /* 0x0000005546157220 */ /* 0x000fe20000400000 */
[----:B------:R-:W-:Y:S01]  /*35a0*/  ISETP.LT.AND P1, PT, R19, c[0x0][0x160], P6 ;  /* 0x0000580013007a0c */ /* 0x000fe20003721270 */
[----:B------:R-:W-:-:S02]  /*35b0*/  FFMA R8, R8, R84, R77 ;  /* 0x0000005408087223 */ /* 0x000fc4000000004d */
[-C--:B------:R-:W-:Y:S02]  /*35c0*/  FFMA R9, R9, R84.reuse, R76 ;  /* 0x0000005409097223 */ /* 0x080fe4000000004c */
[----:B------:R-:W-:Y:S01]  /*35d0*/  FFMA R6, R6, R84, R21 ;  /* 0x0000005406067223 */ /* 0x000fe20000000015 */
[----:B------:R-:W-:Y:S02]  /*35e0*/  IADD3.X R21, R81, c[0x0][0x204], RZ, P0, !PT ;  /* 0x0000810051157a10 */ /* 0x000fe400007fe4ff */
[----:B------:R1:W-:Y:S04]  /*35f0*/  @P4 STG.E.128 [R12.64], R8 ;  /* 0x000000080c004986 */ /* 0x0003e8000c101d12 */
[----:B------:R2:W-:Y:S04]  /*3600*/  @P3 STG.E.128 [R14.64], R4 ;  /* 0x000000040e003986 */ /* 0x0005e8000c101d12 */
[----:B------:R-:W3:Y:S04]  /*3610*/  @P2 LDG.E.LTC128B.128 R72, [R16.64] ;  /* 0x0000001210482981 */ /* 0x000ee8000c1e1d20 */
[----:B------:R-:W4:Y:S04]  /*3620*/  @P1 LDG.E.LTC128B.128 R68, [R20.64] ;  /* 0x0000001214441981 */ /* 0x000f28000c1e1d20 */
[----:B------:R-:W-:Y:S01]  /*3630*/  BAR.SYNC.DEFER_BLOCKING 0x0 ;  /* 0x0000000000007b1d */ /* 0x000fe20000010000 */
[----:B------:R-:W-:-:S02]  /*3640*/  ISETP.LT.AND P0, PT, R18, c[0x0][0x160], P5 ;  /* 0x0000580012007a0c */ /* 0x000fc40002f01270 */
[----:B------:R-:W-:Y:S02]  /*3650*/  ISETP.LT.AND P4, PT, R19, c[0x0][0x160], P5 ;  /* 0x0000580013007a0c */ /* 0x000fe40002f81270 */
[----:B-1----:R-:W-:-:S04]  /*3660*/  IADD3 R12, P1, R12, c[0x0][0x250], RZ ;  /* 0x000094000c0c7a10 */ /* 0x002fc80007f3e0ff */
[----:B------:R-:W-:Y:S02]  /*3670*/  IADD3.X R13, R13, c[0x0][0x254], RZ, P1, !PT ;  /* 0x000095000d0d7a10 */ /* 0x000fe40000ffe4ff */
[----:B--2---:R-:W-:Y:S01]  /*3680*/  IADD3 R14, P1, R14, c[0x0][0x250], RZ ;  /* 0x000094000e0e7a10 */ /* 0x004fe20007f3e0ff */
[----:B------:R-:W-:Y:S03]  /*3690*/  STS.64 [R0.X8], R34 ;  /* 0x0000002200007388 */ /* 0x000fe60000008a00 */
[----:B------:R-:W-:Y:S01]  /*36a0*/  IADD3.X R15, R15, c[0x0][0x254], RZ, P1, !PT ;  /* 0x000095000f0f7a10 */ /* 0x000fe20000ffe4ff */
[----:B------:R-:W-:Y:S04]  /*36b0*/  STS.64 [R0.X8+0x20], R30 ;  /* 0x0000201e00007388 */ /* 0x000fe80000008a00 */
[----:B------:R-:W-:Y:S04]  /*36c0*/  STS.64 [R0.X8+0x40], R26 ;  /* 0x0000401a00007388 */ /* 0x000fe80000008a00 */
[----:B------:R-:W-:Y:S04]  /*36d0*/  STS.64 [R0.X8+0x60], R22 ;  /* 0x0000601600007388 */ /* 0x000fe80000008a00 */
[----:B------:R-:W-:Y:S06]  /*36e0*/  BAR.SYNC.DEFER_BLOCKING 0x0 ;  /* 0x0000000000007b1d */ /* 0x000fec0000010000 */
[----:B------:R-:W1:Y:S04]  /*36f0*/  LDS.128 R4, [R2] ;  /* 0x0000000002047984 */ /* 0x000e680000000c00 */
[----:B------:R-:W2:Y:S01]  /*3700*/  LDS.128 R8, [R2+0x240] ;  /* 0x0002400002087984 */ /* 0x000ea20000000c00 */
[----:B---3--:R-:W-:-:S02]  /*3710*/  FMUL R18, R75, R85 ;  /* 0x000000554b127220 */ /* 0x008fc40000400000 */
[-C--:B------:R-:W-:Y:S02]  /*3720*/  FMUL R25, R72, R85.reuse ;  /* 0x0000005548197220 */ /* 0x080fe40000400000 */
[-C--:B-1----:R-:W-:Y:S02]  /*3730*/  FFMA R7, R7, R84.reuse, R18 ;  /* 0x0000005407077223 */ /* 0x082fe40000000012 */
[-C--:B----4-:R-:W-:Y:S02]  /*3740*/  FMUL R18, R69, R85.reuse ;  /* 0x0000005545127220 */ /* 0x090fe40000400000 */
[----:B------:R-:W-:Y:S02]  /*3750*/  FFMA R4, R4, R84, R25 ;  /* 0x0000005404047223 */ /* 0x000fe40000000019 */
[-C--:B------:R-:W-:Y:S02]  /*3760*/  FMUL R24, R73, R85.reuse ;  /* 0x0000005549187220 */ /* 0x080fe40000400000 */
[----:B------:R-:W-:-:S02]  /*3770*/  FMUL R25, R74, R85 ;  /* 0x000000554a197220 */ /* 0x000fc40000400000 */
[-C--:B--2---:R-:W-:Y:S01]  /*3780*/  FFMA R9, R9, R84.reuse, R18 ;  /* 0x0000005409097223 */ /* 0x084fe20000000012 */
[----:B------:R-:W-:Y:S01]  /*3790*/  IADD3 R18, R3, 0x20, RZ ;  /* 0x0000002003127810 */ /* 0x000fe20007ffe0ff */
[-C--:B------:R-:W-:Y:S02]  /*37a0*/  FMUL R19, R68, R85.reuse ;  /* 0x0000005544137220 */ /* 0x080fe40000400000 */
[-C--:B------:R-:W-:Y:S01]  /*37b0*/  FFMA R5, R5, R84.reuse, R24 ;  /* 0x0000005405057223 */ /* 0x080fe20000000018 */
[----:B------:R-:W-:Y:S01]  /*37c0*/  ISETP.LT.AND P3, PT, R18, c[0x0][0x160], P6 ;  /* 0x0000580012007a0c */ /* 0x000fe20003761270 */
[-C--:B------:R-:W-:Y:S02]  /*37d0*/  FFMA R6, R6, R84.reuse, R25 ;  /* 0x0000005406067223 */ /* 0x080fe40000000019 */
[-C--:B------:R-:W-:Y:S01]  /*37e0*/  FFMA R8, R8, R84.reuse, R19 ;  /* 0x0000005408087223 */ /* 0x080fe20000000013 */
[----:B------:R-:W-:Y:S01]  /*37f0*/  IADD3 R19, R3, 0x22, RZ ;  /* 0x0000002203137810 */ /* 0x000fe20007ffe0ff */
[-C--:B------:R-:W-:Y:S01]  /*3800*/  FMUL R23, R70, R85.reuse ;  /* 0x0000005546177220 */ /* 0x080fe20000400000 */
[----:B------:R1:W-:Y:S01]  /*3810*/  @P0 STG.E.128 [R12.64], R4 ;  /* 0x000000040c000986 */ /* 0x0003e2000c101d12 */
[----:B------:R-:W-:Y:S01]  /*3820*/  FMUL R22, R71, R85 ;  /* 0x0000005547167220 */ /* 0x000fe20000400000 */
[----:B------:R-:W-:Y:S01]  /*3830*/  IADD3 R16, P0, R16, c[0x0][0x200], RZ ;  /* 0x0000800010107a10 */ /* 0x000fe20007f1e0ff */
[-C--:B------:R-:W-:Y:S01]  /*3840*/  FFMA R10, R10, R84.reuse, R23 ;  /* 0x000000540a0a7223 */ /* 0x080fe20000000017 */
[----:B------:R-:W-:Y:S01]  /*3850*/  ISETP.LT.AND P2, PT, R19, c[0x0][0x160], P6 ;  /* 0x0000580013007a0c */ /* 0x000fe20003741270 */
[----:B------:R-:W-:Y:S01]  /*3860*/  FFMA R11, R11, R84, R22 ;  /* 0x000000540b0b7223 */ /* 0x000fe20000000016 */
[----:B------:R-:W-:-:S02]  /*3870*/  IADD3.X R17, R17, c[0x0][0x204], RZ, P0, !PT ;  /* 0x0000810011117a10 */ /* 0x000fc400007fe4ff */
[----:B------:R-:W-:Y:S02]  /*3880*/  IADD3 R20, P0, R20, c[0x0][0x200], RZ ;  /* 0x0000800014147a10 */ /* 0x000fe40007f1e0ff */
[----:B------:R2:W-:Y:S02]  /*3890*/  @P4 STG.E.128 [R14.64], R8 ;  /* 0x000000080e004986 */ /* 0x0005e4000c101d12 */
[----:B------:R-:W-:Y:S02]  /*38a0*/  IADD3.X R21, R21, c[0x0][0x204], RZ, P0, !PT ;  /* 0x0000810015157a10 */ /* 0x000fe400007fe4ff */
[----:B------:R3:W4:Y:S04]  /*38b0*/  @P3 LDG.E.LTC128B.128 R72, [R16.64] ;  /* 0x0000001210483981 */ /* 0x000728000c1e1d20 */
[----:B------:R5:W4:Y:S04]  /*38c0*/  @P2 LDG.E.LTC128B.128 R68, [R20.64] ;  /* 0x0000001214442981 */ /* 0x000b28000c1e1d20 */
        /* <DEDUP_REMOVED lines=12> */
[----:B------:R-:W-:Y:S04]  /*3990*/  STS.64 [R0.X8+0x60], R48 ;  /* 0x0000603000007388 */ /* 0x000fe80000008a00 */
[----:B------:R-:W-:Y:S06]  /*39a0*/  BAR.SYNC.DEFER_BLOCKING 0x0 ;  /* 0x0000000000007b1d */ /* 0x000fec0000010000 */
[----:B------:R-:W1:Y:S04]  /*39b0*/  LDS.128 R8, [R2] ;  /* 0x0000000002087984 */ /* 0x000e680000000c00 */
[----:B------:R-:W2:Y:S01]  /*39c0*/  LDS.128 R4, [R2+0x240] ;  /* 0x0002400002047984 */ /* 0x000ea20000000c00 */
[----:B-----5:R-:W-:-:S04]  /*39d0*/  IADD3 R20, P0, R20, c[0x0][0x200], RZ ;  /* 0x0000800014147a10 */ /* 0x020fc80007f1e0ff */
[----:B------:R-:W-:Y:S01]  /*39e0*/  IADD3.X R21, R21, c[0x0][0x204], RZ, P0, !PT ;  /* 0x0000810015157a10 */ /* 0x000fe200007fe4ff */
[-C--:B----4-:R-:W-:Y:S02]  /*39f0*/  FMUL R19, R74, R85.reuse ;  /* 0x000000554a137220 */ /* 0x090fe40000400000 */
[-C--:B------:R-:W-:Y:S02]  /*3a00*/  FMUL R18, R75, R85.reuse ;  /* 0x000000554b127220 */ /* 0x080fe40000400000 */
[-C--:B-1----:R-:W-:Y:S02]  /*3a10*/  FFMA R10, R10, R84.reuse, R19 ;  /* 0x000000540a0a7223 */ /* 0x082fe40000000013 */
[-C--:B------:R-:W-:Y:S02]  /*3a20*/  FMUL R19, R69, R85.reuse ;  /* 0x0000005545137220 */ /* 0x080fe40000400000 */
[----:B------:R-:W-:Y:S02]  /*3a30*/  FMUL R23, R72, R85 ;  /* 0x0000005548177220 */ /* 0x000fe40000400000 */
[-C--:B------:R-:W-:Y:S01]  /*3a40*/  FFMA R11, R11, R84.reuse, R18 ;  /* 0x000000540b0b7223 */ /* 0x080fe20000000012 */
[----:B------:R-:W-:Y:S01]  /*3a50*/  IADD3 R18, R3, 0x28, RZ ;  /* 0x0000002803127810 */ /* 0x000fe20007ffe0ff */
[----:B--2---:R-:W-:-:S02]  /*3a60*/  FFMA R5, R5, R84, R19 ;  /* 0x0000005405057223 */ /* 0x004fc40000000013 */
[-C--:B------:R-:W-:Y:S01]  /*3a70*/  FMUL R19, R71, R85.reuse ;  /* 0x0000005547137220 */ /* 0x080fe20000400000 */
[----:B------:R-:W-:Y:S01]  /*3a80*/  ISETP.LT.AND P2, PT, R18, c[0x0][0x160], P6 ;  /* 0x0000580012007a0c */ /* 0x000fe20003741270 */
[-C--:B------:R-:W-:Y:S02]  /*3a90*/  FFMA R8, R8, R84.reuse, R23 ;  /* 0x0000005408087223 */ /* 0x080fe40000000017 */
[-C--:B------:R-:W-:Y:S02]  /*3aa0*/  FMUL R23, R68, R85.reuse ;  /* 0x0000005544177220 */ /* 0x080fe40000400000 */
[-C--:B------:R-:W-:Y:S01]  /*3ab0*/  FFMA R7, R7, R84.reuse, R19 ;  /* 0x0000005407077223 */ /* 0x080fe20000000013 */
[----:B------:R-:W-:Y:S01]  /*3ac0*/  IADD3 R19, R3, 0x2a, RZ ;  /* 0x0000002a03137810 */ /* 0x000fe20007ffe0ff */
[----:B------:R-:W-:Y:S02]  /*3ad0*/  FMUL R22, R73, R85 ;  /* 0x0000005549167220 */ /* 0x000fe40000400000 */
[----:B------:R-:W-:-:S02]  /*3ae0*/  FFMA R4, R4, R84, R23 ;  /* 0x0000005404047223 */ /* 0x000fc40000000017 */
[----:B------:R-:W-:Y:S01]  /*3af0*/  FMUL R23, R70, R85 ;  /* 0x0000005546177220 */ /* 0x000fe20000400000 */
[----:B------:R-:W-:Y:S01]  /*3b00*/  ISETP.LT.AND P1, PT, R19, c[0x0][0x160], P6 ;  /* 0x0000580013007a0c */ /* 0x000fe20003721270 */
[-C--:B------:R-:W-:Y:S02]  /*3b10*/  FFMA R9, R9, R84.reuse, R22 ;  /* 0x0000005409097223 */ /* 0x080fe40000000016 */
[----:B------:R-:W-:-:S03]  /*3b20*/  FFMA R6, R6, R84, R23 ;  /* 0x0000005406067223 */ /* 0x000fc60000000017 */
        /* <DEDUP_REMOVED lines=27> */
[-C--:B------:R-:W-:Y:S02]  /*3ce0*/  FFMA R5, R5, R84.reuse, R22 ;  /* 0x0000005405057223 */ /* 0x080fe40000000016 */
[-C--:B------:R-:W-:Y:S01]  /*3cf0*/  FFMA R6, R6, R84.reuse, R23 ;  /* 0x0000005406067223 */ /* 0x080fe20000000017 */
[----:B------:R-:W-:Y:S01]  /*3d00*/  ISETP.LT.AND P3, PT, R18, c[0x0][0x160], P6 ;  /* 0x0000580012007a0c */ /* 0x000fe20003761270 */
[-C--:B------:R-:W-:Y:S02]  /*3d10*/  FMUL R19, R68, R85.reuse ;  /* 0x0000005544137220 */ /* 0x080fe40000400000 */
[-C--:B------:R-:W-:Y:S01]  /*3d20*/  FMUL R23, R70, R85.reuse ;  /* 0x0000005546177220 */ /* 0x080fe20000400000 */
[----:B------:R1:W-:Y:S01]  /*3d30*/  @P0 STG.E.128 [R12.64], R4 ;  /* 0x000000040c000986 */ /* 0x0003e2000c101d12 */
[-C--:B------:R-:W-:Y:S01]  /*3d40*/  FFMA R8, R8, R84.reuse, R19 ;  /* 0x0000005408087223 */ /* 0x080fe20000000013 */
[----:B------:R-:W-:Y:S01]  /*3d50*/  IADD3 R19, R3, 0x32, RZ ;  /* 0x0000003203137810 */ /* 0x000fe20007ffe0ff */
        /* <DEDUP_REMOVED lines=27> */
[-C--:B-1----:R-:W-:Y:S01]  /*3f10*/  FFMA R11, R11, R84.reuse, R18 ;  /* 0x000000540b0b7223 */ /* 0x082fe20000000012 */
[----:B------:R-:W-:Y:S01]  /*3f20*/  IADD3 R18, R3, 0x38, RZ ;  /* 0x0000003803127810 */ /* 0x000fe20007ffe0ff */
[-C--:B------:R-:W-:Y:S02]  /*3f30*/  FMUL R22, R73, R85.reuse ;  /* 0x0000005549167220 */ /* 0x080fe40000400000 */
[----:B------:R-:W-:Y:S01]  /*3f40*/  FFMA R10, R10, R84, R19 ;  /* 0x000000540a0a7223 */ /* 0x000fe20000000013 */
[----:B------:R-:W-:Y:S01]  /*3f50*/  ISETP.LT.AND P2, PT, R18, c[0x0][0x160], P6 ;  /* 0x0000580012007a0c */ /* 0x000fe20003741270 */
[-C--:B------:R-:W-:Y:S02]  /*3f60*/  FMUL R23, R72, R85.reuse ;  /* 0x0000005548177220 */ /* 0x080fe40000400000 */
[----:B----4-:R-:W-:-:S02]  /*3f70*/  FMUL R19, R69, R85 ;  /* 0x0000005545137220 */ /* 0x010fc40000400000 */
[-C--:B------:R-:W-:Y:S01]  /*3f80*/  FFMA R9, R9, R84.reuse, R22 ;  /* 0x0000005409097223 */ /* 0x080fe20000000016 */
[----:B------:R-:W-:Y:S01]  /*3f90*/  IADD3 R22, P0, R16, c[0x0][0x200], RZ ;  /* 0x0000800010167a10 */ /* 0x000fe20007f1e0ff */
[-C--:B------:R-:W-:Y:S01]  /*3fa0*/  FFMA R8, R8, R84.reuse, R23 ;  /* 0x0000005408087223 */ /* 0x080fe20000000017 */
[----:B------:R-:W-:Y:S01]  /*3fb0*/  IADD3 R3, R3, 0x3a, RZ ;  /* 0x0000003a03037810 */ /* 0x000fe20007ffe0ff */
[-C--:B--2---:R-:W-:Y:S02]  /*3fc0*/  FFMA R5, R5, R84.reuse, R19 ;  /* 0x0000005405057223 */ /* 0x084fe40000000013 */
[-C--:B------:R-:W-:Y:S01]  /*3fd0*/  FMUL R23, R68, R85.reuse ;  /* 0x0000005544177220 */ /* 0x080fe20000400000 */
[----:B------:R1:W-:Y:S01]  /*3fe0*/  @P4 STG.E.128 [R12.64], R8 ;  /* 0x000000080c004986 */ /* 0x0003e2000c101d12 */
[-C--:B------:R-:W-:Y:S02]  /*3ff0*/  FMUL R19, R70, R85.reuse ;  /* 0x0000005546137220 */ /* 0x080fe40000400000 */
[----:B------:R-:W-:Y:S01]  /*4000*/  FMUL R16, R71, R85 ;  /* 0x0000005547107220 */ /* 0x000fe20000400000 */
[----:B------:R-:W-:Y:S01]  /*4010*/  ISETP.LT.AND P6, PT, R3, c[0x0][0x160], P6 ;  /* 0x0000580003007a0c */ /* 0x000fe200037c1270 */
[-C--:B------:R-:W-:Y:S01]  /*4020*/  FFMA R4, R4, R84.reuse, R23 ;  /* 0x0000005404047223 */ /* 0x080fe20000000017 */
[----:B------:R-:W-:Y:S01]  /*4030*/  IADD3.X R23, R17, c[0x0][0x204], RZ, P0, !PT ;  /* 0x0000810011177a10 */ /* 0x000fe200007fe4ff */
[----:B------:R-:W-:-:S02]  /*4040*/  FFMA R6, R6, R84, R19 ;  /* 0x0000005406067223 */ /* 0x000fc40000000013 */
[----:B------:R-:W-:Y:S01]  /*4050*/  FFMA R7, R7, R84, R16 ;  /* 0x0000005407077223 */ /* 0x000fe20000000010 */
[----:B------:R-:W-:-:S04]  /*4060*/  IADD3 R16, P0, R20, c[0x0][0x200], RZ ;  /* 0x0000800014107a10 */ /* 0x000fc80007f1e0ff */
[----:B------:R-:W-:Y:S01]  /*4070*/  @P3 STG.E.128 [R14.64], R4 ;  /* 0x000000040e003986 */ /* 0x000fe2000c101d12 */
[----:B------:R-:W-:-:S03]  /*4080*/  IADD3.X R17, R21, c[0x0][0x204], RZ, P0, !PT ;  /* 0x0000810015117a10 */ /* 0x000fc600007fe4ff */
[----:B------:R-:W2:Y:S04]  /*4090*/  @P2 LDG.E.LTC128B.128 R72, [R22.64] ;  /* 0x0000001216482981 */ /* 0x000ea8000c1e1d20 */
[----:B------:R3:W4:Y:S01]  /*40a0*/  @P6 LDG.E.LTC128B.128 R68, [R16.64] ;  /* 0x0000001210446981 */ /* 0x000722000c1e1d20 */
[----:B------:R-:W-:Y:S02]  /*40b0*/  ISETP.LT.AND P1, PT, R18, c[0x0][0x160], P5 ;  /* 0x0000580012007a0c */ /* 0x000fe40002f21270 */
[----:B------:R-:W-:Y:S01]  /*40c0*/  ISETP.LT.AND P5, PT, R3, c[0x0][0x160], P5 ;  /* 0x0000580003007a0c */ /* 0x000fe20002fa1270 */
[----:B------:R-:W-:Y:S01]  /*40d0*/  BAR.SYNC.DEFER_BLOCKING 0x0 ;  /* 0x0000000000007b1d */ /* 0x000fe20000010000 */
[----:B-1----:R-:W-:-:S04]  /*40e0*/  IADD3 R12, P0, R12, c[0x0][0x250], RZ ;  /* 0x000094000c0c7a10 */ /* 0x002fc80007f1e0ff */
[----:B------:R-:W-:Y:S01]  /*40f0*/  IADD3.X R13, R13, c[0x0][0x254], RZ, P0, !PT ;  /* 0x000095000d0d7a10 */ /* 0x000fe200007fe4ff */
[----:B------:R-:W-:Y:S04]  /*4100*/  STS.64 [R0.X8], R66 ;  /* 0x0000004200007388 */ /* 0x000fe80000008a00 */
[----:B------:R-:W-:Y:S04]  /*4110*/  STS.64 [R0.X8+0x20], R62 ;  /* 0x0000203e00007388 */ /* 0x000fe80000008a00 */
[----:B------:R-:W-:Y:S04]  /*4120*/  STS.64 [R0.X8+0x40], R58 ;  /* 0x0000403a00007388 */ /* 0x000fe80000008a00 */
[----:B------:R-:W-:Y:S04]  /*4130*/  STS.64 [R0.X8+0x60], R54 ;  /* 0x0000603600007388 */ /* 0x000fe80000008a00 */
[----:B------:R-:W-:Y:S06]  /*4140*/  BAR.SYNC.DEFER_BLOCKING 0x0 ;  /* 0x0000000000007b1d */ /* 0x000fec0000010000 */
[----:B------:R-:W1:Y:S04]  /*4150*/  LDS.128 R4, [R2] ;  /* 0x0000000002047984 */ /* 0x000e680000000c00 */
[----:B------:R5:W1:Y:S02]  /*4160*/  LDS.128 R8, [R2+0x240] ;  /* 0x0002400002087984 */ /* 0x000a640000000c00 */
[----:B-----5:R-:W-:Y:S01]  /*4170*/  IADD3 R2, P0, R14, c[0x0][0x250], RZ ;  /* 0x000094000e027a10 */ /* 0x020fe20007f1e0ff */
[----:B--2---:R-:W-:-:S02]  /*4180*/  FMUL R19, R72, R85 ;  /* 0x0000005548137220 */ /* 0x004fc40000400000 */
[-C--:B------:R-:W-:Y:S02]  /*4190*/  FMUL R73, R73, R85.reuse ;  /* 0x0000005549497220 */ /* 0x080fe40000400000 */
[-C--:B---3--:R-:W-:Y:S02]  /*41a0*/  FMUL R17, R74, R85.reuse ;  /* 0x000000554a117220 */ /* 0x088fe40000400000 */
[----:B------:R-:W-:Y:S02]  /*41b0*/  FMUL R75, R75, R85 ;  /* 0x000000554b4b7220 */ /* 0x000fe40000400000 */
[-C--:B-1----:R-:W-:Y:S02]  /*41c0*/  FFMA R4, R4, R84.reuse, R19 ;  /* 0x0000005404047223 */ /* 0x082fe40000000013 */
[-C--:B------:R-:W-:Y:S02]  /*41d0*/  FFMA R5, R5, R84.reuse, R73 ;  /* 0x0000005405057223 */ /* 0x080fe40000000049 */
[----:B------:R-:W-:-:S02]  /*41e0*/  FFMA R6, R6, R84, R17 ;  /* 0x0000005406067223 */ /* 0x000fc40000000011 */
[-C--:B------:R-:W-:Y:S02]  /*41f0*/  FFMA R7, R7, R84.reuse, R75 ;  /* 0x0000005407077223 */ /* 0x080fe4000000004b */
[-C--:B----4-:R-:W-:Y:S02]  /*4200*/  FMUL R3, R70, R85.reuse ;  /* 0x0000005546037220 */ /* 0x090fe40000400000 */
[-C--:B------:R-:W-:Y:S01]  /*4210*/  FMUL R17, R68, R85.reuse ;  /* 0x0000005544117220 */ /* 0x080fe20000400000 */
[----:B------:R1:W-:Y:S01]  /*4220*/  @P1 STG.E.128 [R12.64], R4 ;  /* 0x000000040c001986 */ /* 0x0003e2000c101d12 */
[-C--:B------:R-:W-:Y:S02]  /*4230*/  FMUL R69, R69, R85.reuse ;  /* 0x0000005545457220 */ /* 0x080fe40000400000 */
[----:B------:R-:W-:Y:S02]  /*4240*/  FMUL R71, R71, R85 ;  /* 0x0000005547477220 */ /* 0x000fe40000400000 */
[-C--:B------:R-:W-:Y:S01]  /*4250*/  FFMA R10, R10, R84.reuse, R3 ;  /* 0x000000540a0a7223 */ /* 0x080fe20000000003 */
[----:B------:R-:W-:Y:S01]  /*4260*/  IADD3.X R3, R15, c[0x0][0x254], RZ, P0, !PT ;  /* 0x000095000f037a10 */ /* 0x000fe200007fe4ff */
[----:B------:R-:W-:-:S02]  /*4270*/  FFMA R8, R8, R84, R17 ;  /* 0x0000005408087223 */ /* 0x000fc40000000011 */
[-C--:B------:R-:W-:Y:S02]  /*4280*/  FFMA R9, R9, R84.reuse, R69 ;  /* 0x0000005409097223 */ /* 0x080fe40000000045 */
[----:B------:R-:W-:Y:S01]  /*4290*/  FFMA R11, R11, R84, R71 ;  /* 0x000000540b0b7223 */ /* 0x000fe20000000047 */
[----:B------:R-:W-:Y:S06]  /*42a0*/  @!P5 EXIT ;  /* 0x000000000000d94d */ /* 0x000fec0003800000 */
[----:B------:R-:W-:Y:S01]  /*42b0*/  STG.E.128 [R2.64], R8 ;  /* 0x0000000802007986 */ /* 0x000fe2000c101d12 */
[----:B------:R-:W-:Y:S05]  /*42c0*/  EXIT ;  /* 0x000000000000794d */ /* 0x000fea0003800000 */
.L_x_58:
[----:B------:R-:W-:Y:S01]  /*42d0*/  BAR.SYNC.DEFER_BLOCKING 0x0 ;  /* 0x0000000000007b1d */ /* 0x000fe20000010000 */
[C---:B------:R-:W-:Y:S02]  /*42e0*/  ISETP.LT.AND P2, PT, R3.reuse, c[0x0][0x160], P5 ;  /* 0x0000580003007a0c */ /* 0x040fe40002f41270 */
[----:B------:R-:W-:Y:S02]  /*42f0*/  IADD3 R76, R3, 0x2, RZ ;  /* 0x00000002034c7810 */ /* 0x000fe40007ffe0ff */
[----:B------:R-:W-:Y:S02]  /*4300*/  IADD3 R88, P0, R86, c[0x0][0x238], RZ ;  /* 0x00008e0056587a10 */ /* 0x000fe40007f1e0ff */
[----:B------:R-:W-:-:S02]  /*4310*/  ISETP.LT.AND P1, PT, R76, c[0x0][0x160], P5 ;  /* 0x000058004c007a0c */ /* 0x000fc40002f21270 */
[----:B------:R-:W-:Y:S01]  /*4320*/  IADD3.X R89, R87, c[0x0][0x23c], RZ, P0, !PT ;  /* 0x00008f0057597a10 */ /* 0x000fe200007fe4ff */
[----:B------:R1:W-:Y:S04]  /*4330*/  STS.64 [R0.X8], R4 ;  /* 0x0000000400007388 */ /* 0x0003e80000008a00 */
[----:B------:R3:W-:Y:S04]  /*4340*/  STS.64 [R0.X8+0x20], R8 ;  /* 0x0000200800007388 */ /* 0x0007e80000008a00 */
[----:B------:R-:W-:Y:S04]  /*4350*/  STS.64 [R0.X8+0x40], R12 ;  /* 0x0000400c00007388 */ /* 0x000fe80000008a00 */
[----:B------:R-:W-:Y:S04]  /*4360*/  STS.64 [R0.X8+0x60], R16 ;  /* 0x0000601000007388 */ /* 0x000fe80000008a00 */
[----:B------:R-:W-:Y:S01]  /*4370*/  BAR.SYNC.DEFER_BLOCKING 0x0 ;  /* 0x0000000000007b1d */ /* 0x000fe20000010000 */
[----:B-1----:R-:W-:-:S02]  /*4380*/  IADD3 R5, R3, 0x8, RZ ;  /* 0x0000000803057810 */ /* 0x002fc40007ffe0ff */
[----:B------:R-:W-:Y:S02]  /*4390*/  IADD3 R4, R3, 0xa, RZ ;  /* 0x0000000a03047810 */ /* 0x000fe40007ffe0ff */
[----:B---3--:R-:W-:Y:S02]  /*43a0*/  @P2 MOV R8, R86 ;  /* 0x0000005600082202 */ /* 0x008fe40000000f00 */
[----:B------:R-:W-:Y:S02]  /*43b0*/  @P2 MOV R9, R87 ;  /* 0x0000005700092202 */ /* 0x000fe40000000f00 */
[----:B------:R-:W-:Y:S01]  /*43c0*/  ISETP.LT.AND P3, PT, R5, c[0x0][0x160], P5 ;  /* 0x0000580005007a0c */ /* 0x000fe20002f61270 */
[----:B------:R-:W1:Y:S04]  /*43d0*/  LDS.128 R72, [R2] ;  /* 0x0000000002487984 */ /* 0x000e680000000c00 */
[----:B------:R-:W3:Y:S01]  /*43e0*/  LDS.128 R68, [R2+0x240] ;  /* 0x0002400002447984 */ /* 0x000ee20000000c00 */
[----:B-1----:R-:W-:-:S02]  /*43f0*/  FMUL R72, R72, R84 ;  /* 0x0000005448487220 */ /* 0x002fc40000400000 */
[-C--:B------:R-:W-:Y:S02]  /*4400*/  FMUL R73, R73, R84.reuse ;  /* 0x0000005449497220 */ /* 0x080fe40000400000 */
[-C--:B------:R-:W-:Y:S02]  /*4410*/  FMUL R74, R74, R84.reuse ;  /* 0x000000544a4a7220 */ /* 0x080fe40000400000 */
[-C--:B------:R-:W-:Y:S02]  /*4420*/  FMUL R75, R75, R84.reuse ;  /* 0x000000544b4b7220 */ /* 0x080fe40000400000 */
[-C--:B---3--:R-:W-:Y:S02]  /*4430*/  FMUL R68, R68, R84.reuse ;  /* 0x0000005444447220 */ /* 0x088fe40000400000 */
[-C--:B------:R-:W-:Y:S01]  /*4440*/  FMUL R69, R69, R84.reuse ;  /* 0x0000005445457220 */ /* 0x080fe20000400000 */
[----:B------:R1:W-:Y:S01]  /*4450*/  @P2 STG.E.128 [R8.64], R72 ;  /* 0x0000004808002986 */ /* 0x0003e2000c101d12 */
[----:B------:R-:W-:-:S02]  /*4460*/  FMUL R70, R70, R84 ;  /* 0x0000005446467220 */ /* 0x000fc40000400000 */
[----:B------:R-:W-:-:S05]  /*4470*/  FMUL R71, R71, R84 ;  /* 0x0000005447477220 */ /* 0x000fca0000400000 */
[----:B------:R3:W-:Y:S04]  /*4480*/  @P1 STG.E.128 [R88.64], R68 ;  /* 0x0000004458001986 */ /* 0x0007e8000c101d12 */
[----:B------:R-:W-:Y:S01]  /*4490*/  BAR.SYNC.DEFER_BLOCKING 0x0 ;  /* 0x0000000000007b1d */ /* 0x000fe20000010000 */
[----:B------:R-:W-:Y:S02]  /*44a0*/  ISETP.LT.AND P1, PT, R4, c[0x0][0x160], P5 ;  /* 0x0000580004007a0c */ /* 0x000fe40002f21270 */
[----:B-1----:R-:W-:-:S03]  /*44b0*/  IADD3 R72, R3, 0x10, RZ ;  /* 0x0000001003487810 */ /* 0x002fc60007ffe0ff */
[----:B------:R-:W-:Y:S04]  /*44c0*/  STS.64 [R0.X8], R6 ;  /* 0x0000000600007388 */ /* 0x000fe80000008a00 */
[----:B------:R-:W-:Y:S01]  /*44d0*/  STS.64 [R0.X8+0x20], R10 ;  /* 0x0000200a00007388 */ /* 0x000fe20000008a00 */
[----:B---3--:R-:W-:Y:S02]  /*44e0*/  IADD3 R68, P2, R86, c[0x0][0x250], RZ ;  /* 0x0000940056447a10 */ /* 0x008fe40007f5e0ff */
[----:B------:R-:W-:Y:S01]  /*44f0*/  IADD3 R70, P0, R88, c[0x0][0x250], RZ ;  /* 0x0000940058467a10 */ /* 0x000fe20007f1e0ff */
[----:B------:R-:W-:Y:S01]  /*4500*/  STS.64 [R0.X8+0x40], R14 ;  /* 0x0000400e00007388 */ /* 0x000fe20000008a00 */
[----:B------:R-:W-:Y:S02]  /*4510*/  IADD3.X R69, R87, c[0x0][0x254], RZ, P2, !PT ;  /* 0x0000950057457a10 */ /* 0x000fe400017fe4ff */
[----:B------:R-:W-:Y:S01]  /*4520*/  IADD3.X R71, R89, c[0x0][0x254], RZ, P0, !PT ;  /* 0x0000950059477a10 */ /* 0x000fe200007fe4ff */
[----:B------:R-:W-:Y:S04]  /*4530*/  STS.64 [R0.X8+0x60], R18 ;  /* 0x0000601200007388 */ /* 0x000fe80000008a00 */
[----:B------:R-:W-:Y:S06]  /*4540*/  BAR.SYNC.DEFER_BLOCKING 0x0 ;  /* 0x0000000000007b1d */ /* 0x000fec0000010000 */
[----:B--2---:R-:W1:Y:S04]  /*4550*/  LDS.128 R80, [R2] ;  /* 0x0000000002507984 */ /* 0x004e680000000c00 */
[----:B------:R-:W2:Y:S01]  /*4560*/  LDS.128 R76, [R2+0x240] ;  /* 0x00024000024c7984 */ /* 0x000ea20000000c00 */
[----:B-1----:R-:W-:-:S02]  /*4570*/  FMUL R8, R80, R84 ;  /* 0x0000005450087220 */ /* 0x002fc40000400000 */
[-C--:B------:R-:W-:Y:S02]  /*4580*/  FMUL R9, R81, R84.reuse ;  /* 0x0000005451097220 */ /* 0x080fe40000400000 */
[-C--:B------:R-:W-:Y:S02]  /*4590*/  FMUL R10, R82, R84.reuse ;  /* 0x00000054520a7220 */ /* 0x080fe40000400000 */
[-C--:B------:R-:W-:Y:S02]  /*45a0*/  FMUL R11, R83, R84.reuse ;  /* 0x00000054530b7220 */ /* 0x080fe40000400000 */
[-C--:B--2---:R-:W-:Y:S02]  /*45b0*/  FMUL R4, R76, R84.reuse ;  /* 0x000000544c047220 */ /* 0x084fe40000400000 */
[-C--:B------:R-:W-:Y:S01]  /*45c0*/  FMUL R5, R77, R84.reuse ;  /* 0x000000544d057220 */ /* 0x080fe20000400000 */
[----:B------:R1:W-:Y:S01]  /*45d0*/  @P3 STG.E.128 [R68.64], R8 ;  /* 0x0000000844003986 */ /* 0x0003e2000c101d12 */
[-C--:B------:R-:W-:Y:S01]  /*45e0*/  FMUL R6, R78, R84.reuse ;  /* 0x000000544e067220 */ /* 0x080fe20000400000 */
[----:B------:R-:W-:Y:S01]  /*45f0*/  ISETP.LT.AND P3, PT, R72, c[0x0][0x160], P5 ;  /* 0x0000580048007a0c */ /* 0x000fe20002f61270 */
[----:B------:R-:W-:-:S05]  /*4600*/  FMUL R7, R79, R84 ;  /* 0x000000544f077220 */ /* 0x000fca0000400000 */
[----:B------:R2:W-:Y:S04]  /*4610*/  @P1 STG.E.128 [R70.64], R4 ;  /* 0x0000000446001986 */ /* 0x0005e8000c101d12 */
[----:B------:R-:W-:Y:S01]  /*4620*/  BAR.SYNC.DEFER_BLOCKING 0x0 ;  /* 0x0000000000007b1d */ /* 0x000fe20000010000 */
[----:B-1----:R-:W-:Y:S02]  /*4630*/  IADD3 R8, R3, 0x12, RZ ;  /* 0x0000001203087810 */ /* 0x002fe40007ffe0ff */
[----:B------:R-:W-:-:S03]  /*4640*/  IADD3 R68, P2, R68, c[0x0][0x250], RZ ;  /* 0x0000940044447a10 */ /* 0x000fc60007f5e0ff */
[----:B------:R-:W-:Y:S01]  /*4650*/  STS.64 [R0.X8], R32 ;  /* 0x0000002000007388 */ /* 0x000fe20000008a00 */
[----:B------:R-:W-:Y:S02]  /*4660*/  ISETP.LT.AND P1, PT, R8, c[0x0][0x160], P5 ;  /* 0x0000580008007a0c */ /* 0x000fe40002f21270 */
[----:B------:R-:W-:Y:S01]  /*4670*/  IADD3.X R69, R69, c[0x0][0x254], RZ, P2, !PT ;  /* 0x0000950045457a10 */ /* 0x000fe200017fe4ff */
[----:B------:R-:W-:Y:S01]  /*4680*/  STS.64 [R0.X8+0x20], R28 ;  /* 0x0000201c00007388 */ /* 0x000fe20000008a00 */
[----:B--2---:R-:W-:-:S03]  /*4690*/  IADD3 R70, P0, R70, c[0x0][0x250], RZ ;  /* 0x0000940046467a10 */ /* 0x004fc60007f1e0ff */
[----:B------:R1:W-:Y:S01]  /*46a0*/  STS.64 [R0.X8+0x40], R24 ;  /* 0x0000401800007388 */ /* 0x0003e20000008a00 */
[----:B------:R-:W-:-:S03]  /*46b0*/  IADD3.X R71, R71, c[0x0][0x254], RZ, P0, !PT ;  /* 0x0000950047477a10 */ /* 0x000fc600007fe4ff */
[----:B------:R2:W-:Y:S04]  /*46c0*/  STS.64 [R0.X8+0x60], R20 ;  /* 0x0000601400007388 */ /* 0x0005e80000008a00 */
[----:B------:R-:W-:Y:S01]  /*46d0*/  BAR.SYNC.DEFER_BLOCKING 0x0 ;  /* 0x0000000000007b1d */ /* 0x000fe20000010000 */
[----:B-1----:R-:W-:Y:S02]  /*46e0*/  IADD3 R24, P0, R70, c[0x0][0x250], RZ ;  /* 0x0000940046187a10 */ /* 0x002fe40007f1e0ff */
[----:B--2---:R-:W-:-:S03]  /*46f0*/  IADD3 R21, R3, 0x18, RZ ;  /* 0x0000001803157810 */ /* 0x004fc60007ffe0ff */
[----:B------:R-:W1:Y:S01]  /*4700*/  LDS.128 R16, [R2] ;  /* 0x0000000002107984 */ /* 0x000e620000000c00 */
[----:B------:R-:W-:Y:S02]  /*4710*/  IADD3 R20, P2, R68, c[0x0][0x250], RZ ;  /* 0x0000940044147a10 */ /* 0x000fe40007f5e0ff */
[----:B------:R-:W-:Y:S01]  /*4720*/  IADD3.X R25, R71, c[0x0][0x254], RZ, P0, !PT ;  /* 0x0000950047197a10 */ /* 0x000fe200007fe4ff */
[----:B------:R-:W2:Y:S01]  /*4730*/  LDS.128 R12, [R2+0x240] ;  /* 0x00024000020c7984 */ /* 0x000ea20000000c00 */
[-C--:B-1----:R-:W-:Y:S02]  /*4740*/  FMUL R8, R16, R84.reuse ;  /* 0x0000005410087220 */ /* 0x082fe40000400000 */
[-C--:B------:R-:W-:Y:S02]  /*4750*/  FMUL R9, R17, R84.reuse ;  /* 0x0000005411097220 */ /* 0x080fe40000400000 */
[-C--:B------:R-:W-:Y:S02]  /*4760*/  FMUL R10, R18, R84.reuse ;  /* 0x00000054120a7220 */ /* 0x080fe40000400000 */
[----:B------:R-:W-:-:S02]  /*4770*/  FMUL R11, R19, R84 ;  /* 0x00000054130b7220 */ /* 0x000fc40000400000 */
[-C--:B--2---:R-:W-:Y:S02]  /*4780*/  FMUL R4, R12, R84.reuse ;  /* 0x000000540c047220 */ /* 0x084fe40000400000 */
[-C--:B------:R-:W-:Y:S01]  /*4790*/  FMUL R5, R13, R84.reuse ;  /* 0x000000540d057220 */ /* 0x080fe20000400000 */
[----:B------:R1:W-:Y:S01]  /*47a0*/  @P3 STG.E.128 [R68.64], R8 ;  /* 0x0000000844003986 */ /* 0x0003e2000c101d12 */
[-C--:B------:R-:W-:Y:S01]  /*47b0*/  FMUL R6, R14, R84.reuse ;  /* 0x000000540e067220 */ /* 0x080fe20000400000 */
[----:B------:R-:W-:Y:S01]  /*47c0*/  ISETP.LT.AND P3, PT, R21, c[0x0][0x160], P5 ;  /* 0x0000580015007a0c */ /* 0x000fe20002f61270 */
[----:B------:R-:W-:Y:S01]  /*47d0*/  FMUL R7, R15, R84 ;  /* 0x000000540f077220 */ /* 0x000fe20000400000 */
[----:B------:R-:W-:-:S04]  /*47e0*/  IADD3.X R21, R69, c[0x0][0x254], RZ, P2, !PT ;  /* 0x0000950045157a10 */ /* 0x000fc800017fe4ff */
[----:B------:R-:W-:Y:S04]  /*47f0*/  @P1 STG.E.128 [R70.64], R4 ;  /* 0x0000000446001986 */ /* 0x000fe8000c101d12 */
[----:B------:R-:W-:Y:S01]  /*4800*/  BAR.SYNC.DEFER_BLOCKING 0x0 ;  /* 0x0000000000007b1d */ /* 0x000fe20000010000 */
[----:B-1----:R-:W-:-:S05]  /*4810*/  IADD3 R8, R3, 0x1a, RZ ;  /* 0x0000001a03087810 */ /* 0x002fca0007ffe0ff */
[----:B------:R-:W-:Y:S01]  /*4820*/  STS.64 [R0.X8], R34 ;  /* 0x0000002200007388 */ /* 0x000fe20000008a00 */
[----:B------:R-:W-:-:S03]  /*4830*/  ISETP.LT.AND P1, PT, R8, c[0x0][0x160], P5 ;  /* 0x0000580008007a0c */ /* 0x000fc60002f21270 */
[----:B------:R-:W-:Y:S04]  /*4840*/  STS.64 [R0.X8+0x20], R30 ;  /* 0x0000201e00007388 */ /* 0x000fe80000008a00 */
[----:B------:R-:W-:Y:S04]  /*4850*/  STS.64 [R0.X8+0x40], R26 ;  /* 0x0000401a00007388 */ /* 0x000fe80000008a00 */
[----:B------:R1:W-:Y:S04]  /*4860*/  STS.64 [R0.X8+0x60], R22 ;  /* 0x0000601600007388 */ /* 0x0003e80000008a00 */
[----:B------:R-:W-:Y:S01]  /*4870*/  BAR.SYNC.DEFER_BLOCKING 0x0 ;  /* 0x0000000000007b1d */ /* 0x000fe20000010000 */
[----:B-1----:R-:W-:-:S05]  /*4880*/  IADD3 R23, R3, 0x20, RZ ;  /* 0x0000002003177810 */ /* 0x002fca0007ffe0ff */
[----:B------:R-:W1:Y:S01]  /*4890*/  LDS.128 R16, [R2] ;  /* 0x0000000002107984 */ /* 0x000e620000000c00 */
[----:B------:R-:W-:-:S03]  /*48a0*/  IADD3 R22, P0, R24, c[0x0][0x250], RZ ;  /* 0x0000940018167a10 */ /* 0x000fc60007f1e0ff */
[----:B------:R-:W2:Y:S01]  /*48b0*/  LDS.128 R12, [R2+0x240] ;  /* 0x00024000020c7984 */ /* 0x000ea20000000c00 */
[-C--:B-1----:R-:W-:Y:S02]  /*48c0*/  FMUL R8, R16, R84.reuse ;  /* 0x0000005410087220 */ /* 0x082fe40000400000 */
        /* <DEDUP_REMOVED lines=8> */
[----:B------:R-:W-:Y:S01]  /*4950*/  FMUL R7, R15, R84 ;  /* 0x000000540f077220 */ /* 0x000fe20000400000 */
[----:B------:R-:W-:-:S04]  /*4960*/  IADD3.X R23, R25, c[0x0][0x254], RZ, P0, !PT ;  /* 0x0000950019177a10 */ /* 0x000fc800007fe4ff */
        /* <DEDUP_REMOVED lines=8> */
[C---:B--2---:R-:W-:Y:S02]  /*49f0*/  IADD3 R24, R3.reuse, 0x28, RZ ;  /* 0x0000002803187810 */ /* 0x044fe40007ffe0ff */
[----:B------:R-:W-:Y:S01]  /*4a00*/  IADD3 R25, R3, 0x30, RZ ;  /* 0x0000003003197810 */ /* 0x000fe20007ffe0ff */
[----:B------:R-:W-:Y:S04]  /*4a10*/  STS.64 [R0.X8+0x40], R44 ;  /* 0x0000402c00007388 */ /* 0x000fe80000008a00 */
[----:B------:R-:W-:Y:S04]  /*4a20*/  STS.64 [R0.X8+0x60], R48 ;  /* 0x0000603000007388 */ /* 0x000fe80000008a00 */
[----:B------:R-:W-:Y:S06]  /*4a30*/  BAR.SYNC.DEFER_BLOCKING 0x0 ;  /* 0x0000000000007b1d */ /* 0x000fec0000010000 */
[----:B------:R-:W1:Y:S04]  /*4a40*/  LDS.128 R16, [R2] ;  /* 0x0000000002107984 */ /* 0x000e680000000c00 */
        /* <DEDUP_REMOVED lines=19> */
[----:B--2---:R-:W-:Y:S02]  /*4b80*/  IADD3 R22, P0, R22, c[0x0][0x250], RZ ;  /* 0x0000940016167a10 */ /* 0x004fe40007f1e0ff */
[----:B------:R-:W-:Y:S01]  /*4b90*/  IADD3 R24, P2, R20, c[0x0][0x250], RZ ;  /* 0x0000940014187a10 */ /* 0x000fe20007f5e0ff */
[----:B------:R-:W-:Y:S01]  /*4ba0*/  STS.64 [R0.X8+0x40], R46 ;  /* 0x0000402e00007388 */ /* 0x000fe20000008a00 */
[----:B------:R-:W-:-:S03]  /*4bb0*/  IADD3.X R23, R23, c[0x0][0x254], RZ, P0, !PT ;  /* 0x0000950017177a10 */ /* 0x000fc600007fe4ff */
        /* <DEDUP_REMOVED lines=36> */
[----:B------:R-:W-:Y:S01]  /*4e00*/  @P3 STG.E.128 [R24.64], R8 ;  /* 0x0000000818003986 */ /* 0x000fe2000c101d12 */
[----:B------:R-:W-:-:S02]  /*4e10*/  FMUL R6, R14, R84 ;  /* 0x000000540e067220 */ /* 0x000fc40000400000 */
[----:B------:R-:W-:-:S05]  /*4e20*/  FMUL R7, R15, R84 ;  /* 0x000000540f077220 */ /* 0x000fca0000400000 */
[----:B------:R1:W-:Y:S04]  /*4e30*/  @P1 STG.E.128 [R20.64], R4 ;  /* 0x0000000414001986 */ /* 0x0003e8000c101d12 */
[----:B------:R-:W-:Y:S01]  /*4e40*/  BAR.SYNC.DEFER_BLOCKING 0x0 ;  /* 0x0000000000007b1d */ /* 0x000fe20000010000 */
[----:B------:R-:W-:Y:S02]  /*4e50*/  ISETP.LT.AND P1, PT, R22, c[0x0][0x160], P5 ;  /* 0x0000580016007a0c */ /* 0x000fe40002f21270 */
[----:B------:R-:W-:-:S03]  /*4e60*/  ISETP.LT.AND P5, PT, R3, c[0x0][0x160], P5 ;  /* 0x0000580003007a0c */ /* 0x000fc60002fa1270 */
[----:B------:R-:W-:Y:S04]  /*4e70*/  STS.64 [R0.X8], R66 ;  /* 0x0000004200007388 */ /* 0x000fe80000008a00 */
[----:B------:R-:W-:Y:S01]  /*4e80*/  STS.64 [R0.X8+0x20], R62 ;  /* 0x0000203e00007388 */ /* 0x000fe20000008a00 */
[----:B-1----:R-:W-:-:S03]  /*4e90*/  IADD3 R4, P0, R24, c[0x0][0x250], RZ ;  /* 0x0000940018047a10 */ /* 0x002fc60007f1e0ff */
[----:B------:R-:W-:Y:S01]  /*4ea0*/  STS.64 [R0.X8+0x40], R58 ;  /* 0x0000403a00007388 */ /* 0x000fe20000008a00 */
[----:B------:R-:W-:-:S03]  /*4eb0*/  IADD3.X R5, R25, c[0x0][0x254], RZ, P0, !PT ;  /* 0x0000950019057a10 */ /* 0x000fc600007fe4ff */
[----:B------:R-:W-:Y:S04]  /*4ec0*/  STS.64 [R0.X8+0x60], R54 ;  /* 0x0000603600007388 */ /* 0x000fe80000008a00 */
[----:B------:R-:W-:Y:S06]  /*4ed0*/  BAR.SYNC.DEFER_BLOCKING 0x0 ;  /* 0x0000000000007b1d */ /* 0x000fec0000010000 */
[----:B------:R-:W1:Y:S04]  /*4ee0*/  LDS.128 R12, [R2] ;  /* 0x00000000020c7984 */ /* 0x000e680000000c00 */
[----:B------:R2:W3:Y:S02]  /*4ef0*/  LDS.128 R16, [R2+0x240] ;  /* 0x0002400002107984 */ /* 0x0004e40000000c00 */
[----:B--2---:R-:W-:-:S04]  /*4f00*/  IADD3 R2, P0, R20, c[0x0][0x250], RZ ;  /* 0x0000940014027a10 */ /* 0x004fc80007f1e0ff */
[----:B------:R-:W-:Y:S01]  /*4f10*/  IADD3.X R3, R21, c[0x0][0x254], RZ, P0, !PT ;  /* 0x0000950015037a10 */ /* 0x000fe200007fe4ff */
[-C--:B-1----:R-:W-:Y:S02]  /*4f20*/  FMUL R12, R12, R84.reuse ;  /* 0x000000540c0c7220 */ /* 0x082fe40000400000 */
[-C--:B------:R-:W-:Y:S02]  /*4f30*/  FMUL R13, R13, R84.reuse ;  /* 0x000000540d0d7220 */ /* 0x080fe40000400000 */
[-C--:B------:R-:W-:Y:S02]  /*4f40*/  FMUL R14, R14, R84.reuse ;  /* 0x000000540e0e7220 */ /* 0x080fe40000400000 */
[-C--:B------:R-:W-:Y:S02]  /*4f50*/  FMUL R15, R15, R84.reuse ;  /* 0x000000540f0f7220 */ /* 0x080fe40000400000 */
[-C--:B---3--:R-:W-:Y:S02]  /*4f60*/  FMUL R16, R16, R84.reuse ;  /* 0x0000005410107220 */ /* 0x088fe40000400000 */
[-C--:B------:R-:W-:Y:S01]  /*4f70*/  FMUL R17, R17, R84.reuse ;  /* 0x0000005411117220 */ /* 0x080fe20000400000 */
[----:B------:R1:W-:Y:S01]  /*4f80*/  @P1 STG.E.128 [R4.64], R12 ;  /* 0x0000000c04001986 */ /* 0x0003e2000c101d12 */
[----:B------:R-:W-:-:S02]  /*4f90*/  FMUL R18, R18, R84 ;  /* 0x0000005412127220 */ /* 0x000fc40000400000 */
[----:B------:R-:W-:Y:S01]  /*4fa0*/  FMUL R19, R19, R84 ;  /* 0x0000005413137220 */ /* 0x000fe20000400000 */
[----:B------:R-:W-:Y:S06]  /*4fb0*/  @!P5 EXIT ;  /* 0x000000000000d94d */ /* 0x000fec0003800000 */
[----:B------:R-:W-:Y:S01]  /*4fc0*/  STG.E.128 [R2.64], R16 ;  /* 0x0000001002007986 */ /* 0x000fe2000c101d12 */
[----:B------:R-:W-:Y:S05]  /*4fd0*/  EXIT ;  /* 0x000000000000794d */ /* 0x000fea0003800000 */
.L_x_59:
        /* <DEDUP_REMOVED lines=10> */
.L_x_70:


//--------------------- .text._ZN7cutlass6KernelINS_4gemm6kernel4GemmINS1_11threadblock13MmaMultistageINS1_9GemmShapeILi128ELi64ELi16EEENS_9transform11threadblock28PredicatedTileAccessIteratorINS_11MatrixShapeILi128ELi16EEEfNS_6layout8RowMajorELi1ENS8_29PitchLinearWarpRakedThreadMapINS_16PitchLinearShapeILi16ELi128EEELi128ENSG_ILi4ELi8EEELi4EEENS_5ArrayIfLi4ELb1EEELb0ENSD_9NoPermuteEEENS9_25RegularTileAccessIteratorISC_fNSD_37RowMajorTensorOpMultiplicandCrosswiseILi32ELi16EEELi0ESJ_Li16EEELNS_4arch14CacheOperation4KindE1ENSA_INSB_ILi16ELi64EEEfNSD_11ColumnMajorELi0ENSF_INSG_ILi16ELi64EEELi128ESI_Li4EEESL_Lb0ESM_EENSO_ISV_fNSD_40ColumnMajorTensorOpMultiplicandCrosswiseILi32ELi16EEELi1ESY_Li16EEELSU_1EfSE_NS4_9MmaPolicyINS1_4warp18MmaTensorOpFastF32INS6_ILi64ELi32ELi16EEEfSQ_fS11_fSE_NS14_17MmaTensorOpPolicyINSS_3MmaINS6_ILi16ELi8ELi8EEELi32ENS_10tfloat32_tESE_S1A_SW_fSE_NSS_13OpMultiplyAddEEENSB_ILi1ELi1EEEEELi1ELb0EbEENSB_ILi0ELi0EEES1G_Li1EEELi3ELNS1_23SharedMemoryClearOptionE0EbEENS_8epilogue11threadblock8EpilogueIS7_S1F_Li1ENS1L_22PredicatedTileIteratorINS1L_26OutputTileOptimalThreadMapINS1L_15OutputTileShapeILi64ELi8ELi2ELi1ELi1EEENS1P_ILi1ELi8ELi1ELi1ELi8EEELi128ELi4ELi32EEEfLb0ESM_Lb0EEENS1K_4warp24FragmentIteratorTensorOpIS16_S19_fSL_SE_EENS1U_20TileIteratorTensorOpIS16_S19_fSE_EENS1L_18SharedLoadIteratorINS1S_18CompactedThreadMapEfLi16EEENS1K_6thread17LinearCombinationIfLi4EffLNS22_9ScaleType4KindE0ELNS_15FloatRoundStyleE2EfEENSB_ILi0ELi8EEELi2ELi1EEENS4_30GemmIdentityThreadblockSwizzleILi1EEELb0EEEEEvNT_6ParamsE --------------------------
	.section	.text._ZN7cutlass6KernelINS_4gemm6kernel4GemmINS1_11threadblock13MmaMultistageINS1_9GemmShapeILi128ELi64ELi16EEENS_9transform11threadblock28PredicatedTileAccessIteratorINS_11MatrixShapeILi128ELi16EEEfNS_6layout8RowMajorELi1ENS8_29PitchLinearWarpRakedThreadMapINS_16PitchLinearShapeILi16ELi128EEELi128ENSG_ILi4ELi8EEELi4EEENS_5ArrayIfLi4ELb1EEELb0ENSD_9NoPermuteEEENS9_25RegularTileAccessIteratorISC_fNSD_37RowMajorTensorOpMultiplicandCrosswiseILi32ELi16EEELi0ESJ_Li16EEELNS_4arch14CacheOperation4KindE1ENSA_INSB_ILi16ELi64EEEfNSD_11ColumnMajorELi0ENSF_INSG_ILi16ELi64EEELi128ESI_Li4EEESL_Lb0ESM_EENSO_ISV_fNSD_40ColumnMajorTensorOpMultiplicandCrosswiseILi32ELi16EEELi1ESY_Li16EEELSU_1EfSE_NS4_9MmaPolicyINS1_4warp18MmaTensorOpFastF32INS6_ILi64ELi32ELi16EEEfSQ_fS11_fSE_NS14_17MmaTensorOpPolicyINSS_3MmaINS6_ILi16ELi8ELi8EEELi32ENS_10tfloat32_tESE_S1A_SW_fSE_NSS_13OpMultiplyAddEEENSB_ILi1ELi1EEEEELi1ELb0EbEENSB_ILi0ELi0EEES1G_Li1EEELi3ELNS1_23SharedMemoryClearOptionE0EbEENS_8epilogue11threadblock8EpilogueIS7_S1F_Li1ENS1L_22PredicatedTileIteratorINS1L_26OutputTileOptimalThreadMapINS1L_15OutputTileShapeILi64ELi8ELi2ELi1ELi1EEENS1P_ILi1ELi8ELi1ELi1ELi8EEELi128ELi4ELi32EEEfLb0ESM_Lb0EEENS1K_4warp24FragmentIteratorTensorOpIS16_S19_fSL_SE_EENS1U_20TileIteratorTensorOpIS16_S19_fSE_EENS1L_18SharedLoadIteratorINS1S_18CompactedThreadMapEfLi16EEENS1K_6thread17LinearCombinationIfLi4EffLNS22_9ScaleType4KindE0ELNS_15FloatRoundStyleE2EfEENSB_ILi0ELi8EEELi2ELi1EEENS4_30GemmIdentityThreadblockSwizzleILi1EEELb0EEEEEvNT_6ParamsE,"ax",@progbits
	.sectioninfo	@"SHI_REGISTERS=255"
	.align	128
.text._ZN7cutlass6KernelINS_4gemm6kernel4GemmINS1_11threadblock13MmaMultistageINS1_9GemmShapeILi128ELi64ELi16EEENS_9transform11threadblock28PredicatedTileAccessIteratorINS_11MatrixShapeILi128ELi16EEEfNS_6layout8RowMajorELi1ENS8_29PitchLinearWarpRakedThreadMapINS_16PitchLinearShapeILi16ELi128EEELi128ENSG_ILi4ELi8EEELi4EEENS_5ArrayIfLi4ELb1EEELb0ENSD_9NoPermuteEEENS9_25RegularTileAccessIteratorISC_fNSD_37RowMajorTensorOpMultiplicandCrosswiseILi32ELi16EEELi0ESJ_Li16EEELNS_4arch14CacheOperation4KindE1ENSA_INSB_ILi16ELi64EEEfNSD_11ColumnMajorELi0ENSF_INSG_ILi16ELi64EEELi128ESI_Li4EEESL_Lb0ESM_EENSO_ISV_fNSD_40ColumnMajorTensorOpMultiplicandCrosswiseILi32ELi16EEELi1ESY_Li16EEELSU_1EfSE_NS4_9MmaPolicyINS1_4warp18MmaTensorOpFastF32INS6_ILi64ELi32ELi16EEEfSQ_fS11_fSE_NS14_17MmaTensorOpPolicyINSS_3MmaINS6_ILi16ELi8ELi8EEELi32ENS_10tfloat32_tESE_S1A_SW_fSE_NSS_13OpMultiplyAddEEENSB_ILi1ELi1EEEEELi1ELb0EbEENSB_ILi0ELi0EEES1G_Li1EEELi3ELNS1_23SharedMemoryClearOptionE0EbEENS_8epilogue11threadblock8EpilogueIS7_S1F_Li1ENS1L_22PredicatedTileIteratorINS1L_26OutputTileOptimalThreadMapINS1L_15OutputTileShapeILi64ELi8ELi2ELi1ELi1EEENS1P_ILi1ELi8ELi1ELi1ELi8EEELi128ELi4ELi32EEEfLb0ESM_Lb0EEENS1K_4warp24FragmentIteratorTensorOpIS16_S19_fSL_SE_EENS1U_20TileIteratorTensorOpIS16_S19_fSE_EENS1L_18SharedLoadIteratorINS1S_18CompactedThreadMapEfLi16EEENS1K_6thread17LinearCombinationIfLi4EffLNS22_9ScaleType4KindE0ELNS_15FloatRoundStyleE2EfEENSB_ILi0ELi8EEELi2ELi1EEENS4_30GemmIdentityThreadblockSwizzleILi1EEELb0EEEEEvNT_6ParamsE:
        .type           _ZN7cutlass6KernelINS_4gemm6kernel4GemmINS1_11threadblock13MmaMultistageINS1_9GemmShapeILi128ELi64ELi16EEENS_9transform11threadblock28PredicatedTileAccessIteratorINS_11MatrixShapeILi128ELi16EEEfNS_6layout8RowMajorELi1ENS8_29PitchLinearWarpRakedThreadMapINS_16PitchLinearShapeILi16ELi128EEELi128ENSG_ILi4ELi8EEELi4EEENS_5ArrayIfLi4ELb1EEELb0ENSD_9NoPermuteEEENS9_25RegularTileAccessIteratorISC_fNSD_37RowMajorTensorOpMultiplicandCrosswiseILi32ELi16EEELi0ESJ_Li16EEELNS_4arch14CacheOperation4KindE1ENSA_INSB_ILi16ELi64EEEfNSD_11ColumnMajorELi0ENSF_INSG_ILi16ELi64EEELi128ESI_Li4EEESL_Lb0ESM_EENSO_ISV_fNSD_40ColumnMajorTensorOpMultiplicandCrosswiseILi32ELi16EEELi1ESY_Li16EEELSU_1EfSE_NS4_9MmaPolicyINS1_4warp18MmaTensorOpFastF32INS6_ILi64ELi32ELi16EEEfSQ_fS11_fSE_NS14_17MmaTensorOpPolicyINSS_3MmaINS6_ILi16ELi8ELi8EEELi32ENS_10tfloat32_tESE_S1A_SW_fSE_NSS_13OpMultiplyAddEEENSB_ILi1ELi1EEEEELi1ELb0EbEENSB_ILi0ELi0EEES1G_Li1EEELi3ELNS1_23SharedMemoryClearOptionE0EbEENS_8epilogue11threadblock8EpilogueIS7_S1F_Li1ENS1L_22PredicatedTileIteratorINS1L_26OutputTileOptimalThreadMapINS1L_15OutputTileShapeILi64ELi8ELi2ELi1ELi1EEENS1P_ILi1ELi8ELi1ELi1ELi8EEELi128ELi4ELi32EEEfLb0ESM_Lb0EEENS1K_4warp24FragmentIteratorTensorOpIS16_S19_fSL_SE_EENS1U_20TileIteratorTensorOpIS16_S19_fSE_EENS1L_18SharedLoadIteratorINS1S_18CompactedThreadMapEfLi16EEENS1K_6thread17LinearCombinationIfLi4EffLNS22_9ScaleType4KindE0ELNS_15FloatRoundStyleE2EfEENSB_ILi0ELi8EEELi2ELi1EEENS4_30GemmIdentityThreadblockSwizzleILi1EEELb0EEEEEvNT_6ParamsE,@function
        .size           _ZN7cutlass6KernelINS_4gemm6kernel4GemmINS1_11threadblock13MmaMultistageINS1_9GemmShapeILi128ELi64ELi16EEENS_9transform11threadblock28PredicatedTileAccessIteratorINS_11MatrixShapeILi128ELi16EEEfNS_6layout8RowMajorELi1ENS8_29PitchLinearWarpRakedThreadMapINS_16PitchLinearShapeILi16ELi128EEELi128ENSG_ILi4ELi8EEELi4EEENS_5ArrayIfLi4ELb1EEELb0ENSD_9NoPermuteEEENS9_25RegularTileAccessIteratorISC_fNSD_37RowMajorTensorOpMultiplicandCrosswiseILi32ELi16EEELi0ESJ_Li16EEELNS_4arch14CacheOperation4KindE1ENSA_INSB_ILi16ELi64EEEfNSD_11ColumnMajorELi0ENSF_INSG_ILi16ELi64EEELi128ESI_Li4EEESL_Lb0ESM_EENSO_ISV_fNSD_40ColumnMajorTensorOpMultiplicandCrosswiseILi32ELi16EEELi1ESY_Li16EEELSU_1EfSE_NS4_9MmaPolicyINS1_4warp18MmaTensorOpFastF32INS6_ILi64ELi32ELi16EEEfSQ_fS11_fSE_NS14_17MmaTensorOpPolicyINSS_3MmaINS6_ILi16ELi8ELi8EEELi32ENS_10tfloat32_tESE_S1A_SW_fSE_NSS_13OpMultiplyAddEEENSB_ILi1ELi1EEEEELi1ELb0EbEENSB_ILi0ELi0EEES1G_Li1EEELi3ELNS1_23SharedMemoryClearOptionE0EbEENS_8epilogue11threadblock8EpilogueIS7_S1F_Li1ENS1L_22PredicatedTileIteratorINS1L_26OutputTileOptimalThreadMapINS1L_15OutputTileShapeILi64ELi8ELi2ELi1ELi1EEENS1P_ILi1ELi8ELi1ELi1ELi8EEELi128ELi4ELi32EEEfLb0ESM_Lb0EEENS1K_4warp24FragmentIteratorTensorOpIS16_S19_fSL_SE_EENS1U_20TileIteratorTensorOpIS16_S19_fSE_EENS1L_18SharedLoadIteratorINS1S_18CompactedThreadMapEfLi16EEENS1K_6thread17LinearCombinationIfLi4EffLNS22_9ScaleType4KindE0ELNS_15FloatRoundStyleE2EfEENSB_ILi0ELi8EEELi2ELi1EEENS4_30GemmIdentityThreadblockSwizzleILi1EEELb0EEEEEvNT_6ParamsE,(.L_x_71 - _ZN7cutlass6KernelINS_4gemm6kernel4GemmINS1_11threadblock13MmaMultistageINS1_9GemmShapeILi128ELi64ELi16EEENS_9transform11threadblock28PredicatedTileAccessIteratorINS_11MatrixShapeILi128ELi16EEEfNS_6layout8RowMajorELi1ENS8_29PitchLinearWarpRakedThreadMapINS_16PitchLinearShapeILi16ELi128EEELi128ENSG_ILi4ELi8EEELi4EEENS_5ArrayIfLi4ELb1EEELb0ENSD_9NoPermuteEEENS9_25RegularTileAccessIteratorISC_fNSD_37RowMajorTensorOpMultiplicandCrosswiseILi32ELi16EEELi0ESJ_Li16EEELNS_4arch14CacheOperation4KindE1ENSA_INSB_ILi16ELi64EEEfNSD_11ColumnMajorELi0ENSF_INSG_ILi16ELi64EEELi128ESI_Li4EEESL_Lb0ESM_EENSO_ISV_fNSD_40ColumnMajorTensorOpMultiplicandCrosswiseILi32ELi16EEELi1ESY_Li16EEELSU_1EfSE_NS4_9MmaPolicyINS1_4warp18MmaTensorOpFastF32INS6_ILi64ELi32ELi16EEEfSQ_fS11_fSE_NS14_17MmaTensorOpPolicyINSS_3MmaINS6_ILi16ELi8ELi8EEELi32ENS_10tfloat32_tESE_S1A_SW_fSE_NSS_13OpMultiplyAddEEENSB_ILi1ELi1EEEEELi1ELb0EbEENSB_ILi0ELi0EEES1G_Li1EEELi3ELNS1_23SharedMemoryClearOptionE0EbEENS_8epilogue11threadblock8EpilogueIS7_S1F_Li1ENS1L_22PredicatedTileIteratorINS1L_26OutputTileOptimalThreadMapINS1L_15OutputTileShapeILi64ELi8ELi2ELi1ELi1EEENS1P_ILi1ELi8ELi1ELi1ELi8EEELi128ELi4ELi32EEEfLb0ESM_Lb0EEENS1K_4warp24FragmentIteratorTensorOpIS16_S19_fSL_SE_EENS1U_20TileIteratorTensorOpIS16_S19_fSE_EENS1L_18SharedLoadIteratorINS1S_18CompactedThreadMapEfLi16EEENS1K_6thread17LinearCombinationIfLi4EffLNS22_9ScaleType4KindE0ELNS_15FloatRoundStyleE2EfEENSB_ILi0ELi8EEELi2ELi1EEENS4_30GemmIdentityThreadblockSwizzleILi1EEELb0EEEEEvNT_6ParamsE)
        .other          _ZN7cutlass6KernelINS_4gemm6kernel4GemmINS1_11threadblock13MmaMultistageINS1_9GemmShapeILi128ELi64ELi16EEENS_9transform11threadblock28PredicatedTileAccessIteratorINS_11MatrixShapeILi128ELi16EEEfNS_6layout8RowMajorELi1ENS8_29PitchLinearWarpRakedThreadMapINS_16PitchLinearShapeILi16ELi128EEELi128ENSG_ILi4ELi8EEELi4EEENS_5ArrayIfLi4ELb1EEELb0ENSD_9NoPermuteEEENS9_25RegularTileAccessIteratorISC_fNSD_37RowMajorTensorOpMultiplicandCrosswiseILi32ELi16EEELi0ESJ_Li16EEELNS_4arch14CacheOperation4KindE1ENSA_INSB_ILi16ELi64EEEfNSD_11ColumnMajorELi0ENSF_INSG_ILi16ELi64EEELi128ESI_Li4EEESL_Lb0ESM_EENSO_ISV_fNSD_40ColumnMajorTensorOpMultiplicandCrosswiseILi32ELi16EEELi1ESY_Li16EEELSU_1EfSE_NS4_9MmaPolicyINS1_4warp18MmaTensorOpFastF32INS6_ILi64ELi32ELi16EEEfSQ_fS11_fSE_NS14_17MmaTensorOpPolicyINSS_3MmaINS6_ILi16ELi8ELi8EEELi32ENS_10tfloat32_tESE_S1A_SW_fSE_NSS_13OpMultiplyAddEEENSB_ILi1ELi1EEEEELi1ELb0EbEENSB_ILi0ELi0EEES1G_Li1EEELi3ELNS1_23SharedMemoryClearOptionE0EbEENS_8epilogue11threadblock8EpilogueIS7_S1F_Li1ENS1L_22PredicatedTileIteratorINS1L_26OutputTileOptimalThreadMapINS1L_15OutputTileShapeILi64ELi8ELi2ELi1ELi1EEENS1P_ILi1ELi8ELi1ELi1ELi8EEELi128ELi4ELi32EEEfLb0ESM_Lb0EEENS1K_4warp24FragmentIteratorTensorOpIS16_S19_fSL_SE_EENS1U_20TileIteratorTensorOpIS16_S19_fSE_EENS1L_18SharedLoadIteratorINS1S_18CompactedThreadMapEfLi16EEENS1K_6thread17LinearCombinationIfLi4EffLNS22_9ScaleType4KindE0ELNS_15FloatRoundStyleE2EfEENSB_ILi0ELi8EEELi2ELi1EEENS4_30GemmIdentityThreadblockSwizzleILi1EEELb0EEEEEvNT_6ParamsE,@"STO_CUDA_ENTRY STV_DEFAULT"
_ZN7cutlass6KernelINS_4gemm6kernel4GemmINS1_11threadblock13MmaMultistageINS1_9GemmShapeILi128ELi64ELi16EEENS_9transform11threadblock28PredicatedTileAccessIteratorINS_11MatrixShapeILi128ELi16EEEfNS_6layout8RowMajorELi1ENS8_29PitchLinearWarpRakedThreadMapINS_16PitchLinearShapeILi16ELi128EEELi128ENSG_ILi4ELi8EEELi4EEENS_5ArrayIfLi4ELb1EEELb0ENSD_9NoPermuteEEENS9_25RegularTileAccessIteratorISC_fNSD_37RowMajorTensorOpMultiplicandCrosswiseILi32ELi16EEELi0ESJ_Li16EEELNS_4arch14CacheOperation4KindE1ENSA_INSB_ILi16ELi64EEEfNSD_11ColumnMajorELi0ENSF_INSG_ILi16ELi64EEELi128ESI_Li4EEESL_Lb0ESM_EENSO_ISV_fNSD_40ColumnMajorTensorOpMultiplicandCrosswiseILi32ELi16EEELi1ESY_Li16EEELSU_1EfSE_NS4_9MmaPolicyINS1_4warp18MmaTensorOpFastF32INS6_ILi64ELi32ELi16EEEfSQ_fS11_fSE_NS14_17MmaTensorOpPolicyINSS_3MmaINS6_ILi16ELi8ELi8EEELi32ENS_10tfloat32_tESE_S1A_SW_fSE_NSS_13OpMultiplyAddEEENSB_ILi1ELi1EEEEELi1ELb0EbEENSB_ILi0ELi0EEES1G_Li1EEELi3ELNS1_23SharedMemoryClearOptionE0EbEENS_8epilogue11threadblock8EpilogueIS7_S1F_Li1ENS1L_22PredicatedTileIteratorINS1L_26OutputTileOptimalThreadMapINS1L_15OutputTileShapeILi64ELi8ELi2ELi1ELi1EEENS1P_ILi1ELi8ELi1ELi1ELi8EEELi128ELi4ELi32EEEfLb0ESM_Lb0EEENS1K_4warp24FragmentIteratorTensorOpIS16_S19_fSL_SE_EENS1U_20TileIteratorTensorOpIS16_S19_fSE_EENS1L_18SharedLoadIteratorINS1S_18CompactedThreadMapEfLi16EEENS1K_6thread17LinearCombinationIfLi4EffLNS22_9ScaleType4KindE0ELNS_15FloatRoundStyleE2EfEENSB_ILi0ELi8EEELi2ELi1EEENS4_30GemmIdentityThreadblockSwizzleILi1EEELb0EEEEEvNT_6ParamsE:
        /* <DEDUP_REMOVED lines=14> */
[----:B------:R-:W-:Y:S01]  /*00e0*/  IMAD.MOV.U32 R232, RZ, RZ, RZ ;  /* 0x000000ffffe87224 */ /* 0x000fe200078e00ff */
        /* <DEDUP_REMOVED lines=21> */
[--C-:B-1----:R-:W-:Y:S01]  /*0240*/  SHF.R.U32.HI R3, RZ, 0x5, R2.reuse ;  /* 0x00000005ff037819 */ /* 0x102fe20000011602 */
[----:B------:R-:W-:Y:S01]  /*0250*/  IMAD.SHL.U32 R8, R2, 0x4, RZ ;  /* 0x0000000402087824 */ /* 0x000fe200078e00ff */
[--C-:B------:R-:W-:Y:S01]  /*0260*/  SHF.R.S32.HI R5, RZ, 0x1f, R2.reuse ;  /* 0x0000001fff057819 */ /* 0x100fe20000011402 */
[----:B------:R-:W-:Y:S01]  /*0270*/  CS2R R190, SRZ ;  /* 0x0000000000be7805 */ /* 0x000fe2000001ff00 */
[----:B--2---:R-:W-:Y:S01]  /*0280*/  IMAD R22, R22, c[0x0][0x2b0], RZ ;  /* 0x0000ac0016167a24 */ /* 0x004fe200078e02ff */
[----:B------:R-:W-:Y:S01]  /*0290*/  LOP3.LUT R15, R2, 0x7, RZ, 0xc0, !PT ;  /* 0x00000007020f7812 */ /* 0x000fe200078ec0ff */
[----:B------:R-:W1:Y:S01]  /*02a0*/  SHFL.IDX PT, R3, R3, RZ, 0x1f ;  /* 0x00001fff03037589 */ /* 0x000e6200000e0000 */
[----:B------:R-:W-:Y:S01]  /*02b0*/  LEA.HI R5, R5, R2, RZ, 0x5 ;  /* 0x0000000205057211 */ /* 0x000fe200078f28ff */
[----:B------:R-:W-:Y:S01]  /*02c0*/  CS2R R188, SRZ ;  /* 0x0000000000bc7805 */ /* 0x000fe2000001ff00 */
[----:B------:R-:W-:Y:S01]  /*02d0*/  IADD3 R9, R22, c[0x0][0x2b0], RZ ;  /* 0x0000ac0016097a10 */ /* 0x000fe20007ffe0ff */
[----:B------:R-:W-:Y:S01]  /*02e0*/  CS2R R186, SRZ ;  /* 0x0000000000ba7805 */ /* 0x000fe2000001ff00 */
[----:B------:R-:W-:Y:S01]  /*02f0*/  LOP3.LUT R13, R5, 0xffffffe0, RZ, 0xc0, !PT ;  /* 0xffffffe0050d7812 */ /* 0x000fe200078ec0ff */
[----:B------:R-:W-:Y:S01]  /*0300*/  CS2R R184, SRZ ;  /* 0x0000000000b87805 */ /* 0x000fe2000001ff00 */
[----:B------:R-:W-:Y:S01]  /*0310*/  IMNMX R9, R9, c[0x0][0x168], PT ;  /* 0x00005a0009097a17 */ /* 0x000fe20003800200 */
[----:B------:R-:W-:Y:S01]  /*0320*/  CS2R R182, SRZ ;  /* 0x0000000000b67805 */ /* 0x000fe2000001ff00 */
[----:B------:R-:W-:Y:S01]  /*0330*/  SHF.R.U32.HI R0, RZ, 0x3, R2 ;  /* 0x00000003ff007819 */ /* 0x000fe20000011602 */
[----:B------:R-:W-:Y:S01]  /*0340*/  CS2R R180, SRZ ;  /* 0x0000000000b47805 */ /* 0x000fe2000001ff00 */
[----:B------:R-:W-:Y:S01]  /*0350*/  SHF.R.U32.HI R237, RZ, 0x1, R15 ;  /* 0x00000001ffed7819 */ /* 0x000fe2000001160f */
[----:B------:R-:W-:Y:S01]  /*0360*/  CS2R R178, SRZ ;  /* 0x0000000000b27805 */ /* 0x000fe2000001ff00 */
[C---:B------:R-:W-:Y:S01]  /*0370*/  LOP3.LUT R19, R2.reuse, 0x1f, RZ, 0xc0, !PT ;  /* 0x0000001f02137812 */ /* 0x040fe200078ec0ff */
[----:B------:R-:W-:Y:S01]  /*0380*/  CS2R R176, SRZ ;  /* 0x0000000000b07805 */ /* 0x000fe2000001ff00 */
[C---:B------:R-:W-:Y:S01]  /*0390*/  LOP3.LUT R238, R2.reuse, 0x6, RZ, 0xc0, !PT ;  /* 0x0000000602ee7812 */ /* 0x040fe200078ec0ff */
[----:B------:R-:W-:Y:S01]  /*03a0*/  CS2R R174, SRZ ;  /* 0x0000000000ae7805 */ /* 0x000fe2000001ff00 */
[----:B------:R-:W-:Y:S01]  /*03b0*/  LOP3.LUT R17, R2, 0xe, RZ, 0xc0, !PT ;  /* 0x0000000e02117812 */ /* 0x000fe200078ec0ff */
[----:B------:R-:W-:Y:S01]  /*03c0*/  CS2R R172, SRZ ;  /* 0x0000000000ac7805 */ /* 0x000fe2000001ff00 */
[----:B------:R-:W-:Y:S01]  /*03d0*/  IADD3 R250, R9, 0xf, -R22 ;  /* 0x0000000f09fa7810 */ /* 0x000fe20007ffe816 */
[----:B------:R-:W-:Y:S01]  /*03e0*/  CS2R R170, SRZ ;  /* 0x0000000000aa7805 */ /* 0x000fe2000001ff00 */
[----:B------:R-:W-:Y:S01]  /*03f0*/  LOP3.LUT R237, R237, 0x1, R0, 0x78, !PT ;  /* 0x00000001eded7812 */ /* 0x000fe200078e7800 */
[----:B------:R-:W-:Y:S01]  /*0400*/  IMAD.MOV.U32 R169, RZ, RZ, RZ ;  /* 0x000000ffffa97224 */ /* 0x000fe200078e00ff */
[----:B------:R-:W-:Y:S01]  /*0410*/  SHF.R.U32.HI R19, RZ, 0x4, R19 ;  /* 0x00000004ff137819 */ /* 0x000fe20000011613 */
[----:B-1----:R1:W2:Y:S01]  /*0420*/  R2UR UR4, R3 ;  /* 0x00000000030473c2 */ /* 0x0022a200000e0000 */
[----:B------:R-:W-:Y:S01]  /*0430*/  IADD3 R0, R250, 0xf, RZ ;  /* 0x0000000ffa007810 */ /* 0x000fe20007ffe0ff */
[----:B------:R-:W-:Y:S01]  /*0440*/  CS2R R32, SRZ ;  /* 0x0000000000207805 */ /* 0x000fe2000001ff00 */
[----:B------:R-:W-:Y:S01]  /*0450*/  LOP3.LUT R8, R8, 0x4, RZ, 0xc0, !PT ;  /* 0x0000000408087812 */ /* 0x000fe200078ec0ff */
[----:B------:R-:W-:Y:S01]  /*0460*/  IMAD.SHL.U32 R4, R19, 0x8, RZ ;  /* 0x0000000813047824 */ /* 0x000fe200078e00ff */
[----:B------:R-:W-:Y:S01]  /*0470*/  ISETP.GE.U32.AND P6, PT, R0, 0x1f, PT ;  /* 0x0000001f0000780c */ /* 0x000fe20003fc6070 */
[----:B------:R-:W-:Y:S01]  /*0480*/  CS2R R34, SRZ ;  /* 0x0000000000227805 */ /* 0x000fe2000001ff00 */
[----:B------:R-:W-:Y:S01]  /*0490*/  LOP3.LUT R0, R250, 0xfffffff0, RZ, 0xc0, !PT ;  /* 0xfffffff0fa007812 */ /* 0x000fe200078ec0ff */
[----:B------:R-:W-:Y:S01]  /*04a0*/  CS2R R36, SRZ ;  /* 0x0000000000247805 */ /* 0x000fe2000001ff00 */
[----:B------:R-:W-:Y:S01]  /*04b0*/  LOP3.LUT R4, R4, 0xfffffff8, R15, 0xe2, !PT ;  /* 0xfffffff804047812 */ /* 0x000fe200078ee20f */
[----:B------:R-:W-:Y:S01]  /*04c0*/  CS2R R38, SRZ ;  /* 0x0000000000267805 */ /* 0x000fe2000001ff00 */
[----:B------:R-:W-:Y:S01]  /*04d0*/  ISETP.NE.AND P5, PT, R0, 0x10, PT ;  /* 0x000000100000780c */ /* 0x000fe20003fa5270 */
[----:B------:R-:W-:Y:S01]  /*04e0*/  CS2R R64, SRZ ;  /* 0x0000000000407805 */ /* 0x000fe2000001ff00 */
[----:B------:R-:W-:Y:S01]  /*04f0*/  LOP3.LUT R237, R237, R8, RZ, 0xfc, !PT ;  /* 0x00000008eded7212 */ /* 0x000fe200078efcff */
[----:B------:R-:W-:Y:S01]  /*0500*/  CS2R R66, SRZ ;  /* 0x0000000000427805 */ /* 0x000fe2000001ff00 */
[----:B------:R-:W-:Y:S01]  /*0510*/  SHF.R.U32.HI R4, RZ, 0x1, R4 ;  /* 0x00000001ff047819 */ /* 0x000fe20000011604 */
[----:B------:R-:W-:Y:S01]  /*0520*/  CS2R R28, SRZ ;  /* 0x00000000001c7805 */ /* 0x000fe2000001ff00 */
[----:B------:R-:W-:Y:S01]  /*0530*/  SHF.R.S32.HI R5, RZ, 0x5, R5 ;  /* 0x00000005ff057819 */ /* 0x000fe20000011405 */
[----:B------:R-:W-:Y:S01]  /*0540*/  CS2R R30, SRZ ;  /* 0x00000000001e7805 */ /* 0x000fe2000001ff00 */
[----:B------:R-:W-:Y:S01]  /*0550*/  SHF.R.U32.HI R238, RZ, 0x1, R238 ;  /* 0x00000001ffee7819 */ /* 0x000fe200000116ee */
[----:B------:R-:W-:Y:S01]  /*0560*/  IMAD R237, R4, 0x18, R237 ;  /* 0x0000001804ed7824 */ /* 0x000fe200078e02ed */
[----:B------:R-:W-:Y:S01]  /*0570*/  SHF.R.U32.HI R17, RZ, 0x1, R17 ;  /* 0x00000001ff117819 */ /* 0x000fe20000011611 */
[----:B------:R-:W-:Y:S01]  /*0580*/  IMAD.MOV.U32 R4, RZ, RZ, c[0x0][0x194] ;  /* 0x00006500ff047624 */ /* 0x000fe200078e00ff */
[----:B------:R-:W-:Y:S01]  /*0590*/  LOP3.LUT R238, R8, R19, R238, 0xf6, !PT ;  /* 0x0000001308ee7212 */ /* 0x000fe200078ef6ee */
[----:B-1----:R-:W-:Y:S01]  /*05a0*/  IMAD.IADD R3, R2, 0x1, -R13 ;  /* 0x0000000102037824 */ /* 0x002fe200078e0a0d */
[----:B--2---:R-:W-:Y:S01]  /*05b0*/  USHF.R.S32.HI UR15, URZ, 0x1f, UR4 ;  /* 0x0000001f3f0f7899 */ /* 0x004fe20008011404 */
[----:B------:R-:W-:Y:S01]  /*05c0*/  CS2R R40, SRZ ;  /* 0x0000000000287805 */ /* 0x000fe2000001ff00 */
[----:B------:R-:W-:Y:S01]  /*05d0*/  CS2R R42, SRZ ;  /* 0x00000000002a7805 */ /* 0x000fe2000001ff00 */
[----:B------:R-:W-:Y:S01]  /*05e0*/  IMAD R238, R17, 0x18, R238 ;  /* 0x0000001811ee7824 */ /* 0x000fe200078e02ee */
[----:B------:R-:W-:Y:S01]  /*05f0*/  SHF.R.S32.HI R20, RZ, 0x1f, R3 ;  /* 0x0000001fff147819 */ /* 0x000fe20000011403 */
[----:B------:R-:W-:Y:S01]  /*0600*/  ULEA.HI UR15, UR15, UR4, URZ, 0x2 ;  /* 0x000000040f0f7291 */ /* 0x000fe2000f8f103f */
[----:B------:R-:W-:Y:S01]  /*0610*/  CS2R R60, SRZ ;  /* 0x00000000003c7805 */ /* 0x000fe2000001ff00 */
[----:B------:R-:W-:Y:S01]  /*0620*/  CS2R R62, SRZ ;  /* 0x00000000003e7805 */ /* 0x000fe2000001ff00 */
[----:B------:R-:W-:Y:S01]  /*0630*/  LEA.HI R20, R20, R3, RZ, 0x2 ;  /* 0x0000000314147211 */ /* 0x000fe200078f10ff */
[----:B------:R-:W-:Y:S01]  /*0640*/  ULOP3.LUT UR5, UR15, 0xfffffffc, URZ, 0xc0, !UPT ;  /* 0xfffffffc0f057892 */ /* 0x000fe2000f8ec03f */
[----:B------:R-:W-:Y:S01]  /*0650*/  CS2R R26, SRZ ;  /* 0x00000000001a7805 */ /* 0x000fe2000001ff00 */
[----:B------:R-:W-:Y:S01]  /*0660*/  USHF.R.S32.HI UR15, URZ, 0x2, UR15 ;  /* 0x000000023f0f7899 */ /* 0x000fe2000801140f */
[C---:B------:R-:W-:Y:S01]  /*0670*/  LEA.HI.SX32 R10, R20.reuse, R13, 0x1e ;  /* 0x0000000d140a7211 */ /* 0x040fe200078ff2ff */
[----:B------:R-:W-:Y:S01]  /*0680*/  IMAD.IADD R13, R9, 0x1, -R22 ;  /* 0x00000001090d7824 */ /* 0x000fe200078e0a16 */
[----:B------:R-:W-:Y:S01]  /*0690*/  LOP3.LUT R20, R20, 0xfffffffc, RZ, 0xc0, !PT ;  /* 0xfffffffc14147812 */ /* 0x000fe200078ec0ff */
[----:B------:R-:W-:Y:S01]  /*06a0*/  UIADD3 UR5, UR4, -UR5, URZ ;  /* 0x8000000504057290 */ /* 0x000fe2000fffe03f */
[----:B------:R-:W-:Y:S01]  /*06b0*/  CS2R R44, SRZ ;  /* 0x00000000002c7805 */ /* 0x000fe2000001ff00 */
[----:B------:R-:W-:Y:S01]  /*06c0*/  IMAD R7, R7, 0x80, R10 ;  /* 0x0000008007077824 */ /* 0x000fe200078e020a */
[----:B------:R-:W-:Y:S01]  /*06d0*/  SHF.R.S32.HI R2, RZ, 0x1f, R13 ;  /* 0x0000001fff027819 */ /* 0x000fe2000001140d */
[----:B------:R-:W-:Y:S01]  /*06e0*/  IMAD.IADD R20, R3, 0x1, -R20 ;  /* 0x0000000103147824 */ /* 0x000fe200078e0a14 */
[----:B------:R-:W-:Y:S01]  /*06f0*/  ULEA.HI UR13, UR5, UR5, URZ, 0x1 ;  /* 0x00000005050d7291 */ /* 0x000fe2000f8f083f */
[----:B------:R-:W-:Y:S01]  /*0700*/  CS2R R46, SRZ ;  /* 0x00000000002e7805 */ /* 0x000fe2000001ff00 */
[----:B------:R-:W-:Y:S01]  /*0710*/  LEA.HI R2, R2, R13, RZ, 0x4 ;  /* 0x0000000d02027211 */ /* 0x000fe200078f20ff */
[----:B------:R-:W-:Y:S01]  /*0720*/  IMAD R24, R20, 0x4, R22 ;  /* 0x0000000414187824 */ /* 0x000fe200078e0216 */
[----:B------:R-:W-:Y:S01]  /*0730*/  SHF.R.S32.HI R6, RZ, 0x1f, R7 ;  /* 0x0000001fff067819 */ /* 0x000fe20000011407 */
[----:B------:R-:W-:Y:S01]  /*0740*/  ULOP3.LUT UR14, UR13, 0xfffffffe, URZ, 0xc0, !UPT ;  /* 0xfffffffe0d0e7892 */ /* 0x000fe2000f8ec03f */
[----:B------:R-:W-:Y:S01]  /*0750*/  LOP3.LUT R2, R2, 0xfffffff0, RZ, 0xc0, !PT ;  /* 0xfffffff002027812 */ /* 0x000fe200078ec0ff */
[----:B------:R-:W-:Y:S01]  /*0760*/  USHF.L.U32 UR4, UR15, 0x3, URZ ;  /* 0x000000030f047899 */ /* 0x000fe2000800063f */
[----:B------:R-:W-:Y:S01]  /*0770*/  SHF.R.S32.HI R25, RZ, 0x1f, R24 ;  /* 0x0000001fff197819 */ /* 0x000fe20000011418 */
[----:B------:R-:W-:Y:S01]  /*0780*/  IMAD R6, R6, c[0x0][0x180], RZ ;  /* 0x0000600006067a24 */ /* 0x000fe200078e02ff */
[----:B------:R-:W-:Y:S01]  /*0790*/  USHF.R.S32.HI UR13, URZ, 0x1, UR13 ;  /* 0x000000013f0d7899 */ /* 0x000fe2000801140d */
[----:B------:R-:W-:Y:S01]  /*07a0*/  IMAD.IADD R0, R13, 0x1, -R2 ;  /* 0x000000010d007824 */ /* 0x000fe200078e0a02 */
[C---:B------:R-:W-:Y:S01]  /*07b0*/  IADD3 R2, R7.reuse, 0x8, RZ ;  /* 0x0000000807027810 */ /* 0x040fe20007ffe0ff */
[C---:B------:R-:W-:Y:S01]  /*07c0*/  IMAD R3, R7.reuse, c[0x0][0x184], R6 ;  /* 0x0000610007037a24 */ /* 0x040fe200078e0206 */
[C---:B------:R-:W-:Y:S01]  /*07d0*/  IADD3 R6, R7.reuse, 0x18, RZ ;  /* 0x0000001807067810 */ /* 0x040fe20007ffe0ff */
[----:B------:R-:W-:Y:S01]  /*07e0*/  IMAD.WIDE.U32 R14, R7, c[0x0][0x180], R24 ;  /* 0x00006000070e7a25 */ /* 0x000fe200078e0018 */
[----:B------:R-:W-:Y:S01]  /*07f0*/  ISETP.NE.AND P3, PT, R0, RZ, PT ;  /* 0x000000ff0000720c */ /* 0x000fe20003f65270 */
[----:B------:R-:W-:Y:S01]  /*0800*/  UIADD3 UR14, UR5, -UR14, URZ ;  /* 0x8000000e050e7290 */ /* 0x000fe2000fffe03f */
[----:B------:R-:W-:Y:S01]  /*0810*/  ISETP.GE.AND P1, PT, R2, c[0x0][0x160], PT ;  /* 0x0000580002007a0c */ /* 0x000fe20003f26270 */
[----:B------:R-:W-:Y:S01]  /*0820*/  IMAD.IADD R12, R15, 0x1, R3 ;  /* 0x000000010f0c7824 */ /* 0x000fe200078e0203 */
[----:B------:R-:W-:Y:S01]  /*0830*/  SEL R0, R0, 0x10, P3 ;  /* 0x0000001000007807 */ /* 0x000fe20001800000 */
[C---:B------:R-:W-:Y:S01]  /*0840*/  IMAD.SHL.U32 R13, R14.reuse, 0x4, RZ ;  /* 0x000000040e0d7824 */ /* 0x040fe200078e00ff */
[----:B------:R-:W-:Y:S01]  /*0850*/  SEL R19, RZ, 0xffffffff, P1 ;  /* 0xffffffffff137807 */ /* 0x000fe20000800000 */
[----:B------:R-:W-:Y:S01]  /*0860*/  IMAD.MOV.U32 R15, RZ, RZ, c[0x0][0x190] ;  /* 0x00006400ff0f7624 */ /* 0x000fe200078e00ff */
[----:B------:R-:W-:Y:S01]  /*0870*/  SHF.L.U64.HI R12, R14, 0x2, R12 ;  /* 0x000000020e0c7819 */ /* 0x000fe2000001020c */
[----:B------:R-:W-:Y:S01]  /*0880*/  IMAD.IADD R22, R22, 0x1, R0 ;  /* 0x0000000116167824 */ /* 0x000fe200078e0200 */
[----:B------:R-:W-:Y:S01]  /*0890*/  IADD3 R2, P0, R13, c[0x0][0x188], RZ ;  /* 0x000062000d027a10 */ /* 0x000fe20007f1e0ff */
[----:B------:R-:W-:Y:S01]  /*08a0*/  IMAD R14, R5, -0x10, R10 ;  /* 0xfffffff0050e7824 */ /* 0x000fe200078e020a */
[----:B------:R-:W-:Y:S01]  /*08b0*/  IADD3 R15, P2, R15, -c[0x0][0x198], RZ ;  /* 0x800066000f0f7a10 */ /* 0x000fe20007f5e0ff */
[----:B------:R-:W-:Y:S01]  /*08c0*/  IMAD.SHL.U32 R19, R19, 0x2, RZ ;  /* 0x0000000213137824 */ /* 0x000fe200078e00ff */
[----:B------:R-:W-:Y:S01]  /*08d0*/  IADD3 R2, P4, R2, c[0x0][0x188], RZ ;  /* 0x0000620002027a10 */ /* 0x000fe20007f9e0ff */
[----:B------:R-:W-:Y:S01]  /*08e0*/  UIMAD UR5, UR13, 0x180, UR4 ;  /* 0x000001800d0578a4 */ /* 0x000fe2000f8e0204 */
[----:B------:R-:W-:Y:S01]  /*08f0*/  IADD3.X R3, R12, c[0x0][0x18c], RZ, P0, !PT ;  /* 0x000063000c037a10 */ /* 0x000fe200007fe4ff */
[----:B------:R-:W-:Y:S01]  /*0900*/  UIMAD UR4, UR14, 0x300, UR4 ;  /* 0x000003000e0478a4 */ /* 0x000fe2000f8e0204 */
[----:B------:R-:W-:Y:S01]  /*0910*/  IADD3 R5, R7, 0x10, RZ ;  /* 0x0000001007057810 */ /* 0x000fe20007ffe0ff */
[----:B------:R-:W-:Y:S01]  /*0920*/  USHF.L.U32 UR13, UR13, 0x4, URZ ;  /* 0x000000040d0d7899 */ /* 0x000fe2000800063f */
[----:B------:R-:W-:Y:S01]  /*0930*/  IADD3 R2, P3, P0, R15, c[0x0][0x188], R2 ;  /* 0x000062000f027a10 */ /* 0x000fe2000787e002 */
[----:B------:R-:W-:Y:S01]  /*0940*/  CS2R R56, SRZ ;  /* 0x0000000000387805 */ /* 0x000fe2000001ff00 */
[----:B------:R-:W-:Y:S01]  /*0950*/  IADD3.X R4, R4, ~c[0x0][0x19c], RZ, P2, !PT ;  /* 0x8000670004047a10 */ /* 0x000fe200017fe4ff */
[----:B------:R-:W-:Y:S01]  /*0960*/  CS2R R58, SRZ ;  /* 0x00000000003a7805 */ /* 0x000fe2000001ff00 */
[----:B------:R-:W-:Y:S01]  /*0970*/  IADD3.X R3, R3, c[0x0][0x18c], RZ, P4, !PT ;  /* 0x0000630003037a10 */ /* 0x000fe200027fe4ff */
[----:B------:R-:W-:Y:S01]  /*0980*/  CS2R R48, SRZ ;  /* 0x0000000000307805 */ /* 0x000fe2000001ff00 */
[----:B------:R-:W-:Y:S01]  /*0990*/  IMNMX R22, R9, R22, PT ;  /* 0x0000001609167217 */ /* 0x000fe20003800200 */
[----:B------:R-:W-:Y:S01]  /*09a0*/  CS2R R50, SRZ ;  /* 0x0000000000327805 */ /* 0x000fe2000001ff00 */
[----:B------:R-:W-:Y:S01]  /*09b0*/  ISETP.GE.AND P2, PT, R5, c[0x0][0x160], PT ;  /* 0x0000580005007a0c */ /* 0x000fe20003f46270 */
[----:B------:R-:W-:Y:S01]  /*09c0*/  IMAD R5, R11, 0x40, R14 ;  /* 0x000000400b057824 */ /* 0x000fe200078e020e */
[----:B------:R-:W-:Y:S01]  /*09d0*/  LEA.HI R9, R10, R10, RZ, 0x1 ;  /* 0x0000000a0a097211 */ /* 0x000fe200078f08ff */
[----:B------:R-:W-:Y:S01]  /*09e0*/  CS2R R52, SRZ ;  /* 0x0000000000347805 */ /* 0x000fe2000001ff00 */
[----:B------:R-:W-:Y:S01]  /*09f0*/  IADD3.X R3, R4, c[0x0][0x18c], R3, P3, P0 ;  /* 0x0000630004037a10 */ /* 0x000fe20001fe0403 */
[----:B------:R-:W-:Y:S01]  /*0a00*/  CS2R R54, SRZ ;  /* 0x0000000000367805 */ /* 0x000fe2000001ff00 */
[----:B------:R-:W-:-:S02]  /*0a10*/  IADD3 R4, R10, 0x8, RZ ;  /* 0x000000080a047810 */ /* 0x000fc40007ffe0ff */
[----:B------:R-:W-:Y:S02]  /*0a20*/  LOP3.LUT R21, R9, 0x3ffffffe, RZ, 0xc0, !PT ;  /* 0x3ffffffe09157812 */ /* 0x000fe400078ec0ff */
[----:B------:R-:W-:Y:S02]  /*0a30*/  ISETP.GE.AND P4, PT, R5, c[0x0][0x164], PT ;  /* 0x0000590005007a0c */ /* 0x000fe40003f86270 */
[----:B------:R-:W-:Y:S01]  /*0a40*/  LEA.HI R8, R4, R4, RZ, 0x1 ;  /* 0x0000000404087211 */ /* 0x000fe200078f08ff */
[----:B------:R-:W-:Y:S01]  /*0a50*/  IMAD.IADD R21, R10, 0x1, -R21 ;  /* 0x000000010a157824 */ /* 0x000fe200078e0a15 */
[----:B------:R-:W-:Y:S02]  /*0a60*/  ISETP.LT.AND P3, PT, R24, R22, !P4 ;  /* 0x000000161800720c */ /* 0x000fe40006761270 */
[----:B------:R-:W-:Y:S02]  /*0a70*/  IADD3 R10, R14, 0x8, RZ ;  /* 0x000000080e0a7810 */ /* 0x000fe40007ffe0ff */
[----:B------:R-:W-:-:S02]  /*0a80*/  LOP3.LUT R11, R8, 0x3ffffffe, RZ, 0xc0, !PT ;  /* 0x3ffffffe080b7812 */ /* 0x000fc400078ec0ff */
[----:B------:R-:W-:Y:S02]  /*0a90*/  ISETP.GE.AND P0, PT, R7, c[0x0][0x160], PT ;  /* 0x0000580007007a0c */ /* 0x000fe40003f06270 */
[----:B------:R-:W-:Y:S01]  /*0aa0*/  IADD3 R7, R5, 0x8, RZ ;  /* 0x0000000805077810 */ /* 0x000fe20007ffe0ff */
[----:B------:R-:W-:Y:S01]  /*0ab0*/  IMAD.IADD R11, R4, 0x1, -R11 ;  /* 0x00000001040b7824 */ /* 0x000fe200078e0a0b */
[----:B------:R-:W-:Y:S02]  /*0ac0*/  SEL R23, RZ, 0x1, !P3 ;  /* 0x00000001ff177807 */ /* 0x000fe40005800000 */
[----:B------:R-:W-:Y:S01]  /*0ad0*/  LEA.HI R16, R10, R10, RZ, 0x1 ;  /* 0x0000000a0a107211 */ /* 0x000fe200078f08ff */
[----:B------:R-:W-:Y:S01]  /*0ae0*/  IMAD R11, R11, 0x4, R20 ;  /* 0x000000040b0b7824 */ /* 0x000fe200078e0214 */
[----:B------:R-:W-:Y:S02]  /*0af0*/  ISETP.GE.AND P3, PT, R6, c[0x0][0x160], PT ;  /* 0x0000580006007a0c */ /* 0x000fe40003f66270 */
[----:B------:R-:W-:-:S02]  /*0b00*/  LEA.HI R6, R14, R14, RZ, 0x1 ;  /* 0x0000000e0e067211 */ /* 0x000fc400078f08ff */
[----:B------:R-:W-:Y:S02]  /*0b10*/  SEL R244, RZ, 0x1, P4 ;  /* 0x00000001fff47807 */ /* 0x000fe40002000000 */
[----:B------:R-:W-:Y:S02]  /*0b20*/  SHF.R.S32.HI R4, RZ, 0x1f, R5 ;  /* 0x0000001fff047819 */ /* 0x000fe40000011405 */
[----:B------:R-:W-:Y:S02]  /*0b30*/  ISETP.GE.AND P4, PT, R7, c[0x0][0x164], PT ;  /* 0x0000590007007a0c */ /* 0x000fe40003f86270 */
[----:B------:R-:W-:Y:S01]  /*0b40*/  LOP3.LUT R7, R16, 0x3ffffffe, RZ, 0xc0, !PT ;  /* 0x3ffffffe10077812 */ /* 0x000fe200078ec0ff */
[----:B------:R-:W-:Y:S01]  /*0b50*/  IMAD R4, R4, c[0x0][0x1b0], RZ ;  /* 0x00006c0004047a24 */ /* 0x000fe200078e02ff */
[----:B------:R-:W-:Y:S02]  /*0b60*/  LOP3.LUT R17, R6, 0x3ffffffe, RZ, 0xc0, !PT ;  /* 0x3ffffffe06117812 */ /* 0x000fe400078ec0ff */
[----:B------:R-:W-:Y:S01]  /*0b70*/  SEL R18, RZ, 0x4, P2 ;  /* 0x00000004ff127807 */ /* 0x000fe20001000000 */
[----:B------:R-:W-:Y:S01]  /*0b80*/  IMAD.IADD R7, R10, 0x1, -R7 ;  /* 0x000000010a077824 */ /* 0x000fe200078e0a07 */
[----:B------:R-:W-:Y:S01]  /*0b90*/  SEL R10, RZ, 0x1, P0 ;  /* 0x00000001ff0a7807 */ /* 0x000fe20000000000 */
[----:B------:R-:W-:Y:S01]  /*0ba0*/  IMAD.IADD R17, R14, 0x1, -R17 ;  /* 0x000000010e117824 */ /* 0x000fe200078e0a11 */
[----:B------:R-:W-:Y:S01]  /*0bb0*/  SEL R245, RZ, 0x8, P3 ;  /* 0x00000008fff57807 */ /* 0x000fe20001800000 */
[----:B------:R-:W-:Y:S01]  /*0bc0*/  IMAD.WIDE.U32 R14, R5, c[0x0][0x1b0], R24 ;  /* 0x00006c00050e7a25 */ /* 0x000fe200078e0018 */
[----:B------:R-:W-:-:S02]  /*0bd0*/  LOP3.LUT R19, R19, 0x2, R10, 0xe2, !PT ;  /* 0x0000000213137812 */ /* 0x000fc400078ee20a */
        /* <DEDUP_REMOVED lines=10> */
[----:B------:R-:W-:-:S02]  /*0c80*/  ISETP.LT.AND P4, PT, R24, R22, !P4 ;  /* 0x000000161800720c */ /* 0x000fc40006781270 */
[--C-:B------:R-:W-:Y:S02]  /*0c90*/  SHF.R.S32.HI R22, RZ, 0x1, R9.reuse ;  /* 0x00000001ff167819 */ /* 0x100fe40000011409 */
[----:B------:R-:W-:Y:S02]  /*0ca0*/  SHF.R.S32.HI R9, RZ, 0x1f, R9 ;  /* 0x0000001fff097819 */ /* 0x000fe40000011409 */
[----:B------:R-:W-:Y:S01]  /*0cb0*/  LOP3.LUT R245, R245, R18, R19, 0xfe, !PT ;  /* 0x00000012f5f57212 */ /* 0x000fe200078efe13 */
[----:B------:R-:W-:Y:S01]  /*0cc0*/  IMAD.SHL.U32 R19, R5, 0x2, RZ ;  /* 0x0000000205137824 */ /* 0x000fe200078e00ff */
[----:B------:R-:W-:Y:S01]  /*0cd0*/  SHF.R.S32.HI R15, RZ, 0x1f, R10 ;  /* 0x0000001fff0f7819 */ /* 0x000fe2000001140a */
[C---:B------:R-:W-:Y:S01]  /*0ce0*/  IMAD.SHL.U32 R5, R14.reuse, 0x4, RZ ;  /* 0x000000040e057824 */ /* 0x040fe200078e00ff */
[----:B------:R-:W-:Y:S02]  /*0cf0*/  SHF.L.U64.HI R4, R14, 0x2, R21 ;  /* 0x000000020e047819 */ /* 0x000fe40000010215 */
[----:B------:R-:W-:-:S02]  /*0d00*/  LEA.HI R14, R9, R22, RZ, 0x2 ;  /* 0x00000016090e7211 */ /* 0x000fc400078f10ff */
[----:B------:R-:W-:Y:S02]  /*0d10*/  LEA.HI R21, R15, R10, RZ, 0x2 ;  /* 0x0000000a0f157211 */ /* 0x000fe400078f10ff */
[----:B------:R-:W-:Y:S02]  /*0d20*/  LOP3.LUT R15, R14, 0x3ffffffc, RZ, 0xc0, !PT ;  /* 0x3ffffffc0e0f7812 */ /* 0x000fe400078ec0ff */
[--C-:B------:R-:W-:Y:S02]  /*0d30*/  SHF.R.S32.HI R9, RZ, 0x1, R8.reuse ;  /* 0x00000001ff097819 */ /* 0x100fe40000011408 */
[----:B------:R-:W-:Y:S01]  /*0d40*/  SHF.R.S32.HI R14, RZ, 0x1f, R8 ;  /* 0x0000001fff0e7819 */ /* 0x000fe20000011408 */
[----:B------:R-:W-:Y:S01]  /*0d50*/  IMAD.IADD R15, R22, 0x1, -R15 ;  /* 0x00000001160f7824 */ /* 0x000fe200078e0a0f */
[----:B------:R-:W-:Y:S02]  /*0d60*/  SHF.R.S32.HI R20, RZ, 0x1f, R11 ;  /* 0x0000001fff147819 */ /* 0x000fe4000001140b */
[----:B------:R-:W-:-:S02]  /*0d70*/  LOP3.LUT R21, R21, 0xfffffffc, RZ, 0xc0, !PT ;  /* 0xfffffffc15157812 */ /* 0x000fc400078ec0ff */
[----:B------:R-:W-:Y:S02]  /*0d80*/  SEL R8, RZ, 0xffffffff, !P4 ;  /* 0xffffffffff087807 */ /* 0x000fe40006000000 */
[----:B------:R-:W-:Y:S01]  /*0d90*/  LEA.HI R14, R14, R9, RZ, 0x2 ;  /* 0x000000090e0e7211 */ /* 0x000fe200078f10ff */
[----:B------:R-:W-:Y:S01]  /*0da0*/  IMAD.IADD R10, R10, 0x1, -R21 ;  /* 0x000000010a0a7824 */ /* 0x000fe200078e0a15 */
[----:B------:R-:W-:Y:S01]  /*0db0*/  LEA.HI R20, R20, R11, RZ, 0x2 ;  /* 0x0000000b14147211 */ /* 0x000fe200078f10ff */
[----:B------:R-:W-:Y:S01]  /*0dc0*/  IMAD.SHL.U32 R8, R8, 0x2, RZ ;  /* 0x0000000208087824 */ /* 0x000fe200078e00ff */
[----:B------:R-:W-:Y:S02]  /*0dd0*/  LOP3.LUT R14, R14, 0x3ffffffc, RZ, 0xc0, !PT ;  /* 0x3ffffffc0e0e7812 */ /* 0x000fe400078ec0ff */
[----:B------:R-:W-:Y:S02]  /*0de0*/  LOP3.LUT R20, R20, 0xfffffffc, RZ, 0xc0, !PT ;  /* 0xfffffffc14147812 */ /* 0x000fe400078ec0ff */
[----:B------:R-:W-:-:S02]  /*0df0*/  LOP3.LUT R10, R10, R15, RZ, 0x3c, !PT ;  /* 0x0000000f0a0a7212 */ /* 0x000fc400078e3cff */
        /* <DEDUP_REMOVED lines=43> */
[C---:B------:R-:W-:Y:S01]  /*10b0*/  IMAD.SHL.U32 R14, R6.reuse, 0x4, RZ ;  /* 0x00000004060e7824 */ /* 0x040fe200078e00ff */
        /* <DEDUP_REMOVED lines=32> */
[----:B------:R-:W-:-:S02]  /*12c0*/  IADD3.X R21, R19, c[0x0][0x18c], RZ, P4, !PT ;  /* 0x0000630013157a10 */ /* 0x000fc400027fe4ff */
[----:B------:R-:W-:Y:S01]  /*12d0*/  SEL R244, R244, RZ, P5 ;  /* 0x000000fff4f47207 */ /* 0x000fe20002800000 */
[----:B------:R-:W-:Y:S01]  /*12e0*/  IMAD.IADD R9, R14, 0x1, R9 ;  /* 0x000000010e097824 */ /* 0x000fe200078e0209 */
[----:B------:R-:W-:Y:S01]  /*12f0*/  IADD3 R16, R238, UR4, RZ ;  /* 0x00000004ee107c10 */ /* 0x000fe2000fffe0ff */
[----:B------:R3:W-:Y:S01]  /*1300*/  LDGSTS.E.BYPASS.LTC128B.128 [R236+0xc00], [R20.64], P3 ;  /* 0x00c0000014ec7fae */ /* 0x0007e20009901d52 */
[----:B-1----:R-:W-:Y:S01]  /*1310*/  IADD3 R24, P4, R20, c[0x0][0x188], RZ ;  /* 0x0000620014187a10 */ /* 0x002fe20007f9e0ff */
[----:B------:R-:W-:Y:S01]  /*1320*/  IMAD R9, R12, 0x18, R9 ;  /* 0x000000180c097824 */ /* 0x000fe200078e0209 */
[----:B------:R-:W-:Y:S01]  /*1330*/  LOP3.LUT P3, RZ, R23, 0x10, RZ, 0xc0, !PT ;  /* 0x0000001017ff7812 */ /* 0x000fe2000786c0ff */
[----:B------:R-:W-:Y:S01]  /*1340*/  IMAD.SHL.U32 R16, R16, 0x10, RZ ;  /* 0x0000001010107824 */ /* 0x000fe200078e00ff */
[----:B------:R-:W-:Y:S01]  /*1350*/  IADD3.X R25, R21, c[0x0][0x18c], RZ, P4, !PT ;  /* 0x0000630015197a10 */ /* 0x000fe200027fe4ff */
[----:B------:R-:W-:Y:S01]  /*1360*/  IMAD.SHL.U32 R9, R9, 0x4, RZ ;  /* 0x0000000409097824 */ /* 0x000fe200078e00ff */
[----:B------:R-:W-:Y:S01]  /*1370*/  LOP3.LUT P4, RZ, R6, 0x10, RZ, 0xc0, !PT ;  /* 0x0000001006ff7812 */ /* 0x000fe2000788c0ff */
[----:B------:R-:W-:Y:S01]  /*1380*/  CS2R R14, SRZ ;  /* 0x00000000000e7805 */ /* 0x000fe2000001ff00 */
[----:B------:R-:W-:Y:S01]  /*1390*/  CS2R R22, SRZ ;  /* 0x0000000000167805 */ /* 0x000fe2000001ff00 */
        /* <DEDUP_REMOVED lines=22> */
[----:B------:R-:W-:-:S02]  /*1500*/  SHF.R.S32.HI R9, RZ, 0x1f, R250 ;  /* 0x0000001fff097819 */ /* 0x000fc400000114fa */
[----:B------:R-:W-:Y:S01]  /*1510*/  LOP3.LUT P3, RZ, R0, 0x10, RZ, 0xc0, !PT ;  /* 0x0000001000ff7812 */ /* 0x000fe2000786c0ff */
[----:B------:R5:W-:Y:S01]  /*1520*/  LDGSTS.E.BYPASS.LTC128B.128 [R235+0x80], [R12.64], P2 ;  /* 0x000800000ceb7fae */ /* 0x000be20009101d52 */
[----:B------:R-:W-:Y:S01]  /*1530*/  ISETP.GE.AND P2, PT, R250, 0x10, PT ;  /* 0x00000010fa00780c */ /* 0x000fe20003f46270 */
[----:B-1----:R-:W-:Y:S01]  /*1540*/  CS2R R24, SRZ ;  /* 0x0000000000187805 */ /* 0x002fe2000001ff00 */
[----:B------:R-:W-:Y:S02]  /*1550*/  IADD3 R0, R237, UR5, RZ ;  /* 0x00000005ed007c10 */ /* 0x000fe4000fffe0ff */
[----:B------:R-:W-:Y:S02]  /*1560*/  LEA.HI R250, R9, R250, RZ, 0x4 ;  /* 0x000000fa09fa7211 */ /* 0x000fe400078f20ff */
[----:B------:R-:W-:Y:S01]  /*1570*/  CS2R R8, SRZ ;  /* 0x0000000000087805 */ /* 0x000fe2000001ff00 */
[----:B------:R-:W-:Y:S01]  /*1580*/  IMAD.SHL.U32 R0, R0, 0x10, RZ ;  /* 0x0000001000007824 */ /* 0x000fe200078e00ff */
[----:B--2---:R-:W-:-:S02]  /*1590*/  IADD3 R6, P4, R10, c[0x0][0x1d0], RZ ;  /* 0x000074000a067a10 */ /* 0x004fc40007f9e0ff */
[----:B------:R-:W-:Y:S02]  /*15a0*/  IADD3 R10, P0, R12, c[0x0][0x188], RZ ;  /* 0x000062000c0a7a10 */ /* 0x000fe40007f1e0ff */
[----:B------:R-:W-:Y:S02]  /*15b0*/  IADD3.X R7, R11, c[0x0][0x1d4], RZ, P4, !PT ;  /* 0x000075000b077a10 */ /* 0x000fe400027fe4ff */
[----:B------:R-:W-:Y:S02]  /*15c0*/  IADD3.X R11, R13, c[0x0][0x18c], RZ, P0, !PT ;  /* 0x000063000d0b7a10 */ /* 0x000fe400007fe4ff */
[----:B----4-:R-:W-:Y:S02]  /*15d0*/  IADD3 R2, P0, R10, c[0x0][0x188], RZ ;  /* 0x000062000a027a10 */ /* 0x010fe40007f1e0ff */
[----:B------:R-:W-:Y:S01]  /*15e0*/  LEA.HI.SX32 R250, R250, 0xfffffffe, 0x1c ;  /* 0xfffffffefafa7811 */ /* 0x000fe200078fe2ff */
[----:B------:R1:W-:Y:S01]  /*15f0*/  LDGSTS.E.BYPASS.LTC128B.128 [R236+0xc80], [R10.64], P1 ;  /* 0x00c800000aec7fae */ /* 0x0003e20008901d52 */
[----:B------:R-:W-:-:S02]  /*1600*/  IADD3.X R3, R11, c[0x0][0x18c], RZ, P0, !PT ;  /* 0x000063000b037a10 */ /* 0x000fc400007fe4ff */
[----:B------:R-:W-:Y:S01]  /*1610*/  IADD3 R72, P0, R6, c[0x0][0x1b8], RZ ;  /* 0x00006e0006487a10 */ /* 0x000fe20007f1e0ff */
[----:B---3--:R-:W-:Y:S01]  /*1620*/  CS2R R4, SRZ ;  /* 0x0000000000047805 */ /* 0x008fe2000001ff00 */
[----:B------:R-:W-:Y:S01]  /*1630*/  IADD3 R242, P1, R2, c[0x0][0x190], RZ ;  /* 0x0000640002f27a10 */ /* 0x000fe20007f3e0ff */
[----:B------:R2:W-:Y:S01]  /*1640*/  LDGSTS.E.BYPASS.LTC128B.128 [R235+0xc80], [R2.64], P6 ;  /* 0x00c8000002eb7fae */ /* 0x0005e2000b101d52 */
[----:B------:R-:W-:Y:S01]  /*1650*/  IADD3.X R73, R7, c[0x0][0x1bc], RZ, P0, !PT ;  /* 0x00006f0007497a10 */ /* 0x000fe200007fe4ff */
[----:B-----5:R-:W-:Y:S01]  /*1660*/  CS2R R12, SRZ ;  /* 0x00000000000c7805 */ /* 0x020fe2000001ff00 */
[----:B------:R-:W-:Y:S01]  /*1670*/  IADD3 R248, P0, R72, c[0x0][0x1c0], RZ ;  /* 0x0000700048f87a10 */ /* 0x000fe20007f1e0ff */
[----:B------:R3:W-:Y:S01]  /*1680*/  LDGSTS.E.BYPASS.LTC128B.128 [R234+0x6080], [R6.64], P5 ;  /* 0x0608000006ea7fae */ /* 0x0007e2000a901d52 */
[----:B------:R-:W-:Y:S02]  /*1690*/  IADD3.X R243, R3, c[0x0][0x194], RZ, P1, !PT ;  /* 0x0000650003f37a10 */ /* 0x000fe40000ffe4ff */
[----:B------:R-:W-:Y:S01]  /*16a0*/  IADD3.X R247, R73, c[0x0][0x1c4], RZ, P0, !PT ;  /* 0x0000710049f77a10 */ /* 0x000fe200007fe4ff */
[----:B------:R2:W-:Y:S04]  /*16b0*/  LDGSTS.E.BYPASS.LTC128B.128 [R233+0x6080], [R72.64], P3 ;  /* 0x0608000048e97fae */ /* 0x0005e80009901d52 */
[----:B------:R-:W0:Y:S01]  /*16c0*/  LDGDEPBAR ;  /* 0x00000000000079af */ /* 0x000e220000000000 */
[----:B-1----:R-:W-:Y:S01]  /*16d0*/  CS2R R10, SRZ ;  /* 0x00000000000a7805 */ /* 0x002fe2000001ff00 */
[----:B---3--:R-:W-:Y:S01]  /*16e0*/  CS2R R6, SRZ ;  /* 0x0000000000067805 */ /* 0x008fe2000001ff00 */
[----:B------:R-:W-:-:S04]  /*16f0*/  DEPBAR.LE SB0, 0x1 ;  /* 0x000080400000791a */ /* 0x000fc80000000000 */
[----:B------:R-:W-:Y:S06]  /*1700*/  BAR.SYNC.DEFER_BLOCKING 0x0 ;  /* 0x0000000000007b1d */ /* 0x000fec0000010000 */
[----:B------:R-:W1:Y:S04]  /*1710*/  LDSM.16.M88.4 R132, [R16] ;  /* 0x000000001084783b */ /* 0x000e680000000200 */
[----:B------:R-:W3:Y:S04]  /*1720*/  LDSM.16.M88.4 R144, [R16+0xc00] ;  /* 0x000c00001090783b */ /* 0x000ee80000000200 */
[----:B------:R-:W4:Y:S04]  /*1730*/  LDSM.16.M88.4 R148, [R16+0x1800] ;  /* 0x001800001094783b */ /* 0x000f280000000200 */
[----:B------:R5:W1:Y:S04]  /*1740*/  LDSM.16.M88.4 R152, [R16+0x2400] ;  /* 0x002400001098783b */ /* 0x000a680000000200 */
[----:B------:R2:W1:Y:S04]  /*1750*/  LDSM.16.M88.4 R76, [R0+0x6000] ;  /* 0x00600000004c783b */ /* 0x0004680000000200 */
[----:B------:R2:W1:Y:S01]  /*1760*/  LDSM.16.M88.4 R68, [R0+0x6c00] ;  /* 0x006c00000044783b */ /* 0x0004620000000200 */
[----:B-----5:R-:W-:Y:S01]  /*1770*/  CS2R R16, SRZ ;  /* 0x0000000000107805 */ /* 0x020fe2000001ff00 */
[----:B------:R-:W-:Y:S05]  /*1780*/  @!P2 BRA `(.L_x_60) ;  /* 0x000022400000a947 */ /* 0x000fea0003800000 */
[----:B-1----:R-:W-:Y:S01]  /*1790*/  LOP3.LUT R163, R155, 0xffffe000, RZ, 0xc0, !PT ;  /* 0xffffe0009ba37812 */ /* 0x002fe200078ec0ff */
[----:B--2---:R-:W-:Y:S01]  /*17a0*/  IMAD.MOV.U32 R0, RZ, RZ, 0x1000 ;  /* 0x00001000ff007424 */ /* 0x004fe200078e00ff */
[C---:B------:R-:W-:Y:S01]  /*17b0*/  LOP3.LUT R162, R154.reuse, 0xffffe000, RZ, 0xc0, !PT ;  /* 0xffffe0009aa27812 */ /* 0x040fe200078ec0ff */
[----:B------:R-:W-:Y:S01]  /*17c0*/  IMAD.MOV.U32 R4, RZ, RZ, RZ ;  /* 0x000000ffff047224 */ /* 0x000fe200078e00ff */
[----:B------:R-:W-:Y:S01]  /*17d0*/  LOP3.LUT R161, R153, 0xffffe000, RZ, 0xc0, !PT ;  /* 0xffffe00099a17812 */ /* 0x000fe200078ec0ff */
[----:B------:R-:W-:Y:S01]  /*17e0*/  FADD R155, R155, -R163 ;  /* 0x800000a39b9b7221 */ /* 0x000fe20000000000 */
[----:B----4-:R-:W-:Y:S01]  /*17f0*/  LOP3.LUT R113, R149, 0xffffe000, RZ, 0xc0, !PT ;  /* 0xffffe00095717812 */ /* 0x010fe200078ec0ff */
[----:B------:R-:W-:Y:S01]  /*1800*/  FADD R154, R154, -R162 ;  /* 0x800000a29a9a7221 */ /* 0x000fe20000000000 */
[----:B------:R-:W-:Y:S01]  /*1810*/  LOP3.LUT R160, R152, 0xffffe000, RZ, 0xc0, !PT ;  /* 0xffffe00098a07812 */ /* 0x000fe200078ec0ff */
[----:B------:R-:W-:Y:S01]  /*1820*/  FADD R153, R153, -R161 ;  /* 0x800000a199997221 */ /* 0x000fe20000000000 */
[----:B------:R-:W-:Y:S01]  /*1830*/  FSETP.GEU.AND P3, PT, |R155|, +INF , PT ;  /* 0x7f8000009b00780b */ /* 0x000fe20003f6e200 */
[----:B------:R-:W-:Y:S01]  /*1840*/  FADD R149, R149, -R113 ;  /* 0x8000007195957221 */ /* 0x000fe20000000000 */
[----:B------:R-:W-:Y:S01]  /*1850*/  FSETP.GEU.AND P2, PT, |R154|, +INF , PT ;  /* 0x7f8000009a00780b */ /* 0x000fe20003f4e200 */
[----:B------:R-:W-:Y:S01]  /*1860*/  FADD R152, R152, -R160 ;  /* 0x800000a098987221 */ /* 0x000fe20000000000 */
[----:B------:R-:W-:Y:S01]  /*1870*/  FSETP.GEU.AND P1, PT, |R153|, +INF , PT ;  /* 0x7f8000009900780b */ /* 0x000fe20003f2e200 */
[----:B------:R-:W-:Y:S01]  /*1880*/  UMOV UR16, URZ ;  /* 0x0000003f00107c82 */ /* 0x000fe20008000000 */
[C---:B------:R-:W-:Y:S01]  /*1890*/  LOP3.LUT R115, R151.reuse, 0xffffe000, RZ, 0xc0, !PT ;  /* 0xffffe00097737812 */ /* 0x040fe200078ec0ff */
[----:B------:R-:W-:Y:S01]  /*18a0*/  ULEA UR5, UR5, 0x6000, 0x4 ;  /* 0x0000600005057891 */ /* 0x000fe2000f8e203f */
[----:B------:R-:W-:Y:S01]  /*18b0*/  LOP3.LUT R114, R150, 0xffffe000, RZ, 0xc0, !PT ;  /* 0xffffe00096727812 */ /* 0x000fe200078ec0ff */
[----:B------:R-:W-:Y:S01]  /*18c0*/  USHF.L.U32 UR4, UR4, 0x4, URZ ;  /* 0x0000000404047899 */ /* 0x000fe2000800063f */
[----:B------:R-:W-:Y:S01]  /*18d0*/  LOP3.LUT R112, R148, 0xffffe000, RZ, 0xc0, !PT ;  /* 0xffffe00094707812 */ /* 0x000fe200078ec0ff */
[----:B------:R-:W-:Y:S01]  /*18e0*/  FADD R151, R151, -R115 ;  /* 0x8000007397977221 */ /* 0x000fe20000000000 */
[----:B---3--:R-:W-:Y:S01]  /*18f0*/  LOP3.LUT R99, R147, 0xffffe000, RZ, 0xc0, !PT ;  /* 0xffffe00093637812 */ /* 0x008fe200078ec0ff */
[----:B------:R-:W-:Y:S01]  /*1900*/  FADD R150, R150, -R114 ;  /* 0x8000007296967221 */ /* 0x000fe20000000000 */
[----:B------:R-:W-:Y:S01]  /*1910*/  LOP3.LUT R98, R146, 0xffffe000, RZ, 0xc0, !PT ;  /* 0xffffe00092627812 */ /* 0x000fe200078ec0ff */
[----:B------:R-:W-:Y:S01]  /*1920*/  FADD R148, R148, -R112 ;  /* 0x8000007094947221 */ /* 0x000fe20000000000 */
[----:B------:R-:W-:Y:S01]  /*1930*/  FSETP.GEU.AND P0, PT, |R149|, +INF , PT ;  /* 0x7f8000009500780b */ /* 0x000fe20003f0e200 */
[----:B------:R-:W-:Y:S01]  /*1940*/  FADD R147, R147, -R99 ;  /* 0x8000006393937221 */ /* 0x000fe20000000000 */
[----:B------:R-:W-:Y:S01]  /*1950*/  LOP3.LUT R140, R70, 0xffffe000, RZ, 0xc0, !PT ;  /* 0xffffe000468c7812 */ /* 0x000fe200078ec0ff */
[----:B------:R-:W-:Y:S01]  /*1960*/  FADD R146, R146, -R98 ;  /* 0x8000006292927221 */ /* 0x000fe20000000000 */
[----:B------:R-:W-:Y:S01]  /*1970*/  LOP3.LUT R138, R68, 0xffffe000, RZ, 0xc0, !PT ;  /* 0xffffe000448a7812 */ /* 0x000fe200078ec0ff */
[--C-:B------:R-:W-:Y:S01]  /*1980*/  @!P3 IMAD.IADD.U32 R155, R155, 0x1, R0.reuse ;  /* 0x000000019b9bb824 */ /* 0x100fe200078e0000 */
[----:B------:R-:W-:Y:S01]  /*1990*/  FSETP.GEU.AND P6, PT, |R152|, +INF , PT ;  /* 0x7f8000009800780b */ /* 0x000fe20003fce200 */
[--C-:B------:R-:W-:Y:S01]  /*19a0*/  @!P2 IMAD.IADD.U32 R154, R154, 0x1, R0.reuse ;  /* 0x000000019a9aa824 */ /* 0x100fe200078e0000 */
[----:B------:R-:W-:Y:S01]  /*19b0*/  FSETP.GEU.AND P5, PT, |R151|, +INF , PT ;  /* 0x7f8000009700780b */ /* 0x000fe20003fae200 */
[----:B------:R-:W-:Y:S01]  /*19c0*/  @!P1 IMAD.IADD.U32 R153, R153, 0x1, R0 ;  /* 0x0000000199999824 */ /* 0x000fe200078e0000 */
[----:B------:R-:W-:Y:S01]  /*19d0*/  FSETP.GEU.AND P4, PT, |R150|, +INF , PT ;  /* 0x7f8000009600780b */ /* 0x000fe20003f8e200 */
[----:B------:R-:W-:Y:S01]  /*19e0*/  FADD R72, R70, -R140 ;  /* 0x8000008c46487221 */ /* 0x000fe20000000000 */
[----:B------:R-:W-:Y:S01]  /*19f0*/  FSETP.GEU.AND P3, PT, |R148|, +INF , PT ;  /* 0x7f8000009400780b */ /* 0x000fe20003f6e200 */
[----:B------:R-:W-:Y:S01]  /*1a00*/  FADD R70, R68, -R138 ;  /* 0x8000008a44467221 */ /* 0x000fe20000000000 */
[----:B------:R-:W-:Y:S01]  /*1a10*/  FSETP.GEU.AND P2, PT, |R147|, +INF , PT ;  /* 0x7f8000009300780b */ /* 0x000fe20003f4e200 */
[--C-:B------:R-:W-:Y:S01]  /*1a20*/  @!P0 IMAD.IADD.U32 R149, R149, 0x1, R0.reuse ;  /* 0x0000000195958824 */ /* 0x100fe200078e0000 */
[----:B------:R-:W-:Y:S01]  /*1a30*/  FSETP.GEU.AND P1, PT, |R146|, +INF , PT ;  /* 0x7f8000009200780b */ /* 0x000fe20003f2e200 */
[----:B------:R-:W-:Y:S01]  /*1a40*/  UMOV UR12, 0x100 ;  /* 0x00000100000c7882 */ /* 0x000fe20000000000 */
[----:B------:R-:W-:Y:S01]  /*1a50*/  LOP3.LUT R141, R71, 0xffffe000, RZ, 0xc0, !PT ;  /* 0xffffe000478d7812 */ /* 0x000fe200078ec0ff */
[--C-:B------:R-:W-:Y:S01]  /*1a60*/  @!P6 IMAD.IADD.U32 R152, R152, 0x1, R0.reuse ;  /* 0x000000019898e824 */ /* 0x100fe200078e0000 */
[----:B------:R-:W-:Y:S01]  /*1a70*/  LOP3.LUT R139, R69, 0xffffe000, RZ, 0xc0, !PT ;  /* 0xffffe000458b7812 */ /* 0x000fe200078ec0ff */
[----:B------:R-:W-:Y:S01]  /*1a80*/  @!P5 IMAD.IADD.U32 R151, R151, 0x1, R0 ;  /* 0x000000019797d824 */ /* 0x000fe200078e0000 */
[----:B------:R-:W-:Y:S01]  /*1a90*/  LOP3.LUT R137, R79, 0xffffe000, RZ, 0xc0, !PT ;  /* 0xffffe0004f897812 */ /* 0x000fe200078ec0ff */
[----:B------:R-:W-:Y:S01]  /*1aa0*/  FADD R73, R71, -R141 ;  /* 0x8000008d47497221 */ /* 0x000fe20000000000 */
[----:B------:R-:W-:Y:S01]  /*1ab0*/  LOP3.LUT R136, R78, 0xffffe000, RZ, 0xc0, !PT ;  /* 0xffffe0004e887812 */ /* 0x000fe200078ec0ff */
[----:B------:R-:W-:Y:S01]  /*1ac0*/  FADD R71, R69, -R139 ;  /* 0x8000008b45477221 */ /* 0x000fe20000000000 */
[----:B------:R-:W-:Y:S01]  /*1ad0*/  LOP3.LUT R3, R77, 0xffffe000, RZ, 0xc0, !PT ;  /* 0xffffe0004d037812 */ /* 0x000fe200078ec0ff */
[----:B------:R-:W-:Y:S01]  /*1ae0*/  FADD R69, R79, -R137 ;  /* 0x800000894f457221 */ /* 0x000fe20000000000 */
[----:B------:R-:W-:Y:S01]  /*1af0*/  FSETP.GEU.AND P0, PT, |R70|, +INF , PT ;  /* 0x7f8000004600780b */ /* 0x000fe20003f0e200 */
[----:B------:R-:W-:Y:S01]  /*1b00*/  FADD R68, R78, -R136 ;  /* 0x800000884e447221 */ /* 0x000fe20000000000 */
[----:B------:R-:W-:Y:S01]  /*1b10*/  LOP3.LUT R2, R76, 0xffffe000, RZ, 0xc0, !PT ;  /* 0xffffe0004c027812 */ /* 0x000fe200078ec0ff */
[----:B------:R-:W-:Y:S01]  /*1b20*/  FADD R143, R77, -R3 ;  /* 0x800000034d8f7221 */ /* 0x000fe20000000000 */
[----:B------:R-:W-:Y:S01]  /*1b30*/  FSETP.GEU.AND P6, PT, |R73|, +INF , PT ;  /* 0x7f8000004900780b */ /* 0x000fe20003fce200 */
[--C-:B------:R-:W-:Y:S01]  /*1b40*/  @!P4 IMAD.IADD.U32 R150, R150, 0x1, R0.reuse ;  /* 0x000000019696c824 */ /* 0x100fe200078e0000 */
[----:B------:R-:W-:Y:S01]  /*1b50*/  FSETP.GEU.AND P5, PT, |R72|, +INF , PT ;  /* 0x7f8000004800780b */ /* 0x000fe20003fae200 */
        /* <DEDUP_REMOVED lines=8> */
[--C-:B------:R-:W-:Y:S01]  /*1be0*/  @!P0 IMAD.IADD.U32 R70, R70, 0x1, R0.reuse ;  /* 0x0000000146468824 */ /* 0x100fe200078e0000 */
        /* <DEDUP_REMOVED lines=26> */
[----:B------:R-:W-:Y:S01]  /*1d90*/  ISETP.NE.AND P0, PT, R250, RZ, PT ;  /* 0x000000fffa00720c */ /* 0x000fe20003f05270 */
[--C-:B------:R-:W-:Y:S01]  /*1da0*/  @!P6 IMAD.IADD.U32 R145, R145, 0x1, R0.reuse ;  /* 0x000000019191e824 */ /* 0x100fe200078e0000 */
[----:B------:R-:W-:Y:S01]  /*1db0*/  UMOV UR11, 0x2 ;  /* 0x00000002000b7882 */ /* 0x000fe20000000000 */
[--C-:B------:R-:W-:Y:S01]  /*1dc0*/  @!P5 IMAD.IADD.U32 R144, R144, 0x1, R0.reuse ;  /* 0x000000019090d824 */ /* 0x100fe200078e0000 */
[----:B------:R-:W-:Y:S01]  /*1dd0*/  SEL R245, R245, RZ, P0 ;  /* 0x000000fff5f57207 */ /* 0x000fe20000000000 */
[--C-:B------:R-:W-:Y:S01]  /*1de0*/  @!P4 IMAD.IADD.U32 R135, R135, 0x1, R0.reuse ;  /* 0x000000018787c824 */ /* 0x100fe200078e0000 */
[----:B------:R-:W-:Y:S01]  /*1df0*/  SEL R244, R244, RZ, P0 ;  /* 0x000000fff4f47207 */ /* 0x000fe20000000000 */
[--C-:B------:R-:W-:Y:S01]  /*1e00*/  @!P3 IMAD.IADD.U32 R134, R134, 0x1, R0.reuse ;  /* 0x000000018686b824 */ /* 0x100fe200078e0000 */
[----:B------:R-:W-:Y:S01]  /*1e10*/  UMOV UR10, 0x100 ;  /* 0x00000100000a7882 */ /* 0x000fe20000000000 */
[----:B------:R-:W-:-:S02]  /*1e20*/  @!P2 IMAD.IADD.U32 R133, R133, 0x1, R0 ;  /* 0x000000018585a824 */ /* 0x000fc400078e0000 */
[----:B------:R-:W-:Y:S02]  /*1e30*/  @!P1 IMAD.IADD.U32 R132, R132, 0x1, R0 ;  /* 0x0000000184849824 */ /* 0x000fe400078e0000 */
[----:B------:R-:W-:Y:S01]  /*1e40*/  IMAD.SHL.U32 R168, R238, 0x10, RZ ;  /* 0x00000010eea87824 */ /* 0x000fe200078e00ff */
[----:B------:R-:W-:Y:S01]  /*1e50*/  SHF.L.U32 R0, R237, 0x4, RZ ;  /* 0x00000004ed007819 */ /* 0x000fe200000006ff */
[----:B------:R-:W-:Y:S01]  /*1e60*/  IMAD.MOV.U32 R240, RZ, RZ, c[0x0][0x18c] ;  /* 0x00006300fff07624 */ /* 0x000fe200078e00ff */
[----:B------:R-:W-:Y:S01]  /*1e70*/  MOV R241, c[0x0][0x188] ;  /* 0x0000620000f17a02 */ /* 0x000fe20000000f00 */
[----:B------:R-:W-:Y:S01]  /*1e80*/  IMAD.MOV.U32 R239, RZ, RZ, 0x1000 ;  /* 0x00001000ffef7424 */ /* 0x000fe200078e00ff */
[----:B------:R-:W-:Y:S01]  /*1e90*/  LOP3.LUT R168, R168, 0x20, RZ, 0x3c, !PT ;  /* 0x00000020a8a87812 */ /* 0x000fe200078e3cff */
[----:B------:R-:W-:Y:S01]  /*1ea0*/  IMAD R246, R240, 0x3, RZ ;  /* 0x00000003f0f67824 */ /* 0x000fe200078e02ff */
[----:B------:R-:W-:Y:S02]  /*1eb0*/  LOP3.LUT R0, R0, 0x20, RZ, 0x3c, !PT ;  /* 0x0000002000007812 */ /* 0x000fe400078e3cff */
.L_x_61:
[C---:B------:R-:W-:Y:S01]  /*1ec0*/  HMMA.1688.F32.TF32 R4, R132.reuse, R2, R4 ;  /* 0x000000028404723c */ /* 0x040fe20000081004 */
[----:B------:R-:W-:Y:S01]  /*1ed0*/  LDSM.16.M88.4 R164, [R168+UR4+0x1800] ;  /* 0x00180004a8a4783b */ /* 0x000fe20008000200 */
[----:B------:R-:W-:Y:S02]  /*1ee0*/  UIADD3 UR6, UR4, 0x80, URZ ;  /* 0x0000008004067890 */ /* 0x000fe4000fffe03f */
[----:B------:R-:W-:Y:S01]  /*1ef0*/  UIADD3 UR7, UR5, 0x80, URZ ;  /* 0x0000008005077890 */ /* 0x000fe2000fffe03f */
[----:B------:R-:W-:Y:S01]  /*1f00*/  LOP3.LUT P5, RZ, R244, 0x1, RZ, 0xc0, !PT ;  /* 0x00000001f4ff7812 */ /* 0x000fe200078ac0ff */
[----:B------:R-:W-:Y:S01]  /*1f10*/  UIADD3 UR16, UR16, 0x1, URZ ;  /* 0x0000000110107890 */ /* 0x000fe2000fffe03f */
[----:B------:R-:W-:Y:S01]  /*1f20*/  LOP3.LUT P6, RZ, R245, 0x1, RZ, 0xc0, !PT ;  /* 0x00000001f5ff7812 */ /* 0x000fe200078cc0ff */
[C---:B------:R-:W-:Y:S01]  /*1f30*/  HMMA.1688.F32.TF32 R8, R132.reuse, R136, R8 ;  /* 0x000000888408723c */ /* 0x040fe20000081008 */
[----:B------:R-:W-:Y:S02]  /*1f40*/  UIADD3 UR11, UR11, 0x1, URZ ;  /* 0x000000010b0b7890 */ /* 0x000fe4000fffe03f */
[----:B------:R-:W-:Y:S02]  /*1f50*/  UISETP.NE.AND UP0, UPT, UR16, 0x3, UPT ;  /* 0x000000031000788c */ /* 0x000fe4000bf05270 */
[----:B------:R-:W-:Y:S02]  /*1f60*/  UISETP.NE.AND UP1, UPT, UR11, 0x3, UPT ;  /* 0x000000030b00788c */ /* 0x000fe4000bf25270 */
[----:B------:R-:W-:Y:S01]  /*1f70*/  UIADD3 UR9, UR12, 0x80, URZ ;  /* 0x000000800c097890 */ /* 0x000fe2000fffe03f */
[C---:B------:R-:W-:Y:S01]  /*1f80*/  HMMA.1688.F32.TF32 R12, R132.reuse, R138, R12 ;  /* 0x0000008a840c723c */ /* 0x040fe2000008100c */
[----:B------:R-:W-:Y:S05]  /*1f90*/  UIADD3 UR8, UR10, 0x80, URZ ;  /* 0x000000800a087890 */ /* 0x000fea000fffe03f */
[----:B------:R-:W-:Y:S02]  /*1fa0*/  @!UP0 UIADD3 UR6, UR4, -0x100, URZ ;  /* 0xffffff0004068890 */ /* 0x000fe4000fffe03f */
[-C--:B------:R-:W-:Y:S01]  /*1fb0*/  HMMA.1688.F32.TF32 R16, R132, R140.reuse, R16 ;  /* 0x0000008c8410723c */ /* 0x080fe20000081010 */
[----:B------:R-:W-:Y:S02]  /*1fc0*/  @!UP0 UIADD3 UR7, UR5, -0x100, URZ ;  /* 0xffffff0005078890 */ /* 0x000fe4000fffe03f */
[----:B------:R-:W-:Y:S02]  /*1fd0*/  @!UP1 UIADD3 UR9, UR12, -0x100, URZ ;  /* 0xffffff000c099890 */ /* 0x000fe4000fffe03f */
[----:B------:R-:W-:Y:S02]  /*1fe0*/  @!UP1 UIADD3 UR8, UR10, -0x100, URZ ;  /* 0xffffff000a089890 */ /* 0x000fe4000fffe03f */
[----:B------:R-:W-:Y:S01]  /*1ff0*/  @!UP1 UMOV UR11, URZ ;  /* 0x0000003f000b9c82 */ /* 0x000fe20008000000 */
[C---:B------:R-:W-:Y:S01]  /*2000*/  HMMA.1688.F32.TF32 R20, R144.reuse, R140, R20 ;  /* 0x0000008c9014723c */ /* 0x040fe20000081014 */
[----:B------:R-:W-:Y:S07]  /*2010*/  @!UP0 UMOV UR16, URZ ;  /* 0x0000003f00108c82 */ /* 0x000fee0008000000 */
[C---:B------:R-:W-:Y:S08]  /*2020*/  HMMA.1688.F32.TF32 R24, R144.reuse, R138, R24 ;  /* 0x0000008a9018723c */ /* 0x040ff00000081018 */
[C---:B------:R-:W-:Y:S08]  /*2030*/  HMMA.1688.F32.TF32 R28, R144.reuse, R136, R28 ;  /* 0x00000088901c723c */ /* 0x040ff0000008101c */
[-C--:B------:R-:W-:Y:S01]  /*2040*/  HMMA.1688.F32.TF32 R32, R144, R2.reuse, R32 ;  /* 0x000000029020723c */ /* 0x080fe20000081020 */
[----:B------:R-:W-:Y:S07]  /*2050*/  LDSM.16.M88.4 R144, [R0+UR5+0xc00] ;  /* 0x000c00050090783b */ /* 0x000fee0008000200 */
[C---:B------:R-:W-:Y:S08]  /*2060*/  HMMA.1688.F32.TF32 R36, R148.reuse, R2, R36 ;  /* 0x000000029424723c */ /* 0x040ff00000081024 */
[C---:B------:R-:W-:Y:S08]  /*2070*/  HMMA.1688.F32.TF32 R40, R148.reuse, R136, R40 ;  /* 0x000000889428723c */ /* 0x040ff00000081028 */
[C---:B------:R-:W-:Y:S08]  /*2080*/  HMMA.1688.F32.TF32 R44, R148.reuse, R138, R44 ;  /* 0x0000008a942c723c */ /* 0x040ff0000008102c */
[-C--:B------:R-:W-:Y:S01]  /*2090*/  HMMA.1688.F32.TF32 R48, R148, R140.reuse, R48 ;  /* 0x0000008c9430723c */ /* 0x080fe20000081030 */
[----:B------:R-:W1:Y:S07]  /*20a0*/  LDSM.16.M88.4 R148, [R168+UR4] ;  /* 0x00000004a894783b */ /* 0x000e6e0008000200 */
[C---:B------:R-:W-:Y:S08]  /*20b0*/  HMMA.1688.F32.TF32 R52, R152.reuse, R140, R52 ;  /* 0x0000008c9834723c */ /* 0x040ff00000081034 */
[C---:B------:R-:W-:Y:S08]  /*20c0*/  HMMA.1688.F32.TF32 R56, R152.reuse, R138, R56 ;  /* 0x0000008a9838723c */ /* 0x040ff00000081038 */
[C---:B------:R-:W-:Y:S08]  /*20d0*/  HMMA.1688.F32.TF32 R60, R152.reuse, R136, R60 ;  /* 0x00000088983c723c */ /* 0x040ff0000008103c */
[----:B------:R-:W-:Y:S01]  /*20e0*/  HMMA.1688.F32.TF32 R64, R152, R2, R64 ;  /* 0x000000029840723c */ /* 0x000fe20000081040 */
[----:B------:R-:W-:Y:S01]  /*20f0*/  LDSM.16.M88.4 R152, [R0+UR5] ;  /* 0x000000050098783b */ /* 0x000fe20008000200 */
[----:B------:R-:W-:Y:S06]  /*2100*/  UMOV UR5, UR7 ;  /* 0x0000000700057c82 */ /* 0x000fec0008000000 */
[C---:B------:R-:W-:Y:S08]  /*2110*/  HMMA.1688.F32.TF32 R4, R156.reuse, R142, R4 ;  /* 0x0000008e9c04723c */ /* 0x040ff00000081004 */
[C---:B------:R-:W-:Y:S08]  /*2120*/  HMMA.1688.F32.TF32 R8, R156.reuse, R68, R8 ;  /* 0x000000449c08723c */ /* 0x040ff00000081008 */
[C---:B------:R-:W-:Y:S08]  /*2130*/  HMMA.1688.F32.TF32 R12, R156.reuse, R70, R12 ;  /* 0x000000469c0c723c */ /* 0x040ff0000008100c */
[-C--:B------:R-:W-:Y:S08]  /*2140*/  HMMA.1688.F32.TF32 R16, R156, R72.reuse, R16 ;  /* 0x000000489c10723c */ /* 0x080ff00000081010 */
[C---:B------:R-:W-:Y:S04]  /*2150*/  HMMA.1688.F32.TF32 R20, R96.reuse, R72, R20 ;  /* 0x000000486014723c */ /* 0x040fe80000081014 */
[----:B-1----:R-:W-:Y:S02]  /*2160*/  LOP3.LUT R127, R148, 0xffffe000, RZ, 0xc0, !PT ;  /* 0xffffe000947f7812 */ /* 0x002fe400078ec0ff */
[----:B------:R-:W-:Y:S02]  /*2170*/  LOP3.LUT R126, R149, 0xffffe000, RZ, 0xc0, !PT ;  /* 0xffffe000957e7812 */ /* 0x000fe400078ec0ff */
[C---:B------:R-:W-:Y:S04]  /*2180*/  HMMA.1688.F32.TF32 R24, R96.reuse, R70, R24 ;  /* 0x000000466018723c */ /* 0x040fe80000081018 */
[----:B------:R-:W-:Y:S01]  /*2190*/  LOP3.LUT R125, R150, 0xffffe000, RZ, 0xc0, !PT ;  /* 0xffffe000967d7812 */ /* 0x000fe200078ec0ff */
[----:B------:R-:W-:Y:S01]  /*21a0*/  FADD R132, R148, -R127 ;  /* 0x8000007f94847221 */ /* 0x000fe20000000000 */
[----:B------:R-:W-:Y:S01]  /*21b0*/  LOP3.LUT R124, R151, 0xffffe000, RZ, 0xc0, !PT ;  /* 0xffffe000977c7812 */ /* 0x000fe200078ec0ff */
[----:B------:R-:W-:Y:S01]  /*21c0*/  FADD R133, R149, -R126 ;  /* 0x8000007e95857221 */ /* 0x000fe20000000000 */
[C---:B------:R-:W-:Y:S03]  /*21d0*/  HMMA.1688.F32.TF32 R28, R96.reuse, R68, R28 ;  /* 0x00000044601c723c */ /* 0x040fe6000008101c */
[----:B------:R-:W-:Y:S01]  /*21e0*/  FSETP.GEU.AND P3, PT, |R132|, +INF , PT ;  /* 0x7f8000008400780b */ /* 0x000fe20003f6e200 */
[----:B------:R-:W-:Y:S01]  /*21f0*/  FADD R134, R150, -R125 ;  /* 0x8000007d96867221 */ /* 0x000fe20000000000 */
[----:B------:R-:W-:Y:S01]  /*2200*/  FSETP.GEU.AND P2, PT, |R133|, +INF , PT ;  /* 0x7f8000008500780b */ /* 0x000fe20003f4e200 */
[----:B------:R-:W-:Y:S02]  /*2210*/  FADD R135, R151, -R124 ;  /* 0x8000007c97877221 */ /* 0x000fe40000000000 */
[-C--:B------:R-:W-:Y:S03]  /*2220*/  HMMA.1688.F32.TF32 R32, R96, R142.reuse, R32 ;  /* 0x0000008e6020723c */ /* 0x080fe60000081020 */
[----:B------:R-:W-:Y:S02]  /*2230*/  FSETP.GEU.AND P1, PT, |R134|, +INF , PT ;  /* 0x7f8000008600780b */ /* 0x000fe40003f2e200 */
[----:B------:R-:W-:Y:S03]  /*2240*/  FSETP.GEU.AND P0, PT, |R135|, +INF , PT ;  /* 0x7f8000008700780b */ /* 0x000fe60003f0e200 */
[C---:B------:R-:W-:Y:S04]  /*2250*/  HMMA.1688.F32.TF32 R36, R112.reuse, R142, R36 ;  /* 0x0000008e7024723c */ /* 0x040fe80000081024 */
[--C-:B------:R-:W-:Y:S02]  /*2260*/  @!P3 IMAD.IADD.U32 R132, R132, 0x1, R239.reuse ;  /* 0x000000018484b824 */ /* 0x100fe400078e00ef */
[--C-:B------:R-:W-:Y:S02]  /*2270*/  @!P2 IMAD.IADD.U32 R133, R133, 0x1, R239.reuse ;  /* 0x000000018585a824 */ /* 0x100fe400078e00ef */
[C---:B------:R-:W-:Y:S04]  /*2280*/  HMMA.1688.F32.TF32 R40, R112.reuse, R68, R40 ;  /* 0x000000447028723c */ /* 0x040fe80000081028 */
[-C--:B------:R-:W-:Y:S01]  /*2290*/  @!P1 LEA R134, R134, R239.reuse, 0x0 ;  /* 0x000000ef86869211 */ /* 0x080fe200078e00ff */
[----:B------:R-:W-:Y:S03]  /*22a0*/  @!P0 IMAD.IADD.U32 R135, R135, 0x1, R239 ;  /* 0x0000000187878824 */ /* 0x000fe600078e00ef */
[C---:B------:R-:W-:Y:S08]  /*22b0*/  HMMA.1688.F32.TF32 R44, R112.reuse, R70, R44 ;  /* 0x00000046702c723c */ /* 0x040ff0000008102c */
[-C--:B------:R-:W-:Y:S08]  /*22c0*/  HMMA.1688.F32.TF32 R48, R112, R72.reuse, R48 ;  /* 0x000000487030723c */ /* 0x080ff00000081030 */
[C---:B------:R-:W-:Y:S08]  /*22d0*/  HMMA.1688.F32.TF32 R52, R160.reuse, R72, R52 ;  /* 0x00000048a034723c */ /* 0x040ff00000081034 */
[C---:B------:R-:W-:Y:S08]  /*22e0*/  HMMA.1688.F32.TF32 R56, R160.reuse, R70, R56 ;  /* 0x00000046a038723c */ /* 0x040ff00000081038 */
[C---:B------:R-:W-:Y:S08]  /*22f0*/  HMMA.1688.F32.TF32 R60, R160.reuse, R68, R60 ;  /* 0x00000044a03c723c */ /* 0x040ff0000008103c */
[----:B------:R-:W-:Y:S07]  /*2300*/  HMMA.1688.F32.TF32 R64, R160, R142, R64 ;  /* 0x0000008ea040723c */ /* 0x000fee0000081040 */
[----:B------:R-:W-:Y:S01]  /*2310*/  LOP3.LUT R143, R164, 0xffffe000, RZ, 0xc0, !PT ;  /* 0xffffe000a48f7812 */ /* 0x000fe200078ec0ff */
[C---:B------:R-:W-:Y:S08]  /*2320*/  HMMA.1688.F32.TF32 R68, R156.reuse, R2, R4 ;  /* 0x000000029c44723c */ /* 0x040ff00000081004 */
[C---:B------:R-:W-:Y:S08]  /*2330*/  HMMA.1688.F32.TF32 R72, R156.reuse, R136, R8 ;  /* 0x000000889c48723c */ /* 0x040ff00000081008 */
[C---:B------:R-:W-:Y:S08]  /*2340*/  HMMA.1688.F32.TF32 R76, R156.reuse, R138, R12 ;  /* 0x0000008a9c4c723c */ /* 0x040ff0000008100c */
[-C--:B------:R-:W-:Y:S01]  /*2350*/  HMMA.1688.F32.TF32 R80, R156, R140.reuse, R16 ;  /* 0x0000008c9c50723c */ /* 0x080fe20000081010 */
[----:B------:R-:W1:Y:S03]  /*2360*/  LDSM.16.M88.4 R156, [R168+UR4+0xc00] ;  /* 0x000c0004a89c783b */ /* 0x000e660008000200 */
[----:B------:R-:W-:Y:S02]  /*2370*/  FADD R169, R68, R169 ;  /* 0x000000a944a97221 */ /* 0x000fe40000000000 */
[----:B------:R-:W-:Y:S02]  /*2380*/  FADD R170, R69, R170 ;  /* 0x000000aa45aa7221 */ /* 0x000fe40000000000 */
[C---:B------:R-:W-:Y:S04]  /*2390*/  HMMA.1688.F32.TF32 R84, R96.reuse, R140, R20 ;  /* 0x0000008c6054723c */ /* 0x040fe80000081014 */
        /* <DEDUP_REMOVED lines=8> */
[-C--:B------:R-:W-:Y:S04]  /*2420*/  HMMA.1688.F32.TF32 R96, R96, R2.reuse, R32 ;  /* 0x000000026060723c */ /* 0x080fe80000081020 */
[----:B------:R-:W-:Y:S02]  /*2430*/  FADD R217, R80, R217 ;  /* 0x000000d950d97221 */ /* 0x000fe40000000000 */
[----:B------:R-:W-:Y:S02]  /*2440*/  FADD R218, R81, R218 ;  /* 0x000000da51da7221 */ /* 0x000fe40000000000 */
[C---:B------:R-:W-:Y:S04]  /*2450*/  HMMA.1688.F32.TF32 R100, R112.reuse, R2, R36 ;  /* 0x000000027064723c */ /* 0x040fe80000081024 */
[----:B------:R-:W-:Y:S01]  /*2460*/  FADD R219, R82, R219 ;  /* 0x000000db52db7221 */ /* 0x000fe20000000000 */
[----:B-1----:R-:W-:Y:S01]  /*2470*/  LOP3.LUT R251, R157, 0xffffe000, RZ, 0xc0, !PT ;  /* 0xffffe0009dfb7812 */ /* 0x002fe200078ec0ff */
[----:B------:R-:W-:Y:S01]  /*2480*/  FADD R220, R83, R220 ;  /* 0x000000dc53dc7221 */ /* 0x000fe20000000000 */
[----:B------:R-:W-:Y:S01]  /*2490*/  LOP3.LUT R249, R158, 0xffffe000, RZ, 0xc0, !PT ;  /* 0xffffe0009ef97812 */ /* 0x000fe200078ec0ff */
[C---:B------:R-:W-:Y:S04]  /*24a0*/  HMMA.1688.F32.TF32 R104, R112.reuse, R136, R40 ;  /* 0x000000887068723c */ /* 0x040fe80000081028 */
[----:B------:R-:W-:Y:S01]  /*24b0*/  FADD R205, R88, R205 ;  /* 0x000000cd58cd7221 */ /* 0x000fe20000000000 */
[----:B------:R-:W-:Y:S01]  /*24c0*/  LOP3.LUT R252, R159, 0xffffe000, RZ, 0xc0, !PT ;  /* 0xffffe0009ffc7812 */ /* 0x000fe200078ec0ff */
        /* <DEDUP_REMOVED lines=8> */
[----:B------:R-:W-:Y:S02]  /*2550*/  FADD R224, R87, R224 ;  /* 0x000000e057e07221 */ /* 0x000fe40000000000 */
[----:B------:R-:W-:Y:S01]  /*2560*/  FADD R187, R74, R187 ;  /* 0x000000bb4abb7221 */ /* 0x000fe20000000000 */
[----:B------:R-:W-:Y:S01]  /*2570*/  LEA R74, R238, UR6, 0x4 ;  /* 0x00000006ee4a7c11 */ /* 0x000fe2000f8e20ff */
[C---:B------:R-:W-:Y:S04]  /*2580*/  HMMA.1688.F32.TF32 R120, R160.reuse, R138, R56 ;  /* 0x0000008aa078723c */ /* 0x040fe80000081038 */
[----:B------:R-:W-:Y:S01]  /*2590*/  FADD R221, R84, R221 ;  /* 0x000000dd54dd7221 */ /* 0x000fe20000000000 */
[----:B------:R-:W-:Y:S01]  /*25a0*/  LEA R84, R237, UR7, 0x4 ;  /* 0x00000007ed547c11 */ /* 0x000fe2000f8e20ff */
[----:B------:R-:W-:Y:S01]  /*25b0*/  FADD R140, R164, -R143 ;  /* 0x8000008fa48c7221 */ /* 0x000fe20000000000 */
[----:B------:R-:W-:Y:S01]  /*25c0*/  LOP3.LUT R57, R152, 0xffffe000, RZ, 0xc0, !PT ;  /* 0xffffe00098397812 */ /* 0x000fe200078ec0ff */
[C---:B------:R-:W-:Y:S04]  /*25d0*/  HMMA.1688.F32.TF32 R124, R160.reuse, R136, R60 ;  /* 0x00000088a07c723c */ /* 0x040fe8000008103c */
[----:B------:R-:W-:Y:S01]  /*25e0*/  FADD R138, R158, -R249 ;  /* 0x800000f99e8a7221 */ /* 0x000fe20000000000 */
[----:B------:R-:W-:Y:S01]  /*25f0*/  LOP3.LUT R249, R166, 0xffffe000, RZ, 0xc0, !PT ;  /* 0xffffe000a6f97812 */ /* 0x000fe200078ec0ff */
[----:B------:R-:W-:Y:S01]  /*2600*/  FADD R139, R159, -R252 ;  /* 0x800000fc9f8b7221 */ /* 0x000fe20000000000 */
[----:B------:R-:W-:Y:S01]  /*2610*/  IADD3 R61, R234, UR12, RZ ;  /* 0x0000000cea3d7c10 */ /* 0x000fe2000fffe0ff */
[----:B------:R-:W-:Y:S03]  /*2620*/  HMMA.1688.F32.TF32 R128, R160, R2, R64 ;  /* 0x00000002a080723c */ /* 0x000fe60000081040 */
[----:B------:R-:W-:Y:S01]  /*2630*/  FSETP.GEU.AND P1, PT, |R138|, +INF , PT ;  /* 0x7f8000008a00780b */ /* 0x000fe20003f2e200 */
[----:B------:R-:W-:Y:S01]  /*2640*/  FADD R137, R157, -R251 ;  /* 0x800000fb9d897221 */ /* 0x000fe20000000000 */
[----:B------:R-:W-:Y:S01]  /*2650*/  LOP3.LUT R252, R167, 0xffffe000, RZ, 0xc0, !PT ;  /* 0xffffe000a7fc7812 */ /* 0x000fe200078ec0ff */
[----:B------:R-:W-:Y:S01]  /*2660*/  FADD R142, R166, -R249 ;  /* 0x800000f9a68e7221 */ /* 0x000fe20000000000 */
[C---:B------:R-:W-:Y:S01]  /*2670*/  LOP3.LUT R161, R156.reuse, 0xffffe000, RZ, 0xc0, !PT ;  /* 0xffffe0009ca17812 */ /* 0x040fe200078ec0ff */
[C---:B------:R-:W-:Y:S03]  /*2680*/  HMMA.1688.F32.TF32 R4, R132.reuse, R152, RZ ;  /* 0x000000988404723c */ /* 0x040fe600000810ff */
[----:B------:R-:W-:Y:S01]  /*2690*/  FSETP.GEU.AND P0, PT, |R139|, +INF , PT ;  /* 0x7f8000008b00780b */ /* 0x000fe20003f0e200 */
[----:B------:R-:W-:Y:S01]  /*26a0*/  FADD R136, R156, -R161 ;  /* 0x800000a19c887221 */ /* 0x000fe20000000000 */
[----:B------:R-:W-:Y:S01]  /*26b0*/  LOP3.LUT R251, R165, 0xffffe000, RZ, 0xc0, !PT ;  /* 0xffffe000a5fb7812 */ /* 0x000fe200078ec0ff */
[----:B------:R-:W1:Y:S01]  /*26c0*/  LDSM.16.M88.4 R160, [R168+UR4+0x2400] ;  /* 0x00240004a8a0783b */ /* 0x000e620008000200 */
[----:B------:R-:W-:Y:S01]  /*26d0*/  FADD R143, R167, -R252 ;  /* 0x800000fca78f7221 */ /* 0x000fe20000000000 */
[C---:B------:R-:W-:Y:S01]  /*26e0*/  HMMA.1688.F32.TF32 R8, R132.reuse, R154, RZ ;  /* 0x0000009a8408723c */ /* 0x040fe200000810ff */
[----:B------:R-:W-:Y:S01]  /*26f0*/  FSETP.GEU.AND P3, PT, |R136|, +INF , PT ;  /* 0x7f8000008800780b */ /* 0x000fe20003f6e200 */
[----:B------:R-:W-:Y:S01]  /*2700*/  UMOV UR4, UR6 ;  /* 0x0000000600047c82 */ /* 0x000fe20008000000 */
[----:B------:R-:W-:Y:S01]  /*2710*/  FSETP.GEU.AND P2, PT, |R137|, +INF , PT ;  /* 0x7f8000008900780b */ /* 0x000fe20003f4e200 */
[----:B------:R-:W-:Y:S01]  /*2720*/  @!P1 IMAD.IADD.U32 R138, R138, 0x1, R239 ;  /* 0x000000018a8a9824 */ /* 0x000fe200078e00ef */
[----:B------:R-:W-:Y:S01]  /*2730*/  FSETP.GEU.AND P1, PT, |R142|, +INF , PT ;  /* 0x7f8000008e00780b */ /* 0x000fe20003f2e200 */
[----:B------:R-:W-:Y:S01]  /*2740*/  FADD R141, R165, -R251 ;  /* 0x800000fba58d7221 */ /* 0x000fe20000000000 */
[----:B------:R-:W-:Y:S01]  /*2750*/  LOP3.LUT R65, R144, 0xffffe000, RZ, 0xc0, !PT ;  /* 0xffffe00090417812 */ /* 0x000fe200078ec0ff */
[C---:B------:R-:W-:Y:S01]  /*2760*/  HMMA.1688.F32.TF32 R12, R132.reuse, R144, RZ ;  /* 0x00000090840c723c */ /* 0x040fe200000810ff */
[----:B------:R-:W-:Y:S03]  /*2770*/  FADD R2, R152, -R57 ;  /* 0x8000003998027221 */ /* 0x000fe60000000000 */
[----:B------:R-:W-:Y:S01]  /*2780*/  LOP3.LUT R66, R145, 0xffffe000, RZ, 0xc0, !PT ;  /* 0xffffe00091427812 */ /* 0x000fe200078ec0ff */
[--C-:B------:R-:W-:Y:S01]  /*2790*/  @!P0 IMAD.IADD.U32 R139, R139, 0x1, R239.reuse ;  /* 0x000000018b8b8824 */ /* 0x100fe200078e00ef */
[----:B------:R-:W-:Y:S01]  /*27a0*/  FSETP.GEU.AND P0, PT, |R143|, +INF , PT ;  /* 0x7f8000008f00780b */ /* 0x000fe20003f0e200 */
[--C-:B------:R-:W-:Y:S01]  /*27b0*/  @!P3 IMAD.IADD.U32 R136, R136, 0x1, R239.reuse ;  /* 0x000000018888b824 */ /* 0x100fe200078e00ef */
[-C--:B------:R-:W-:Y:S01]  /*27c0*/  HMMA.1688.F32.TF32 R16, R132, R146.reuse, RZ ;  /* 0x000000928410723c */ /* 0x080fe200000810ff */
[-C--:B------:R-:W-:Y:S02]  /*27d0*/  @!P2 LEA R137, R137, R239.reuse, 0x0 ;  /* 0x000000ef8989a211 */ /* 0x080fe400078e00ff */
[----:B------:R-:W-:Y:S01]  /*27e0*/  FSETP.GEU.AND P3, PT, |R140|, +INF , PT ;  /* 0x7f8000008c00780b */ /* 0x000fe20003f6e200 */
[----:B------:R-:W-:Y:S01]  /*27f0*/  @!P1 IMAD.IADD.U32 R142, R142, 0x1, R239 ;  /* 0x000000018e8e9824 */ /* 0x000fe200078e00ef */
[----:B------:R-:W-:Y:S01]  /*2800*/  FSETP.GEU.AND P2, PT, |R141|, +INF , PT ;  /* 0x7f8000008d00780b */ /* 0x000fe20003f4e200 */
[----:B------:R-:W-:Y:S02]  /*2810*/  FADD R173, R96, R173 ;  /* 0x000000ad60ad7221 */ /* 0x000fe40000000000 */
[C---:B------:R-:W-:Y:S04]  /*2820*/  HMMA.1688.F32.TF32 R20, R136.reuse, R146, RZ ;  /* 0x000000928814723c */ /* 0x040fe800000810ff */
[-C--:B------:R-:W-:Y:S01]  /*2830*/  @!P0 LEA R143, R143, R239.reuse, 0x0 ;  /* 0x000000ef8f8f8211 */ /* 0x080fe200078e00ff */
[----:B------:R-:W-:Y:S02]  /*2840*/  FADD R174, R97, R174 ;  /* 0x000000ae61ae7221 */ /* 0x000fe40000000000 */
[----:B------:R-:W-:Y:S01]  /*2850*/  FADD R175, R98, R175 ;  /* 0x000000af62af7221 */ /* 0x000fe20000000000 */
[C---:B------:R-:W-:Y:S01]  /*2860*/  HMMA.1688.F32.TF32 R24, R136.reuse, R144, RZ ;  /* 0x000000908818723c */ /* 0x040fe200000810ff */
[----:B------:R-:W-:Y:S03]  /*2870*/  @!P3 LEA R140, R140, R239, 0x0 ;  /* 0x000000ef8c8cb211 */ /* 0x000fe600078e00ff */
[----:B------:R-:W-:Y:S01]  /*2880*/  @!P2 IMAD.IADD.U32 R141, R141, 0x1, R239 ;  /* 0x000000018d8da824 */ /* 0x000fe200078e00ef */
[C---:B-1----:R-:W-:Y:S01]  /*2890*/  LOP3.LUT R249, R160.reuse, 0xffffe000, RZ, 0xc0, !PT ;  /* 0xffffe000a0f97812 */ /* 0x042fe200078ec0ff */
[----:B------:R-:W-:Y:S02]  /*28a0*/  FADD R176, R99, R176 ;  /* 0x000000b063b07221 */ /* 0x000fe40000000000 */
[C---:B------:R-:W-:Y:S01]  /*28b0*/  HMMA.1688.F32.TF32 R28, R136.reuse, R154, RZ ;  /* 0x0000009a881c723c */ /* 0x040fe200000810ff */
[----:B------:R-:W-:Y:S03]  /*28c0*/  LOP3.LUT R252, R163, 0xffffe000, RZ, 0xc0, !PT ;  /* 0xffffe000a3fc7812 */ /* 0x000fe600078ec0ff */
[----:B------:R-:W-:Y:S01]  /*28d0*/  FADD R132, R160, -R249 ;  /* 0x800000f9a0847221 */ /* 0x000fe20000000000 */
[----:B------:R-:W-:Y:S01]  /*28e0*/  LOP3.LUT R249, R245, 0x2, RZ, 0xc0, !PT ;  /* 0x00000002f5f97812 */ /* 0x000fe200078ec0ff */
[----:B------:R-:W-:Y:S01]  /*28f0*/  FADD R135, R163, -R252 ;  /* 0x800000fca3877221 */ /* 0x000fe20000000000 */
[----:B------:R-:W-:Y:S01]  /*2900*/  IADD3 R252, R236, UR10, RZ ;  /* 0x0000000aecfc7c10 */ /* 0x000fe2000fffe0ff */
[-C--:B------:R-:W-:Y:S01]  /*2910*/  HMMA.1688.F32.TF32 R32, R136, R152.reuse, RZ ;  /* 0x000000988820723c */ /* 0x080fe200000810ff */
[----:B------:R-:W-:Y:S02]  /*2920*/  FSETP.GEU.AND P0, PT, |R132|, +INF , PT ;  /* 0x7f8000008400780b */ /* 0x000fe40003f0e200 */
[----:B------:R-:W-:Y:S01]  /*2930*/  FSETP.GEU.AND P2, PT, |R135|, +INF , PT ;  /* 0x7f8000008700780b */ /* 0x000fe20003f4e200 */
[----:B------:R-:W-:Y:S01]  /*2940*/  @!PT LDS RZ, [RZ] ;  /* 0x00000000fffff984 */ /* 0x000fe20000000800 */
[----:B------:R-:W-:Y:S01]  /*2950*/  @!PT LDS RZ, [RZ] ;  /* 0x00000000fffff984 */ /* 0x000fe20000000800 */
[----:B------:R-:W-:Y:S01]  /*2960*/  @!PT LDS RZ, [RZ] ;  /* 0x00000000fffff984 */ /* 0x000fe20000000800 */
[----:B------:R1:W-:Y:S01]  /*2970*/  @P6 LDGSTS.E.BYPASS.LTC128B.128 [R252], [R242.64] ;  /* 0x00000000f2fc6fae */ /* 0x0003e2000b901d52 */
[----:B------:R-:W-:Y:S01]  /*2980*/  SHF.R.U32.HI R249, RZ, 0x1, R249 ;  /* 0x00000001fff97819 */ /* 0x000fe200000116f9 */
[----:B------:R-:W-:Y:S01]  /*2990*/  FADD R225, R112, R225 ;  /* 0x000000e170e17221 */ /* 0x000fe20000000000 */
[C---:B------:R-:W-:Y:S01]  /*29a0*/  LOP3.LUT R251, R162.reuse, 0xffffe000, RZ, 0xc0, !PT ;  /* 0xffffe000a2fb7812 */ /* 0x040fe200078ec0ff */
[C---:B------:R-:W-:Y:S02]  /*29b0*/  HMMA.1688.F32.TF32 R36, R140.reuse, R152, RZ ;  /* 0x000000988c24723c */ /* 0x040fe400000810ff */
[----:B------:R-:W-:Y:S02]  /*29c0*/  ISETP.NE.U32.AND P1, PT, R249, RZ, PT ;  /* 0x000000fff900720c */ /* 0x000fe40003f25070 */
[----:B------:R-:W-:Y:S01]  /*29d0*/  LOP3.LUT R42, R161, 0xffffe000, RZ, 0xc0, !PT ;  /* 0xffffe000a12a7812 */ /* 0x000fe200078ec0ff */
[----:B------:R-:W-:Y:S01]  /*29e0*/  FADD R134, R162, -R251 ;  /* 0x800000fba2867221 */ /* 0x000fe20000000000 */
[----:B------:R-:W-:Y:S01]  /*29f0*/  IADD3 R251, R235, UR10, RZ ;  /* 0x0000000aebfb7c10 */ /* 0x000fe2000fffe0ff */
[--C-:B------:R-:W-:Y:S01]  /*2a00*/  @!P0 IMAD.IADD.U32 R132, R132, 0x1, R239.reuse ;  /* 0x0000000184848824 */ /* 0x100fe200078e00ef */
[----:B------:R-:W-:Y:S01]  /*2a10*/  IADD3 R62, P0, R242, c[0x0][0x188], RZ ;  /* 0x00006200f23e7a10 */ /* 0x000fe20007f1e0ff */
[----:B------:R-:W-:Y:S01]  /*2a20*/  FADD R133, R161, -R42 ;  /* 0x8000002aa1857221 */ /* 0x000fe20000000000 */
[----:B------:R-:W-:Y:S01]  /*2a30*/  FSETP.GEU.AND P3, PT, |R134|, +INF , PT ;  /* 0x7f8000008600780b */ /* 0x000fe20003f6e200 */
[C---:B------:R-:W-:Y:S01]  /*2a40*/  HMMA.1688.F32.TF32 R40, R140.reuse, R154, RZ ;  /* 0x0000009a8c28723c */ /* 0x040fe200000810ff */
[----:B------:R-:W-:Y:S01]  /*2a50*/  IADD3.X R63, R243, c[0x0][0x18c], RZ, P0, !PT ;  /* 0x00006300f33f7a10 */ /* 0x000fe200007fe4ff */
[----:B------:R-:W-:Y:S01]  /*2a60*/  @!P2 IMAD.IADD.U32 R135, R135, 0x1, R239 ;  /* 0x000000018787a824 */ /* 0x000fe200078e00ef */
[----:B------:R-:W-:Y:S01]  /*2a70*/  @P5 MOV R249, R247 ;  /* 0x000000f700f95202 */ /* 0x000fe20000000f00 */
[----:B------:R-:W-:Y:S01]  /*2a80*/  FADD R138, R144, -R65 ;  /* 0x80000041908a7221 */ /* 0x000fe20000000000 */
[----:B------:R-:W-:Y:S01]  /*2a90*/  FSETP.GEU.AND P4, PT, |R133|, +INF , PT ;  /* 0x7f8000008500780b */ /* 0x000fe20003f8e200 */
[----:B------:R2:W-:Y:S01]  /*2aa0*/  @P1 LDGSTS.E.BYPASS.LTC128B.128 [R251], [R62.64] ;  /* 0x000000003efb1fae */ /* 0x0005e2000b901d52 */
[----:B------:R-:W-:Y:S01]  /*2ab0*/  FADD R139, R145, -R66 ;  /* 0x80000042918b7221 */ /* 0x000fe20000000000 */
[C---:B------:R-:W-:Y:S01]  /*2ac0*/  HMMA.1688.F32.TF32 R44, R140.reuse, R144, RZ ;  /* 0x000000908c2c723c */ /* 0x040fe200000810ff */
[----:B------:R-:W-:Y:S01]  /*2ad0*/  FADD R226, R113, R226 ;  /* 0x000000e271e27221 */ /* 0x000fe20000000000 */
[----:B------:R-:W-:Y:S02]  /*2ae0*/  UMOV UR10, UR8 ;  /* 0x00000008000a7c82 */ /* 0x000fe40008000000 */
[-C--:B------:R-:W-:Y:S01]  /*2af0*/  @!P3 LEA R134, R134, R239.reuse, 0x0 ;  /* 0x000000ef8686b211 */ /* 0x080fe200078e00ff */
[----:B------:R-:W-:Y:S01]  /*2b00*/  FADD R227, R114, R227 ;  /* 0x000000e372e37221 */ /* 0x000fe20000000000 */
[----:B------:R3:W-:Y:S01]  /*2b10*/  @P5 LDGSTS.E.BYPASS.LTC128B.128 [R61+0x6000], [R248.64] ;  /* 0x06000000f83d5fae */ /* 0x0007e2000b901d52 */
[----:B------:R-:W-:Y:S01]  /*2b20*/  FSETP.GEU.AND P3, PT, |R2|, +INF , PT ;  /* 0x7f8000000200780b */ /* 0x000fe20003f6e200 */
[-C--:B------:R-:W-:Y:S01]  /*2b30*/  HMMA.1688.F32.TF32 R48, R140, R146.reuse, RZ ;  /* 0x000000928c30723c */ /* 0x080fe200000810ff */
[----:B------:R-:W-:Y:S03]  /*2b40*/  FADD R228, R115, R228 ;  /* 0x000000e473e47221 */ /* 0x000fe60000000000 */
[----:B------:R-:W-:Y:S02]  /*2b50*/  @!P4 IMAD.IADD.U32 R133, R133, 0x1, R239 ;  /* 0x000000018585c824 */ /* 0x000fe400078e00ef */
[----:B------:R-:W-:Y:S01]  /*2b60*/  FADD R185, R72, R185 ;  /* 0x000000b948b97221 */ /* 0x000fe20000000000 */
[----:B------:R-:W-:Y:S01]  /*2b70*/  LOP3.LUT R143, R153, 0xffffe000, RZ, 0xc0, !PT ;  /* 0xffffe000998f7812 */ /* 0x000fe200078ec0ff */
[----:B------:R-:W-:Y:S03]  /*2b80*/  FADD R186, R73, R186 ;  /* 0x000000ba49ba7221 */ /* 0x000fe60000000000 */
[C---:B------:R-:W-:Y:S02]  /*2b90*/  HMMA.1688.F32.TF32 R52, R132.reuse, R146, RZ ;  /* 0x000000928434723c */ /* 0x040fe400000810ff */
[----:B------:R-:W-:Y:S01]  /*2ba0*/  FADD R3, R153, -R143 ;  /* 0x8000008f99037221 */ /* 0x000fe20000000000 */
[----:B------:R-:W-:Y:S01]  /*2bb0*/  LOP3.LUT R143, R155, 0xffffe000, RZ, 0xc0, !PT ;  /* 0xffffe0009b8f7812 */ /* 0x000fe200078ec0ff */
[----:B------:R-:W-:Y:S01]  /*2bc0*/  @!P3 IMAD.IADD.U32 R2, R2, 0x1, R239 ;  /* 0x000000010202b824 */ /* 0x000fe200078e00ef */
[----:B------:R-:W-:Y:S01]  /*2bd0*/  FSETP.GEU.AND P3, PT, |R138|, +INF , PT ;  /* 0x7f8000008a00780b */ /* 0x000fe20003f6e200 */
[----:B------:R-:W-:Y:S01]  /*2be0*/  FADD R188, R75, R188 ;  /* 0x000000bc4bbc7221 */ /* 0x000fe20000000000 */
[----:B------:R-:W-:Y:S01]  /*2bf0*/  FSETP.GEU.AND P2, PT, |R3|, +INF , PT ;  /* 0x7f8000000300780b */ /* 0x000fe20003f4e200 */
[C---:B------:R-:W-:Y:S01]  /*2c00*/  HMMA.1688.F32.TF32 R56, R132.reuse, R144, RZ ;  /* 0x000000908438723c */ /* 0x040fe200000810ff */
[----:B------:R-:W-:Y:S03]  /*2c10*/  FADD R137, R155, -R143 ;  /* 0x8000008f9b897221 */ /* 0x000fe60000000000 */
[----:B------:R-:W-:Y:S01]  /*2c20*/  LOP3.LUT R143, R146, 0xffffe000, RZ, 0xc0, !PT ;  /* 0xffffe000928f7812 */ /* 0x000fe200078ec0ff */
[----:B------:R-:W-:Y:S01]  /*2c30*/  FADD R189, R92, R189 ;  /* 0x000000bd5cbd7221 */ /* 0x000fe20000000000 */
[C---:B---3--:R-:W-:Y:S01]  /*2c40*/  LOP3.LUT R249, R154.reuse, 0xffffe000, RZ, 0xc0, !PT ;  /* 0xffffe0009af97812 */ /* 0x048fe200078ec0ff */
[----:B------:R-:W-:Y:S01]  /*2c50*/  FADD R190, R93, R190 ;  /* 0x000000be5dbe7221 */ /* 0x000fe20000000000 */
[C---:B--2---:R-:W-:Y:S01]  /*2c60*/  HMMA.1688.F32.TF32 R60, R132.reuse, R154, RZ ;  /* 0x0000009a843c723c */ /* 0x044fe200000810ff */
[----:B------:R-:W-:Y:S03]  /*2c70*/  FSETP.GEU.AND P0, PT, |R137|, +INF , PT ;  /* 0x7f8000008900780b */ /* 0x000fe60003f0e200 */
[----:B------:R-:W-:Y:S01]  /*2c80*/  FADD R136, R154, -R249 ;  /* 0x800000f99a887221 */ /* 0x000fe20000000000 */
[-C--:B------:R-:W-:Y:S01]  /*2c90*/  @!P3 LEA R138, R138, R239.reuse, 0x0 ;  /* 0x000000ef8a8ab211 */ /* 0x080fe200078e00ff */
[----:B------:R-:W-:Y:S01]  /*2ca0*/  FADD R191, R94, R191 ;  /* 0x000000bf5ebf7221 */ /* 0x000fe20000000000 */
[-C--:B------:R-:W-:Y:S01]  /*2cb0*/  @!P2 LEA R3, R3, R239.reuse, 0x0 ;  /* 0x000000ef0303a211 */ /* 0x080fe200078e00ff */
[----:B------:R-:W-:Y:S01]  /*2cc0*/  HMMA.1688.F32.TF32 R64, R132, R152, RZ ;  /* 0x000000988440723c */ /* 0x000fe200000810ff */
[----:B------:R-:W-:Y:S02]  /*2cd0*/  FSETP.GEU.AND P1, PT, |R136|, +INF , PT ;  /* 0x7f8000008800780b */ /* 0x000fe40003f2e200 */
[----:B------:R-:W-:Y:S01]  /*2ce0*/  FSETP.GEU.AND P2, PT, |R139|, +INF , PT ;  /* 0x7f8000008b00780b */ /* 0x000fe20003f4e200 */
[----:B------:R-:W-:Y:S01]  /*2cf0*/  FADD R192, R95, R192 ;  /* 0x000000c05fc07221 */ /* 0x000fe20000000000 */
[----:B------:R-:W-:Y:S01]  /*2d00*/  LOP3.LUT R249, R147, 0xffffe000, RZ, 0xc0, !PT ;  /* 0xffffe00093f97812 */ /* 0x000fe200078ec0ff */
[----:B------:R-:W-:Y:S02]  /*2d10*/  @!P0 IMAD.IADD.U32 R137, R137, 0x1, R239 ;  /* 0x0000000189898824 */ /* 0x000fe400078e00ef */
[C---:B------:R-:W-:Y:S05]  /*2d20*/  HMMA.1688.F32.TF32 R4, R148.reuse, R2, R4 ;  /* 0x000000029404723c */ /* 0x040fea0000081004 */
[----:B------:R-:W-:Y:S01]  /*2d30*/  FADD R132, R146, -R143 ;  /* 0x8000008f92847221 */ /* 0x000fe20000000000 */
[----:B------:R-:W-:Y:S01]  /*2d40*/  LOP3.LUT R143, R245, 0x8, RZ, 0xc0, !PT ;  /* 0x00000008f58f7812 */ /* 0x000fe200078ec0ff */
[----:B------:R-:W-:Y:S01]  /*2d50*/  FADD R133, R147, -R249 ;  /* 0x800000f993857221 */ /* 0x000fe20000000000 */
[----:B------:R-:W-:Y:S01]  /*2d60*/  LOP3.LUT R249, R245, 0x4, RZ, 0xc0, !PT ;  /* 0x00000004f5f97812 */ /* 0x000fe200078ec0ff */
[--C-:B------:R-:W-:Y:S01]  /*2d70*/  @!P1 IMAD.IADD.U32 R136, R136, 0x1, R239.reuse ;  /* 0x0000000188889824 */ /* 0x100fe200078e00ef */
[----:B------:R-:W-:Y:S02]  /*2d80*/  FSETP.GEU.AND P1, PT, |R132|, +INF , PT ;  /* 0x7f8000008400780b */ /* 0x000fe40003f2e200 */
[----:B------:R-:W-:Y:S01]  /*2d90*/  FSETP.GEU.AND P0, PT, |R133|, +INF , PT ;  /* 0x7f8000008500780b */ /* 0x000fe20003f0e200 */
[----:B------:R-:W-:Y:S01]  /*2da0*/  @!P2 IMAD.IADD.U32 R139, R139, 0x1, R239 ;  /* 0x000000018b8ba824 */ /* 0x000fe200078e00ef */
[----:B------:R-:W-:Y:S01]  /*2db0*/  SHF.R.U32.HI R249, RZ, 0x2, R249 ;  /* 0x00000002fff97819 */ /* 0x000fe200000116f9 */
[----:B------:R-:W-:Y:S01]  /*2dc0*/  FADD R177, R100, R177 ;  /* 0x000000b164b17221 */ /* 0x000fe20000000000 */
[C---:B------:R-:W-:Y:S03]  /*2dd0*/  HMMA.1688.F32.TF32 R8, R148.reuse, R136, R8 ;  /* 0x000000889408723c */ /* 0x040fe60000081008 */
[----:B------:R-:W-:Y:S01]  /*2de0*/  ISETP.NE.U32.AND P3, PT, R249, RZ, PT ;  /* 0x000000fff900720c */ /* 0x000fe20003f65070 */
[----:B------:R-:W-:Y:S01]  /*2df0*/  FADD R178, R101, R178 ;  /* 0x000000b265b27221 */ /* 0x000fe20000000000 */
[----:B------:R-:W-:Y:S01]  /*2e00*/  SHF.R.U32.HI R143, RZ, 0x3, R143 ;  /* 0x00000003ff8f7819 */ /* 0x000fe2000001168f */
[----:B------:R-:W-:Y:S01]  /*2e10*/  FADD R179, R102, R179 ;  /* 0x000000b366b37221 */ /* 0x000fe20000000000 */
[----:B------:R-:W-:Y:S01]  /*2e20*/  LOP3.LUT R249, R244, 0x2, RZ, 0xc0, !PT ;  /* 0x00000002f4f97812 */ /* 0x000fe200078ec0ff */
[C---:B------:R-:W-:Y:S03]  /*2e30*/  HMMA.1688.F32.TF32 R12, R148.reuse, R138, R12 ;  /* 0x0000008a940c723c */ /* 0x040fe6000008100c */
[----:B------:R-:W-:Y:S01]  /*2e40*/  ISETP.NE.U32.AND P2, PT, R143, RZ, PT ;  /* 0x000000ff8f00720c */ /* 0x000fe20003f45070 */
[----:B------:R-:W-:Y:S01]  /*2e50*/  @!P1 IMAD.IADD.U32 R132, R132, 0x1, R239 ;  /* 0x0000000184849824 */ /* 0x000fe200078e00ef */
[----:B------:R-:W-:Y:S01]  /*2e60*/  @!P0 LEA R133, R133, R239, 0x0 ;  /* 0x000000ef85858211 */ /* 0x000fe200078e00ff */
[C---:B------:R-:W-:Y:S01]  /*2e70*/  IMAD.WIDE.U32 R142, R241.reuse, 0x3, R242 ;  /* 0x00000003f18e7825 */ /* 0x040fe200078e00f2 */
[C---:B------:R-:W-:Y:S02]  /*2e80*/  LEA R134, P1, R241.reuse, R242, 0x1 ;  /* 0x000000f2f1867211 */ /* 0x040fe400078208ff */
[----:B------:R-:W-:Y:S03]  /*2e90*/  SHF.R.U32.HI R249, RZ, 0x1, R249 ;  /* 0x00000001fff97819 */ /* 0x000fe600000116f9 */
[-C--:B------:R-:W-:Y:S03]  /*2ea0*/  HMMA.1688.F32.TF32 R16, R148, R132.reuse, R16 ;  /* 0x000000849410723c */ /* 0x080fe60000081010 */
[----:B------:R-:W-:Y:S01]  /*2eb0*/  LEA.HI.X R135, R241, R243, R240, 0x1, P1 ;  /* 0x000000f3f1877211 */ /* 0x000fe200008f0cf0 */
[----:B------:R-:W-:Y:S01]  /*2ec0*/  FADD R180, R103, R180 ;  /* 0x000000b467b47221 */ /* 0x000fe20000000000 */
[----:B------:R-:W-:Y:S01]  /*2ed0*/  ISETP.NE.U32.AND P0, PT, R249, RZ, PT ;  /* 0x000000fff900720c */ /* 0x000fe20003f05070 */
[----:B------:R-:W-:Y:S01]  /*2ee0*/  FADD R193, R104, R193 ;  /* 0x000000c168c17221 */ /* 0x000fe20000000000 */
[----:B------:R-:W-:Y:S01]  /*2ef0*/  IADD3 R143, R143, R246, RZ ;  /* 0x000000f68f8f7210 */ /* 0x000fe20007ffe0ff */
[C---:B------:R-:W-:Y:S01]  /*2f00*/  HMMA.1688.F32.TF32 R20, R156.reuse, R132, R20 ;  /* 0x000000849c14723c */ /* 0x040fe20000081014 */
[----:B------:R2:W-:Y:S03]  /*2f10*/  @P3 LDGSTS.E.BYPASS.LTC128B.128 [R252+0xc00], [R134.64] ;  /* 0x00c0000086fc3fae */ /* 0x0005e6000b901d52 */
[----:B------:R-:W-:Y:S01]  /*2f20*/  IADD3 R248, P1, R248, c[0x0][0x1b8], RZ ;  /* 0x00006e00f8f87a10 */ /* 0x000fe20007f3e0ff */
[----:B------:R-:W-:Y:S01]  /*2f30*/  FADD R194, R105, R194 ;  /* 0x000000c269c27221 */ /* 0x000fe20000000000 */
[----:B-1----:R-:W-:Y:S01]  /*2f40*/  IADD3 R243, R233, UR12, RZ ;  /* 0x0000000ce9f37c10 */ /* 0x002fe2000fffe0ff */
[----:B------:R-:W-:Y:S01]  /*2f50*/  UMOV UR12, UR9 ;  /* 0x00000009000c7c82 */ /* 0x000fe20008000000 */
[C---:B------:R-:W-:Y:S01]  /*2f60*/  HMMA.1688.F32.TF32 R24, R156.reuse, R138, R24 ;  /* 0x0000008a9c18723c */ /* 0x040fe20000081018 */
[----:B------:R1:W-:Y:S03]  /*2f70*/  @P2 LDGSTS.E.BYPASS.LTC128B.128 [R251+0xc00], [R142.64] ;  /* 0x00c000008efb2fae */ /* 0x0003e6000b901d52 */
[----:B------:R-:W-:Y:S01]  /*2f80*/  IADD3.X R249, R247, c[0x0][0x1bc], RZ, P1, !PT ;  /* 0x00006f00f7f97a10 */ /* 0x000fe20000ffe4ff */
[----:B------:R-:W-:Y:S01]  /*2f90*/  FADD R195, R106, R195 ;  /* 0x000000c36ac37221 */ /* 0x000fe20000000000 */
[----:B------:R-:W-:Y:S01]  /*2fa0*/  IADD3 R242, P1, R142, c[0x0][0x190], RZ ;  /* 0x000064008ef27a10 */ /* 0x000fe20007f3e0ff */
[----:B------:R-:W-:Y:S01]  /*2fb0*/  FADD R196, R107, R196 ;  /* 0x000000c46bc47221 */ /* 0x000fe20000000000 */
[C---:B------:R-:W-:Y:S01]  /*2fc0*/  HMMA.1688.F32.TF32 R28, R156.reuse, R136, R28 ;  /* 0x000000889c1c723c */ /* 0x040fe2000008101c */
[----:B------:R3:W-:Y:S02]  /*2fd0*/  @P0 LDGSTS.E.BYPASS.LTC128B.128 [R243+0x6000], [R248.64] ;  /* 0x06000000f8f30fae */ /* 0x0007e4000b901d52 */
[----:B------:R-:W-:Y:S01]  /*2fe0*/  ISETP.GT.AND P0, PT, R250, -0x1, PT ;  /* 0xfffffffffa00780c */ /* 0x000fe20003f04270 */
[----:B------:R-:W-:Y:S01]  /*2ff0*/  FADD R209, R108, R209 ;  /* 0x000000d16cd17221 */ /* 0x000fe20000000000 */
[----:B------:R-:W-:Y:S01]  /*3000*/  IADD3 R250, R250, -0x1, RZ ;  /* 0xfffffffffafa7810 */ /* 0x000fe20007ffe0ff */
[----:B------:R-:W-:Y:S02]  /*3010*/  FADD R210, R109, R210 ;  /* 0x000000d26dd27221 */ /* 0x000fe40000000000 */
[-C--:B------:R-:W-:Y:S01]  /*3020*/  HMMA.1688.F32.TF32 R32, R156, R2.reuse, R32 ;  /* 0x000000029c20723c */ /* 0x080fe20000081020 */
[----:B------:R-:W0:Y:S02]  /*3030*/  LDGDEPBAR ;  /* 0x00000000000079af */ /* 0x000e240000000000 */
[----:B------:R-:W-:Y:S01]  /*3040*/  ISETP.NE.AND P3, PT, R250, RZ, PT ;  /* 0x000000fffa00720c */ /* 0x000fe20003f65270 */
[----:B------:R-:W-:Y:S02]  /*3050*/  FADD R211, R110, R211 ;  /* 0x000000d36ed37221 */ /* 0x000fe40000000000 */
[----:B------:R-:W-:Y:S01]  /*3060*/  FADD R212, R111, R212 ;  /* 0x000000d46fd47221 */ /* 0x000fe20000000000 */
[----:B------:R-:W-:Y:S01]  /*3070*/  SEL R245, R245, RZ, P3 ;  /* 0x000000fff5f57207 */ /* 0x000fe20001800000 */
[C---:B------:R-:W-:Y:S04]  /*3080*/  HMMA.1688.F32.TF32 R36, R164.reuse, R2, R36 ;  /* 0x00000002a424723c */ /* 0x040fe80000081024 */
[----:B------:R-:W-:Y:S01]  /*3090*/  SEL R244, R244, RZ, P3 ;  /* 0x000000fff4f47207 */ /* 0x000fe20001800000 */
[----:B------:R-:W-:Y:S02]  /*30a0*/  FADD R229, R116, R229 ;  /* 0x000000e574e57221 */ /* 0x000fe40000000000 */
[----:B------:R-:W-:Y:S01]  /*30b0*/  FADD R230, R117, R230 ;  /* 0x000000e675e67221 */ /* 0x000fe20000000000 */
[C---:B------:R-:W-:Y:S04]  /*30c0*/  HMMA.1688.F32.TF32 R40, R164.reuse, R136, R40 ;  /* 0x00000088a428723c */ /* 0x040fe80000081028 */
[----:B---3--:R-:W-:Y:S01]  /*30d0*/  IADD3.X R243, R143, c[0x0][0x194], RZ, P1, !PT ;  /* 0x000065008ff37a10 */ /* 0x008fe20000ffe4ff */
[----:B------:R-:W-:Y:S01]  /*30e0*/  FADD R231, R118, R231 ;  /* 0x000000e776e77221 */ /* 0x000fe20000000000 */
[----:B------:R-:W-:Y:S01]  /*30f0*/  IADD3 R248, P2, R248, c[0x0][0x1c0], RZ ;  /* 0x00007000f8f87a10 */ /* 0x000fe20007f5e0ff */
[----:B------:R-:W-:Y:S01]  /*3100*/  FADD R232, R119, R232 ;  /* 0x000000e877e87221 */ /* 0x000fe20000000000 */
[C---:B------:R-:W-:Y:S01]  /*3110*/  HMMA.1688.F32.TF32 R44, R164.reuse, R138, R44 ;  /* 0x0000008aa42c723c */ /* 0x040fe2000008102c */
[----:B------:R-:W-:Y:S04]  /*3120*/  DEPBAR.LE SB0, 0x1 ;  /* 0x000080400000791a */ /* 0x000fe80000000000 */
[----:B------:R-:W-:Y:S01]  /*3130*/  BAR.SYNC.DEFER_BLOCKING 0x0 ;  /* 0x0000000000007b1d */ /* 0x000fe20000010000 */
[----:B------:R-:W-:Y:S01]  /*3140*/  IADD3.X R247, R249, c[0x0][0x1c4], RZ, P2, !PT ;  /* 0x00007100f9f77a10 */ /* 0x000fe200017fe4ff */
[----:B------:R-:W-:Y:S01]  /*3150*/  FADD R213, R120, R213 ;  /* 0x000000d578d57221 */ /* 0x000fe20000000000 */
[-C--:B------:R-:W-:Y:S05]  /*3160*/  HMMA.1688.F32.TF32 R48, R164, R132.reuse, R48 ;  /* 0x00000084a430723c */ /* 0x080fea0000081030 */
[----:B------:R-:W-:Y:S02]  /*3170*/  FADD R214, R121, R214 ;  /* 0x000000d679d67221 */ /* 0x000fe40000000000 */
[----:B------:R-:W-:Y:S01]  /*3180*/  FADD R215, R122, R215 ;  /* 0x000000d77ad77221 */ /* 0x000fe20000000000 */
[C---:B------:R-:W-:Y:S04]  /*3190*/  HMMA.1688.F32.TF32 R52, R160.reuse, R132, R52 ;  /* 0x00000084a034723c */ /* 0x040fe80000081034 */
[----:B------:R-:W-:Y:S02]  /*31a0*/  FADD R216, R123, R216 ;  /* 0x000000d87bd87221 */ /* 0x000fe40000000000 */
[----:B------:R-:W-:Y:S02]  /*31b0*/  FADD R197, R124, R197 ;  /* 0x000000c57cc57221 */ /* 0x000fe40000000000 */
[C---:B------:R-:W-:Y:S04]  /*31c0*/  HMMA.1688.F32.TF32 R56, R160.reuse, R138, R56 ;  /* 0x0000008aa038723c */ /* 0x040fe80000081038 */
[----:B------:R-:W-:Y:S01]  /*31d0*/  FADD R198, R125, R198 ;  /* 0x000000c67dc67221 */ /* 0x000fe20000000000 */
[----:B------:R-:W-:Y:S01]  /*31e0*/  LDSM.16.M88.4 R76, [R74] ;  /* 0x000000004a4c783b */ /* 0x000fe20000000200 */
[----:B------:R-:W-:Y:S02]  /*31f0*/  FADD R199, R126, R199 ;  /* 0x000000c77ec77221 */ /* 0x000fe40000000000 */
[C---:B------:R-:W-:Y:S04]  /*3200*/  HMMA.1688.F32.TF32 R60, R160.reuse, R136, R60 ;  /* 0x00000088a03c723c */ /* 0x040fe8000008103c */
[----:B------:R-:W-:Y:S01]  /*3210*/  FADD R200, R127, R200 ;  /* 0x000000c87fc87221 */ /* 0x000fe20000000000 */
[----:B------:R-:W3:Y:S01]  /*3220*/  LDSM.16.M88.4 R80, [R74+0xc00] ;  /* 0x000c00004a50783b */ /* 0x000ee20000000200 */
[----:B------:R-:W-:Y:S02]  /*3230*/  FADD R181, R128, R181 ;  /* 0x000000b580b57221 */ /* 0x000fe40000000000 */
[----:B------:R-:W-:Y:S04]  /*3240*/  HMMA.1688.F32.TF32 R64, R160, R2, R64 ;  /* 0x00000002a040723c */ /* 0x000fe80000081040 */
[----:B------:R-:W-:Y:S01]  /*3250*/  FADD R182, R129, R182 ;  /* 0x000000b681b67221 */ /* 0x000fe20000000000 */
[----:B------:R-:W4:Y:S01]  /*3260*/  LDSM.16.M88.4 R88, [R74+0x1800] ;  /* 0x001800004a58783b */ /* 0x000f220000000200 */
[----:B------:R-:W-:Y:S02]  /*3270*/  FADD R183, R130, R183 ;  /* 0x000000b782b77221 */ /* 0x000fe40000000000 */
[C---:B------:R-:W-:Y:S05]  /*3280*/  HMMA.1688.F32.TF32 R4, R148.reuse, R152, R4 ;  /* 0x000000989404723c */ /* 0x040fea0000081004 */
[----:B------:R-:W5:Y:S01]  /*3290*/  LDSM.16.M88.4 R68, [R84+0xc00] ;  /* 0x000c00005444783b */ /* 0x000f620000000200 */
[----:B------:R-:W-:Y:S02]  /*32a0*/  FADD R184, R131, R184 ;  /* 0x000000b883b87221 */ /* 0x000fe40000000000 */
[C---:B------:R-:W-:Y:S05]  /*32b0*/  HMMA.1688.F32.TF32 R8, R148.reuse, R154, R8 ;  /* 0x0000009a9408723c */ /* 0x040fea0000081008 */
[----:B------:R-:W1:Y:S03]  /*32c0*/  LDSM.16.M88.4 R84, [R84] ;  /* 0x000000005454783b */ /* 0x000e660000000200 */
[C---:B------:R-:W-:Y:S08]  /*32d0*/  HMMA.1688.F32.TF32 R12, R148.reuse, R144, R12 ;  /* 0x00000090940c723c */ /* 0x040ff0000008100c */
[-C--:B------:R-:W-:Y:S04]  /*32e0*/  HMMA.1688.F32.TF32 R16, R148, R146.reuse, R16 ;  /* 0x000000929410723c */ /* 0x080fe80000081010 */
[----:B---3--:R-:W-:Y:S02]  /*32f0*/  LOP3.LUT R96, R80, 0xffffe000, RZ, 0xc0, !PT ;  /* 0xffffe00050607812 */ /* 0x008fe400078ec0ff */
[----:B------:R-:W-:Y:S02]  /*3300*/  LOP3.LUT R97, R81, 0xffffe000, RZ, 0xc0, !PT ;  /* 0xffffe00051617812 */ /* 0x000fe400078ec0ff */
[C---:B------:R-:W-:Y:S04]  /*3310*/  HMMA.1688.F32.TF32 R20, R156.reuse, R146, R20 ;  /* 0x000000929c14723c */ /* 0x040fe80000081014 */
[----:B------:R-:W-:Y:S02]  /*3320*/  LOP3.LUT R98, R82, 0xffffe000, RZ, 0xc0, !PT ;  /* 0xffffe00052627812 */ /* 0x000fe400078ec0ff */
[----:B------:R-:W-:Y:S02]  /*3330*/  LOP3.LUT R99, R83, 0xffffe000, RZ, 0xc0, !PT ;  /* 0xffffe00053637812 */ /* 0x000fe400078ec0ff */
[C---:B----4-:R-:W-:Y:S01]  /*3340*/  LOP3.LUT R112, R88.reuse, 0xffffe000, RZ, 0xc0, !PT ;  /* 0xffffe00058707812 */ /* 0x050fe200078ec0ff */
[C---:B------:R-:W-:Y:S03]  /*3350*/  HMMA.1688.F32.TF32 R24, R156.reuse, R144, R24 ;  /* 0x000000909c18723c */ /* 0x040fe60000081018 */
[----:B------:R-:W-:Y:S01]  /*3360*/  LOP3.LUT R113, R89, 0xffffe000, RZ, 0xc0, !PT ;  /* 0xffffe00059717812 */ /* 0x000fe200078ec0ff */
[----:B------:R-:W-:Y:S01]  /*3370*/  FADD R148, R88, -R112 ;  /* 0x8000007058947221 */ /* 0x000fe20000000000 */
[----:B------:R-:W-:Y:S02]  /*3380*/  LOP3.LUT R114, R90, 0xffffe000, RZ, 0xc0, !PT ;  /* 0xffffe0005a727812 */ /* 0x000fe400078ec0ff */
[----:B------:R-:W-:Y:S01]  /*3390*/  LOP3.LUT R115, R91, 0xffffe000, RZ, 0xc0, !PT ;  /* 0xffffe0005b737812 */ /* 0x000fe200078ec0ff */
[C---:B------:R-:W-:Y:S04]  /*33a0*/  HMMA.1688.F32.TF32 R28, R156.reuse, R154, R28 ;  /* 0x0000009a9c1c723c */ /* 0x040fe8000008101c */
[----:B-----5:R-:W-:Y:S01]  /*33b0*/  LOP3.LUT R140, R70, 0xffffe000, RZ, 0xc0, !PT ;  /* 0xffffe000468c7812 */ /* 0x020fe200078ec0ff */
[----:B------:R-:W-:Y:S01]  /*33c0*/  FADD R149, R89, -R113 ;  /* 0x8000007159957221 */ /* 0x000fe20000000000 */
[----:B------:R-:W-:Y:S01]  /*33d0*/  LOP3.LUT R141, R71, 0xffffe000, RZ, 0xc0, !PT ;  /* 0xffffe000478d7812 */ /* 0x000fe200078ec0ff */
[----:B------:R-:W-:Y:S01]  /*33e0*/  FADD R150, R90, -R114 ;  /* 0x800000725a967221 */ /* 0x000fe20000000000 */
[----:B------:R-:W-:Y:S01]  /*33f0*/  LOP3.LUT R138, R68, 0xffffe000, RZ, 0xc0, !PT ;  /* 0xffffe000448a7812 */ /* 0x000fe200078ec0ff */
[-C--:B------:R-:W-:Y:S03]  /*3400*/  HMMA.1688.F32.TF32 R32, R156, R152.reuse, R32 ;  /* 0x000000989c20723c */ /* 0x080fe60000081020 */
[----:B------:R-:W-:Y:S01]  /*3410*/  LOP3.LUT R139, R69, 0xffffe000, RZ, 0xc0, !PT ;  /* 0xffffe000458b7812 */ /* 0x000fe200078ec0ff */
[----:B------:R-:W-:Y:S01]  /*3420*/  FADD R151, R91, -R115 ;  /* 0x800000735b977221 */ /* 0x000fe20000000000 */
[----:B-1----:R-:W-:Y:S01]  /*3430*/  LOP3.LUT R136, R86, 0xffffe000, RZ, 0xc0, !PT ;  /* 0xffffe00056887812 */ /* 0x002fe200078ec0ff */
[----:B------:R-:W-:Y:S01]  /*3440*/  FADD R72, R70, -R140 ;  /* 0x8000008c46487221 */ /* 0x000fe20000000000 */
[C---:B------:R-:W-:Y:S01]  /*3450*/  LOP3.LUT R156, R76.reuse, 0xffffe000, RZ, 0xc0, !PT ;  /* 0xffffe0004c9c7812 */ /* 0x040fe200078ec0ff */
[C---:B------:R-:W-:Y:S04]  /*3460*/  HMMA.1688.F32.TF32 R36, R164.reuse, R152, R36 ;  /* 0x00000098a424723c */ /* 0x040fe80000081024 */
[----:B------:R-:W-:Y:S01]  /*3470*/  LOP3.LUT R157, R77, 0xffffe000, RZ, 0xc0, !PT ;  /* 0xffffe0004d9d7812 */ /* 0x000fe200078ec0ff */
[----:B------:R-:W-:Y:S01]  /*3480*/  FADD R132, R76, -R156 ;  /* 0x8000009c4c847221 */ /* 0x000fe20000000000 */
[----:B------:R-:W-:Y:S01]  /*3490*/  LOP3.LUT R158, R78, 0xffffe000, RZ, 0xc0, !PT ;  /* 0xffffe0004e9e7812 */ /* 0x000fe200078ec0ff */
[----:B------:R-:W-:Y:S01]  /*34a0*/  FADD R73, R71, -R141 ;  /* 0x8000008d47497221 */ /* 0x000fe20000000000 */
[----:B------:R-:W-:Y:S01]  /*34b0*/  LOP3.LUT R159, R79, 0xffffe000, RZ, 0xc0, !PT ;  /* 0xffffe0004f9f7812 */ /* 0x000fe200078ec0ff */
[C---:B------:R-:W-:Y:S03]  /*34c0*/  HMMA.1688.F32.TF32 R40, R164.reuse, R154, R40 ;  /* 0x0000009aa428723c */ /* 0x040fe60000081028 */
[----:B------:R-:W-:Y:S01]  /*34d0*/  FSETP.GEU.AND P1, PT, |R132|, +INF , PT ;  /* 0x7f8000008400780b */ /* 0x000fe20003f2e200 */
[----:B------:R-:W-:Y:S01]  /*34e0*/  FADD R133, R77, -R157 ;  /* 0x8000009d4d857221 */ /* 0x000fe20000000000 */
[----:B------:R-:W-:Y:S01]  /*34f0*/  LOP3.LUT R137, R87, 0xffffe000, RZ, 0xc0, !PT ;  /* 0xffffe00057897812 */ /* 0x000fe200078ec0ff */
[----:B--2---:R-:W-:Y:S01]  /*3500*/  FADD R134, R78, -R158 ;  /* 0x8000009e4e867221 */ /* 0x004fe20000000000 */
[----:B------:R-:W-:Y:S01]  /*3510*/  LOP3.LUT R2, R84, 0xffffe000, RZ, 0xc0, !PT ;  /* 0xffffe00054027812 */ /* 0x000fe200078ec0ff */
[C---:B------:R-:W-:Y:S03]  /*3520*/  HMMA.1688.F32.TF32 R44, R164.reuse, R144, R44 ;  /* 0x00000090a42c723c */ /* 0x040fe6000008102c */
[----:B------:R-:W-:Y:S01]  /*3530*/  FSETP.GEU.AND P5, PT, |R134|, +INF , PT ;  /* 0x7f8000008600780b */ /* 0x000fe20003fae200 */
[----:B------:R-:W-:Y:S01]  /*3540*/  FADD R135, R79, -R159 ;  /* 0x8000009f4f877221 */ /* 0x000fe20000000000 */
[----:B------:R-:W-:Y:S01]  /*3550*/  FSETP.GEU.AND P6, PT, |R133|, +INF , PT ;  /* 0x7f8000008500780b */ /* 0x000fe20003fce200 */
[----:B------:R-:W1:Y:S01]  /*3560*/  LDSM.16.M88.4 R76, [R74+0x2400] ;  /* 0x002400004a4c783b */ /* 0x000e620000000200 */
[----:B------:R-:W-:Y:S01]  /*3570*/  LOP3.LUT R3, R85, 0xffffe000, RZ, 0xc0, !PT ;  /* 0xffffe00055037812 */ /* 0x000fe200078ec0ff */
[----:B------:R-:W-:Y:S01]  /*3580*/  @!P1 IMAD.IADD.U32 R132, R132, 0x1, R239 ;  /* 0x0000000184849824 */ /* 0x000fe200078e00ef */
[----:B------:R-:W-:Y:S01]  /*3590*/  FSETP.GEU.AND P4, PT, |R135|, +INF , PT ;  /* 0x7f8000008700780b */ /* 0x000fe20003f8e200 */
[-C--:B------:R-:W-:Y:S03]  /*35a0*/  HMMA.1688.F32.TF32 R48, R164, R146.reuse, R48 ;  /* 0x00000092a430723c */ /* 0x080fe60000081030 */
[----:B------:R-:W-:Y:S02]  /*35b0*/  FADD R70, R68, -R138 ;  /* 0x8000008a44467221 */ /* 0x000fe40000000000 */
[----:B------:R-:W-:Y:S01]  /*35c0*/  FADD R71, R69, -R139 ;  /* 0x8000008b45477221 */ /* 0x000fe20000000000 */
[-C--:B------:R-:W-:Y:S01]  /*35d0*/  @!P5 LEA R134, R134, R239.reuse, 0x0 ;  /* 0x000000ef8686d211 */ /* 0x080fe200078e00ff */
[----:B------:R-:W-:Y:S01]  /*35e0*/  FADD R68, R86, -R136 ;  /* 0x8000008856447221 */ /* 0x000fe20000000000 */
[C---:B------:R-:W-:Y:S04]  /*35f0*/  HMMA.1688.F32.TF32 R52, R160.reuse, R146, R52 ;  /* 0x00000092a034723c */ /* 0x040fe80000081034 */
[----:B------:R-:W-:Y:S01]  /*3600*/  @!P4 IMAD.IADD.U32 R135, R135, 0x1, R239 ;  /* 0x000000018787c824 */ /* 0x000fe200078e00ef */
[----:B------:R-:W-:Y:S01]  /*3610*/  FSETP.GEU.AND P4, PT, |R148|, +INF , PT ;  /* 0x7f8000009400780b */ /* 0x000fe20003f8e200 */
[----:B------:R-:W-:Y:S02]  /*3620*/  FADD R69, R87, -R137 ;  /* 0x8000008957457221 */ /* 0x000fe40000000000 */
[C---:B------:R-:W-:Y:S04]  /*3630*/  HMMA.1688.F32.TF32 R56, R160.reuse, R144, R56 ;  /* 0x00000090a038723c */ /* 0x040fe80000081038 */
[----:B------:R-:W-:Y:S02]  /*3640*/  FADD R146, R82, -R98 ;  /* 0x8000006252927221 */ /* 0x000fe40000000000 */
[----:B------:R-:W-:Y:S02]  /*3650*/  FADD R147, R83, -R99 ;  /* 0x8000006353937221 */ /* 0x000fe40000000000 */
[----:B------:R-:W-:Y:S01]  /*3660*/  FADD R144, R80, -R96 ;  /* 0x8000006050907221 */ /* 0x000fe20000000000 */
[----:B------:R-:W-:Y:S01]  /*3670*/  FSETP.GEU.AND P1, PT, |R146|, +INF , PT ;  /* 0x7f8000009200780b */ /* 0x000fe20003f2e200 */
[C---:B------:R-:W-:Y:S03]  /*3680*/  HMMA.1688.F32.TF32 R60, R160.reuse, R154, R60 ;  /* 0x0000009aa03c723c */ /* 0x040fe6000008103c */
[----:B------:R-:W-:Y:S01]  /*3690*/  FSETP.GEU.AND P3, PT, |R144|, +INF , PT ;  /* 0x7f8000009000780b */ /* 0x000fe20003f6e200 */
[----:B------:R-:W-:Y:S01]  /*36a0*/  FADD R145, R81, -R97 ;  /* 0x8000006151917221 */ /* 0x000fe20000000000 */
[----:B------:R-:W-:Y:S01]  /*36b0*/  FSETP.GEU.AND P5, PT, |R147|, +INF , PT ;  /* 0x7f8000009300780b */ /* 0x000fe20003fae200 */
[--C-:B------:R-:W-:Y:S01]  /*36c0*/  @!P6 IMAD.IADD.U32 R133, R133, 0x1, R239.reuse ;  /* 0x000000018585e824 */ /* 0x100fe200078e00ef */
[----:B------:R-:W-:Y:S01]  /*36d0*/  FSETP.GEU.AND P6, PT, |R72|, +INF , PT ;  /* 0x7f8000004800780b */ /* 0x000fe20003fce200 */
[----:B------:R-:W-:Y:S03]  /*36e0*/  HMMA.1688.F32.TF32 R64, R160, R152, R64 ;  /* 0x00000098a040723c */ /* 0x000fe60000081040 */
[----:B------:R-:W-:Y:S01]  /*36f0*/  FSETP.GEU.AND P2, PT, |R145|, +INF , PT ;  /* 0x7f8000009100780b */ /* 0x000fe20003f4e200 */
[--C-:B------:R-:W-:Y:S01]  /*3700*/  @!P1 IMAD.IADD.U32 R146, R146, 0x1, R239.reuse ;  /* 0x0000000192929824 */ /* 0x100fe200078e00ef */
[----:B------:R-:W-:Y:S01]  /*3710*/  FSETP.GEU.AND P1, PT, |R151|, +INF , PT ;  /* 0x7f8000009700780b */ /* 0x000fe20003f2e200 */
[----:B------:R-:W-:Y:S01]  /*3720*/  FADD R142, R84, -R2 ;  /* 0x80000002548e7221 */ /* 0x000fe20000000000 */
[-C--:B------:R-:W-:Y:S01]  /*3730*/  @!P4 LEA R148, R148, R239.reuse, 0x0 ;  /* 0x000000ef9494c211 */ /* 0x080fe200078e00ff */
[--C-:B------:R-:W-:Y:S01]  /*3740*/  @!P3 IMAD.IADD.U32 R144, R144, 0x1, R239.reuse ;  /* 0x000000019090b824 */ /* 0x100fe200078e00ef */
[----:B------:R-:W-:Y:S02]  /*3750*/  FSETP.GEU.AND P3, PT, |R149|, +INF , PT ;  /* 0x7f8000009500780b */ /* 0x000fe40003f6e200 */
[----:B------:R-:W-:Y:S01]  /*3760*/  FSETP.GEU.AND P4, PT, |R70|, +INF , PT ;  /* 0x7f8000004600780b */ /* 0x000fe20003f8e200 */
[----:B------:R-:W-:Y:S01]  /*3770*/  @!P5 IMAD.IADD.U32 R147, R147, 0x1, R239 ;  /* 0x000000019393d824 */ /* 0x000fe200078e00ef */
[----:B------:R-:W-:Y:S01]  /*3780*/  FSETP.GEU.AND P5, PT, |R73|, +INF , PT ;  /* 0x7f8000004900780b */ /* 0x000fe20003fae200 */
[----:B------:R-:W-:Y:S01]  /*3790*/  FADD R143, R85, -R3 ;  /* 0x80000003558f7221 */ /* 0x000fe20000000000 */
[----:B-1----:R-:W-:Y:S02]  /*37a0*/  LOP3.LUT R160, R76, 0xffffe000, RZ, 0xc0, !PT ;  /* 0xffffe0004ca07812 */ /* 0x002fe400078ec0ff */
[-C--:B------:R-:W-:Y:S01]  /*37b0*/  @!P2 LEA R145, R145, R239.reuse, 0x0 ;  /* 0x000000ef9191a211 */ /* 0x080fe200078e00ff */
[--C-:B------:R-:W-:Y:S01]  /*37c0*/  @!P1 IMAD.IADD.U32 R151, R151, 0x1, R239.reuse ;  /* 0x0000000197979824 */ /* 0x100fe200078e00ef */
[----:B------:R-:W-:Y:S01]  /*37d0*/  FSETP.GEU.AND P2, PT, |R150|, +INF , PT ;  /* 0x7f8000009600780b */ /* 0x000fe20003f4e200 */
[----:B------:R-:W-:Y:S01]  /*37e0*/  FADD R152, R76, -R160 ;  /* 0x800000a04c987221 */ /* 0x000fe20000000000 */
[----:B------:R-:W-:Y:S01]  /*37f0*/  FSETP.GEU.AND P1, PT, |R69|, +INF , PT ;  /* 0x7f8000004500780b */ /* 0x000fe20003f2e200 */
[--C-:B------:R-:W-:Y:S01]  /*3800*/  @!P3 IMAD.IADD.U32 R149, R149, 0x1, R239.reuse ;  /* 0x000000019595b824 */ /* 0x100fe200078e00ef */
[----:B------:R-:W-:Y:S01]  /*3810*/  FSETP.GEU.AND P3, PT, |R71|, +INF , PT ;  /* 0x7f8000004700780b */ /* 0x000fe20003f6e200 */
[--C-:B------:R-:W-:Y:S01]  /*3820*/  @!P4 IMAD.IADD.U32 R70, R70, 0x1, R239.reuse ;  /* 0x000000014646c824 */ /* 0x100fe200078e00ef */
[----:B------:R-:W-:Y:S01]  /*3830*/  LOP3.LUT R161, R77, 0xffffe000, RZ, 0xc0, !PT ;  /* 0xffffe0004da17812 */ /* 0x000fe200078ec0ff */
[----:B------:R-:W-:Y:S01]  /*3840*/  @!P5 IMAD.IADD.U32 R73, R73, 0x1, R239 ;  /* 0x000000014949d824 */ /* 0x000fe200078e00ef */
[----:B------:R-:W-:Y:S02]  /*3850*/  LOP3.LUT R162, R78, 0xffffe000, RZ, 0xc0, !PT ;  /* 0xffffe0004ea27812 */ /* 0x000fe400078ec0ff */
[----:B------:R-:W-:Y:S01]  /*3860*/  LOP3.LUT R163, R79, 0xffffe000, RZ, 0xc0, !PT ;  /* 0xffffe0004fa37812 */ /* 0x000fe200078ec0ff */
[----:B------:R-:W-:Y:S01]  /*3870*/  FADD R153, R77, -R161 ;  /* 0x800000a14d997221 */ /* 0x000fe20000000000 */
[-C--:B------:R-:W-:Y:S01]  /*3880*/  @!P6 LEA R72, R72, R239.reuse, 0x0 ;  /* 0x000000ef4848e211 */ /* 0x080fe200078e00ff */
        /* <DEDUP_REMOVED lines=9> */
[----:B------:R-:W-:Y:S02]  /*3920*/  FSETP.GEU.AND P3, PT, |R153|, +INF , PT ;  /* 0x7f8000009900780b */ /* 0x000fe40003f6e200 */
[----:B------:R-:W-:Y:S03]  /*3930*/  FSETP.GEU.AND P1, PT, |R155|, +INF , PT ;  /* 0x7f8000009b00780b */ /* 0x000fe60003f2e200 */
[-C--:B------:R-:W-:Y:S02]  /*3940*/  @!P2 LEA R68, R68, R239.reuse, 0x0 ;  /* 0x000000ef4444a211 */ /* 0x080fe400078e00ff */
[--C-:B------:R-:W-:Y:S01]  /*3950*/  @!P6 IMAD.IADD.U32 R142, R142, 0x1, R239.reuse ;  /* 0x000000018e8ee824 */ /* 0x100fe200078e00ef */
[----:B------:R-:W-:Y:S01]  /*3960*/  FSETP.GEU.AND P2, PT, |R154|, +INF , PT ;  /* 0x7f8000009a00780b */ /* 0x000fe20003f4e200 */
[--C-:B------:R-:W-:Y:S02]  /*3970*/  @!P5 IMAD.IADD.U32 R143, R143, 0x1, R239.reuse ;  /* 0x000000018f8fd824 */ /* 0x100fe400078e00ef */
[----:B------:R-:W-:Y:S02]  /*3980*/  @!P4 LEA R152, R152, R239, 0x0 ;  /* 0x000000ef9898c211 */ /* 0x000fe400078e00ff */
[--C-:B------:R-:W-:Y:S02]  /*3990*/  @!P3 IMAD.IADD.U32 R153, R153, 0x1, R239.reuse ;  /* 0x000000019999b824 */ /* 0x100fe400078e00ef */
[--C-:B------:R-:W-:Y:S06]  /*39a0*/  @!P1 IMAD.IADD.U32 R155, R155, 0x1, R239.reuse ;  /* 0x000000019b9b9824 */ /* 0x100fec00078e00ef */
[----:B------:R-:W-:Y:S01]  /*39b0*/  @!P2 IMAD.IADD.U32 R154, R154, 0x1, R239 ;  /* 0x000000019a9aa824 */ /* 0x000fe200078e00ef */
[----:B------:R-:W-:-:S05]  /*39c0*/  @P0 BRA `(.L_x_61) ;  /* 0xffffe4f000000947 */ /* 0x000fca000383ffff */
.L_x_60:
[----:B------:R-:W0:Y:S01]  /*39d0*/  LDGDEPBAR ;  /* 0x00000000000079af */ /* 0x000e220000000000 */
[----:B------:R-:W-:Y:S01]  /*39e0*/  ISETP.NE.U32.AND P0, PT, RZ, c[0x0][0x298], PT ;  /* 0x0000a600ff007a0c */ /* 0x000fe20003f05070 */
[----:B--2---:R-:W-:-:S02]  /*39f0*/  FADD R2, R169, R4 ;  /* 0x00000004a9027221 */ /* 0x004fc40000000000 */
[----:B------:R-:W0:Y:S01]  /*3a00*/  LDGDEPBAR ;  /* 0x00000000000079af */ /* 0x000e220000000000 */
[----:B------:R-:W-:Y:S01]  /*3a10*/  ISETP.NE.AND.EX P0, PT, RZ, c[0x0][0x29c], PT, P0 ;  /* 0x0000a700ff007a0c */ /* 0x000fe20003f05300 */
[----:B------:R-:W-:Y:S02]  /*3a20*/  FADD R3, R170, R5 ;  /* 0x00000005aa037221 */ /* 0x000fe40000000000 */
[----:B------:R-:W-:Y:S02]  /*3a30*/  FADD R4, R173, R32 ;  /* 0x00000020ad047221 */ /* 0x000fe40000000000 */
[----:B------:R-:W-:Y:S02]  /*3a40*/  FADD R5, R174, R33 ;  /* 0x00000021ae057221 */ /* 0x000fe40000000000 */
[----:B------:R-:W-:Y:S02]  /*3a50*/  FADD R32, R177, R36 ;  /* 0x00000024b1207221 */ /* 0x000fe40000000000 */
[----:B------:R-:W-:-:S02]  /*3a60*/  FADD R33, R178, R37 ;  /* 0x00000025b2217221 */ /* 0x000fc40000000000 */
[----:B------:R-:W-:Y:S02]  /*3a70*/  FADD R36, R181, R64 ;  /* 0x00000040b5247221 */ /* 0x000fe40000000000 */
[----:B------:R-:W-:Y:S02]  /*3a80*/  FADD R37, R182, R65 ;  /* 0x00000041b6257221 */ /* 0x000fe40000000000 */
[----:B------:R-:W-:Y:S02]  /*3a90*/  FADD R6, R171, R6 ;  /* 0x00000006ab067221 */ /* 0x000fe40000000000 */
[----:B------:R-:W-:Y:S02]  /*3aa0*/  FADD R7, R172, R7 ;  /* 0x00000007ac077221 */ /* 0x000fe40000000000 */
[----:B------:R-:W-:Y:S02]  /*3ab0*/  FADD R34, R175, R34 ;  /* 0x00000022af227221 */ /* 0x000fe40000000000 */
[----:B------:R-:W-:Y:S01]  /*3ac0*/  FADD R35, R176, R35 ;  /* 0x00000023b0237221 */ /* 0x000fe20000000000 */
[----:B------:R-:W-:-:S04]  /*3ad0*/  DEPBAR.LE SB0, 0x0 ;  /* 0x000080000000791a */ /* 0x000fc80000000000 */
[----:B------:R-:W-:Y:S02]  /*3ae0*/  FADD R38, R179, R38 ;  /* 0x00000026b3267221 */ /* 0x000fe40000000000 */
        /* <DEDUP_REMOVED lines=29> */
[----:B-1----:R-:W-:Y:S02]  /*3cc0*/  FADD R68, R211, R46 ;  /* 0x0000002ed3447221 */ /* 0x002fe40000000000 */
        /* <DEDUP_REMOVED lines=20> */
[----:B------:R-:W-:Y:S01]  /*3e10*/  FADD R55, R232, R55 ;  /* 0x00000037e8377221 */ /* 0x000fe20000000000 */
[----:B------:R-:W-:Y:S06]  /*3e20*/  BAR.SYNC.DEFER_BLOCKING 0x0 ;  /* 0x0000000000007b1d */ /* 0x000fec0000010000 */
[----:B------:R-:W-:Y:S05]  /*3e30*/  @!P0 BRA `(.L_x_62) ;  /* 0x0000008000008947 */ /* 0x000fea0003800000 */
[----:B------:R-:W-:Y:S02]  /*3e40*/  IMAD.MOV.U32 R84, RZ, RZ, c[0x0][0x298] ;  /* 0x0000a600ff547624 */ /* 0x000fe400078e00ff */
[----:B------:R-:W-:-:S06]  /*3e50*/  IMAD.MOV.U32 R85, RZ, RZ, c[0x0][0x29c] ;  /* 0x0000a700ff557624 */ /* 0x000fcc00078e00ff */
[----:B------:R-:W2:Y:S02]  /*3e60*/  LDG.E.64 R84, [R84.64] ;  /* 0x0000001254547981 */ /* 0x000ea4000c1e1b00 */
[----:B--2---:R-:W-:-:S04]  /*3e70*/  ISETP.NE.U32.AND P0, PT, R84, RZ, PT ;  /* 0x000000ff5400720c */ /* 0x004fc80003f05070 */
[----:B------:R-:W-:-:S13]  /*3e80*/  ISETP.NE.AND.EX P0, PT, R85, RZ, PT, P0 ;  /* 0x000000ff5500720c */ /* 0x000fda0003f05300 */
[----:B------:R-:W-:Y:S05]  /*3e90*/  @!P0 BRA `(.L_x_62) ;  /* 0x0000002000008947 */ /* 0x000fea0003800000 */
[----:B------:R1:W5:Y:S01]  /*3ea0*/  LD.E R84, [R84.64] ;  /* 0x0000001254547980 */ /* 0x000362000c101900 */
[----:B------:R-:W-:Y:S05]  /*3eb0*/  BRA `(.L_x_63) ;  /* 0x0000008000007947 */ /* 0x000fea0003800000 */
.L_x_62:
[----:B------:R-:W-:-:S04]  /*3ec0*/  ISETP.NE.U32.AND P0, PT, RZ, c[0x0][0x288], PT ;  /* 0x0000a200ff007a0c */ /* 0x000fc80003f05070 */
[----:B------:R-:W-:-:S13]  /*3ed0*/  ISETP.NE.AND.EX P0, PT, RZ, c[0x0][0x28c], PT, P0 ;  /* 0x0000a300ff007a0c */ /* 0x000fda0003f05300 */
[----:B------:R-:W-:Y:S05]  /*3ee0*/  @!P0 BRA `(.L_x_64) ;  /* 0x0000004000008947 */ /* 0x000fea0003800000 */
[----:B------:R-:W-:Y:S02]  /*3ef0*/  MOV R84, c[0x0][0x288] ;  /* 0x0000a20000547a02 */ /* 0x000fe40000000f00 */
[----:B------:R-:W-:-:S05]  /*3f00*/  MOV R85, c[0x0][0x28c] ;  /* 0x0000a30000557a02 */ /* 0x000fca0000000f00 */
[----:B------:R1:W5:Y:S01]  /*3f10*/  LDG.E R84, [R84.64] ;  /* 0x0000001254547981 */ /* 0x000362000c1e1900 */
[----:B------:R-:W-:Y:S05]  /*3f20*/  BRA `(.L_x_63) ;  /* 0x0000001000007947 */ /* 0x000fea0003800000 */
.L_x_64:
[----:B------:R-:W-:Y:S02]  /*3f30*/  MOV R84, c[0x0][0x280] ;  /* 0x0000a00000547a02 */ /* 0x000fe40000000f00 */
.L_x_63:
[----:B------:R-:W-:-:S04]  /*3f40*/  ISETP.NE.U32.AND P0, PT, RZ, c[0x0][0x2a0], PT ;  /* 0x0000a800ff007a0c */ /* 0x000fc80003f05070 */
[----:B------:R-:W-:-:S13]  /*3f50*/  ISETP.NE.AND.EX P0, PT, RZ, c[0x0][0x2a4], PT, P0 ;  /* 0x0000a900ff007a0c */ /* 0x000fda0003f05300 */
[----:B------:R-:W-:Y:S05]  /*3f60*/  @!P0 BRA `(.L_x_65) ;  /* 0x0000008000008947 */ /* 0x000fea0003800000 */
[----:B------:R-:W-:Y:S02]  /*3f70*/  IMAD.MOV.U32 R16, RZ, RZ, c[0x0][0x2a0] ;  /* 0x0000a800ff107624 */ /* 0x000fe400078e00ff */
[----:B------:R-:W-:-:S06]  /*3f80*/  IMAD.MOV.U32 R17, RZ, RZ, c[0x0][0x2a4] ;  /* 0x0000a900ff117624 */ /* 0x000fcc00078e00ff */
[----:B------:R-:W2:Y:S02]  /*3f90*/  LDG.E.64 R16, [R16.64] ;  /* 0x0000001210107981 */ /* 0x000ea4000c1e1b00 */
[----:B--2---:R-:W-:-:S04]  /*3fa0*/  ISETP.NE.U32.AND P0, PT, R16, RZ, PT ;  /* 0x000000ff1000720c */ /* 0x004fc80003f05070 */
[----:B------:R-:W-:-:S13]  /*3fb0*/  ISETP.NE.AND.EX P0, PT, R17, RZ, PT, P0 ;  /* 0x000000ff1100720c */ /* 0x000fda0003f05300 */
[----:B------:R-:W-:Y:S05]  /*3fc0*/  @!P0 BRA `(.L_x_65) ;  /* 0x0000002000008947 */ /* 0x000fea0003800000 */
[----:B-1----:R1:W5:Y:S01]  /*3fd0*/  LD.E R85, [R16.64] ;  /* 0x0000001210557980 */ /* 0x002362000c101900 */
[----:B------:R-:W-:Y:S05]  /*3fe0*/  BRA `(.L_x_66) ;  /* 0x0000008000007947 */ /* 0x000fea0003800000 */
.L_x_65:
[----:B------:R-:W-:-:S04]  /*3ff0*/  ISETP.NE.U32.AND P0, PT, RZ, c[0x0][0x290], PT ;  /* 0x0000a400ff007a0c */ /* 0x000fc80003f05070 */
[----:B------:R-:W-:-:S13]  /*4000*/  ISETP.NE.AND.EX P0, PT, RZ, c[0x0][0x294], PT, P0 ;  /* 0x0000a500ff007a0c */ /* 0x000fda0003f05300 */
[----:B------:R-:W-:Y:S05]  /*4010*/  @!P0 BRA `(.L_x_67) ;  /* 0x0000004000008947 */ /* 0x000fea0003800000 */
[----:B------:R-:W-:Y:S02]  /*4020*/  MOV R16, c[0x0][0x290] ;  /* 0x0000a40000107a02 */ /* 0x000fe40000000f00 */
[----:B------:R-:W-:-:S05]  /*4030*/  MOV R17, c[0x0][0x294] ;  /* 0x0000a50000117a02 */ /* 0x000fca0000000f00 */
[----:B-1----:R1:W5:Y:S01]  /*4040*/  LDG.E R85, [R16.64] ;  /* 0x0000001210557981 */ /* 0x002362000c1e1900 */
[----:B------:R-:W-:Y:S05]  /*4050*/  BRA `(.L_x_66) ;  /* 0x0000001000007947 */ /* 0x000fea0003800000 */
.L_x_67:
[----:B-1----:R-:W-:Y:S02]  /*4060*/  MOV R85, c[0x0][0x284] ;  /* 0x0000a10000557a02 */ /* 0x002fe40000000f00 */
.L_x_66:
[----:B-1----:R-:W1:Y:S01]  /*4070*/  S2R R17, SR_TID.X ;  /* 0x0000000000117919 */ /* 0x002e620000002100 */
[----:B------:R-:W2:Y:S01]  /*4080*/  S2UR UR6, SR_CTAID.Y ;  /* 0x00000000000679c3 */ /* 0x000ea20000002600 */
[----:B------:R-:W-:Y:S01]  /*4090*/  ULDC UR4, c[0x0][0x178] ;  /* 0x00005e0000047ab9 */ /* 0x000fe20000000800 */
[----:B-----5:R-:W-:Y:S01]  /*40a0*/  FSETP.NEU.AND P2, PT, R85, RZ, PT ;  /* 0x000000ff5500720b */ /* 0x020fe20003f4d000 */
[----:B------:R-:W4:Y:S01]  /*40b0*/  S2R R83, SR_CTAID.X ;  /* 0x0000000000537919 */ /* 0x000f220000002500 */
[----:B------:R-:W-:Y:S01]  /*40c0*/  UMOV UR5, 0xffffffff ;  /* 0xffffffff00057882 */ /* 0x000fe20000000000 */
[----:B------:R-:W-:Y:S01]  /*40d0*/  ISETP.NE.U32.AND P6, PT, RZ, c[0x0][0x220], PT ;  /* 0x00008800ff007a0c */ /* 0x000fe20003fc5070 */
[----:B------:R-:W-:Y:S01]  /*40e0*/  USHF.L.U32 UR5, UR5, UR4, URZ ;  /* 0x0000000405057299 */ /* 0x000fe2000800063f */
[----:B------:R-:W-:Y:S02]  /*40f0*/  ISETP.NE.U32.AND P5, PT, RZ, c[0x0][0x270], PT ;  /* 0x00009c00ff007a0c */ /* 0x000fe40003fa5070 */
[----:B-1----:R-:W-:Y:S01]  /*4100*/  SHF.R.S32.HI R0, RZ, 0x1f, R17 ;  /* 0x0000001fff007819 */ /* 0x002fe20000011411 */
[----:B--2---:R-:W-:-:S02]  /*4110*/  USHF.L.U32 UR6, UR6, UR4, URZ ;  /* 0x0000000406067299 */ /* 0x004fc4000800063f */
        /* <DEDUP_REMOVED lines=11> */
[----:B----4-:R-:W-:Y:S02]  /*41d0*/  LOP3.LUT R0, R83, UR5, RZ, 0x30, !PT ;  /* 0x0000000553007c12 */ /* 0x010fe4000f8e30ff */
        /* <DEDUP_REMOVED lines=56> */
[----:B------:R-:W2:Y:S04]  /*4560*/  @P2 LDG.E.LTC128B.128 R20, [R90.64] ;  /* 0x000000125a142981 */ /* 0x000ea8000c1e1d20 */
[----:B------:R1:W4:Y:S04]  /*4570*/  @P1 LDG.E.LTC128B.128 R16, [R88.64] ;  /* 0x0000001258101981 */ /* 0x000328000c1e1d20 */
[----:B------:R-:W-:Y:S01]  /*4580*/  BAR.SYNC.DEFER_BLOCKING 0x0 ;  /* 0x0000000000007b1d */ /* 0x000fe20000010000 */
[----:B------:R-:W-:Y:S02]  /*4590*/  ISETP.LT.AND P4, PT, R83, c[0x0][0x160], P5 ;  /* 0x0000580053007a0c */ /* 0x000fe40002f81270 */
[----:B------:R-:W-:-:S03]  /*45a0*/  ISETP.LT.AND P3, PT, R92, c[0x0][0x160], P5 ;  /* 0x000058005c007a0c */ /* 0x000fc60002f61270 */
[----:B------:R-:W-:Y:S04]  /*45b0*/  STS.64 [R0.X8], R2 ;  /* 0x0000000200007388 */ /* 0x000fe80000008a00 */
[----:B------:R-:W-:Y:S04]  /*45c0*/  STS.64 [R0.X8+0x20], R8 ;  /* 0x0000200800007388 */ /* 0x000fe80000008a00 */
[----:B------:R5:W-:Y:S04]  /*45d0*/  STS.64 [R0.X8+0x40], R12 ;  /* 0x0000400c00007388 */ /* 0x000be80000008a00 */
[----:B------:R3:W-:Y:S04]  /*45e0*/  STS.64 [R0.X8+0x60], R80 ;  /* 0x0000605000007388 */ /* 0x0007e80000008a00 */
[----:B------:R-:W-:Y:S01]  /*45f0*/  BAR.SYNC.DEFER_BLOCKING 0x0 ;  /* 0x0000000000007b1d */ /* 0x000fe20000010000 */
[----:B-----5:R-:W-:-:S02]  /*4600*/  IADD3 R12, P1, R86, c[0x0][0x238], RZ ;  /* 0x00008e00560c7a10 */ /* 0x020fc40007f3e0ff */
[----:B---3--:R-:W-:-:S03]  /*4610*/  IADD3 R80, P0, R90, c[0x0][0x200], RZ ;  /* 0x000080005a507a10 */ /* 0x008fc60007f1e0ff */
[----:B------:R-:W3:Y:S01]  /*4620*/  LDS.128 R48, [R82] ;  /* 0x0000000052307984 */ /* 0x000ee20000000c00 */
[----:B------:R-:W-:Y:S02]  /*4630*/  IADD3.X R13, R87, c[0x0][0x23c], RZ, P1, !PT ;  /* 0x00008f00570d7a10 */ /* 0x000fe40000ffe4ff */
[----:B------:R-:W-:Y:S01]  /*4640*/  IADD3.X R81, R91, c[0x0][0x204], RZ, P0, !PT ;  /* 0x000081005b517a10 */ /* 0x000fe200007fe4ff */
[----:B------:R-:W5:Y:S01]  /*4650*/  LDS.128 R44, [R82+0x240] ;  /* 0x00024000522c7984 */ /* 0x000f620000000c00 */
[----:B-1----:R-:W-:-:S04]  /*4660*/  IADD3 R88, P1, R88, c[0x0][0x200], RZ ;  /* 0x0000800058587a10 */ /* 0x002fc80007f3e0ff */
[----:B------:R-:W-:Y:S01]  /*4670*/  IADD3.X R89, R89, c[0x0][0x204], RZ, P1, !PT ;  /* 0x0000810059597a10 */ /* 0x000fe20000ffe4ff */
[-C--:B--2---:R-:W-:Y:S02]  /*4680*/  FMUL R2, R23, R85.reuse ;  /* 0x0000005517027220 */ /* 0x084fe40000400000 */
[-C--:B------:R-:W-:Y:S02]  /*4690*/  FMUL R95, R20, R85.reuse ;  /* 0x00000055145f7220 */ /* 0x080fe40000400000 */
[-C--:B----4-:R-:W-:Y:S02]  /*46a0*/  FMUL R3, R17, R85.reuse ;  /* 0x0000005511037220 */ /* 0x090fe40000400000 */
[-C--:B---3--:R-:W-:Y:S01]  /*46b0*/  FFMA R51, R51, R84.reuse, R2 ;  /* 0x0000005433337223 */ /* 0x088fe20000000002 */
[----:B------:R-:W-:Y:S01]  /*46c0*/  IADD3 R2, R83, 0x8, RZ ;  /* 0x0000000853027810 */ /* 0x000fe20007ffe0ff */
[----:B-----5:R-:W-:Y:S02]  /*46d0*/  FFMA R45, R45, R84, R3 ;  /* 0x000000542d2d7223 */ /* 0x020fe40000000003 */
[-C--:B------:R-:W-:Y:S01]  /*46e0*/  FMUL R3, R19, R85.reuse ;  /* 0x0000005513037220 */ /* 0x080fe20000400000 */
[----:B------:R-:W-:Y:S01]  /*46f0*/  ISETP.LT.AND P2, PT, R2, c[0x0][0x160], P6 ;  /* 0x0000580002007a0c */ /* 0x000fe20003741270 */
[----:B------:R-:W-:-:S02]  /*4700*/  FMUL R9, R16, R85 ;  /* 0x0000005510097220 */ /* 0x000fc40000400000 */
[-C--:B------:R-:W-:Y:S01]  /*4710*/  FFMA R47, R47, R84.reuse, R3 ;  /* 0x000000542f2f7223 */ /* 0x080fe20000000003 */
[----:B------:R-:W-:Y:S01]  /*4720*/  IADD3 R3, R83, 0xa, RZ ;  /* 0x0000000a53037810 */ /* 0x000fe20007ffe0ff */
[-C--:B------:R-:W-:Y:S02]  /*4730*/  FMUL R92, R21, R85.reuse ;  /* 0x00000055155c7220 */ /* 0x080fe40000400000 */
[-C--:B------:R-:W-:Y:S01]  /*4740*/  FMUL R93, R22, R85.reuse ;  /* 0x00000055165d7220 */ /* 0x080fe20000400000 */
[----:B------:R-:W-:Y:S01]  /*4750*/  ISETP.LT.AND P0, PT, R3, c[0x0][0x160], P6 ;  /* 0x0000580003007a0c */ /* 0x000fe20003701270 */
[-C--:B------:R-:W-:Y:S02]  /*4760*/  FFMA R44, R44, R84.reuse, R9 ;  /* 0x000000542c2c7223 */ /* 0x080fe40000000009 */
[----:B------:R-:W-:Y:S02]  /*4770*/  FMUL R9, R18, R85 ;  /* 0x0000005512097220 */ /* 0x000fe40000400000 */
[----:B------:R-:W-:-:S02]  /*4780*/  FFMA R48, R48, R84, R95 ;  /* 0x0000005430307223 */ /* 0x000fc4000000005f */
[-C--:B------:R-:W-:Y:S02]  /*4790*/  FFMA R49, R49, R84.reuse, R92 ;  /* 0x0000005431317223 */ /* 0x080fe4000000005c */
[-C--:B------:R-:W-:Y:S02]  /*47a0*/  FFMA R50, R50, R84.reuse, R93 ;  /* 0x0000005432327223 */ /* 0x080fe4000000005d */
[----:B------:R-:W-:-:S03]  /*47b0*/  FFMA R46, R46, R84, R9 ;  /* 0x000000542e2e7223 */ /* 0x000fc60000000009 */
[----:B------:R-:W-:Y:S04]  /*47c0*/  @P4 STG.E.128 [R86.64], R48 ;  /* 0x0000003056004986 */ /* 0x000fe8000c101d12 */
[----:B------:R-:W-:Y:S04]  /*47d0*/  @P3 STG.E.128 [R12.64], R44 ;  /* 0x0000002c0c003986 */ /* 0x000fe8000c101d12 */
[----:B------:R-:W2:Y:S04]  /*47e0*/  @P2 LDG.E.LTC128B.128 R20, [R80.64] ;  /* 0x0000001250142981 */ /* 0x000ea8000c1e1d20 */
[----:B------:R-:W3:Y:S04]  /*47f0*/  @P0 LDG.E.LTC128B.128 R16, [R88.64] ;  /* 0x0000001258100981 */ /* 0x000ee8000c1e1d20 */
[----:B------:R-:W-:Y:S01]  /*4800*/  BAR.SYNC.DEFER_BLOCKING 0x0 ;  /* 0x0000000000007b1d */ /* 0x000fe20000010000 */
[----:B------:R-:W-:-:S02]  /*4810*/  ISETP.LT.AND P1, PT, R2, c[0x0][0x160], P5 ;  /* 0x0000580002007a0c */ /* 0x000fc40002f21270 */
[----:B------:R-:W-:Y:S02]  /*4820*/  IADD3 R2, P0, R86, c[0x0][0x250], RZ ;  /* 0x0000940056027a10 */ /* 0x000fe40007f1e0ff */
[----:B------:R-:W-:Y:S02]  /*4830*/  ISETP.LT.AND P4, PT, R3, c[0x0][0x160], P5 ;  /* 0x0000580003007a0c */ /* 0x000fe40002f81270 */
[----:B------:R-:W-:Y:S01]  /*4840*/  IADD3.X R3, R87, c[0x0][0x254], RZ, P0, !PT ;  /* 0x0000950057037a10 */ /* 0x000fe200007fe4ff */
[----:B------:R2:W-:Y:S04]  /*4850*/  STS.64 [R0.X8], R6 ;  /* 0x0000000600007388 */ /* 0x0005e80000008a00 */
[----:B------:R-:W-:Y:S04]  /*4860*/  STS.64 [R0.X8+0x20], R10 ;  /* 0x0000200a00007388 */ /* 0x000fe80000008a00 */
[----:B------:R-:W-:Y:S04]  /*4870*/  STS.64 [R0.X8+0x40], R14 ;  /* 0x0000400e00007388 */ /* 0x000fe80000008a00 */
[----:B------:R-:W-:Y:S04]  /*4880*/  STS.64 [R0.X8+0x60], R76 ;  /* 0x0000604c00007388 */ /* 0x000fe80000008a00 */
[----:B------:R-:W-:Y:S06]  /*4890*/  BAR.SYNC.DEFER_BLOCKING 0x0 ;  /* 0x0000000000007b1d */ /* 0x000fec0000010000 */
[----:B------:R-:W1:Y:S04]  /*48a0*/  LDS.128 R48, [R82] ;  /* 0x0000000052307984 */ /* 0x000e680000000c00 */
[----:B------:R-:W4:Y:S01]  /*48b0*/  LDS.128 R44, [R82+0x240] ;  /* 0x00024000522c7984 */ /* 0x000f220000000c00 */
[----:B--2---:R-:W-:-:S02]  /*48c0*/  FMUL R7, R22, R85 ;  /* 0x0000005516077220 */ /* 0x004fc40000400000 */
[-C--:B------:R-:W-:Y:S02]  /*48d0*/  FMUL R87, R20, R85.reuse ;  /* 0x0000005514577220 */ /* 0x080fe40000400000 */
[-C--:B-1----:R-:W-:Y:S01]  /*48e0*/  FFMA R10, R50, R84.reuse, R7 ;  /* 0x00000054320a7223 */ /* 0x082fe20000000007 */
[----:B------:R-:W-:Y:S01]  /*48f0*/  IADD3 R50, P0, R80, c[0x0][0x200], RZ ;  /* 0x0000800050327a10 */ /* 0x000fe20007f1e0ff */
[-C--:B---3--:R-:W-:Y:S02]  /*4900*/  FMUL R7, R18, R85.reuse ;  /* 0x0000005512077220 */ /* 0x088fe40000400000 */
[-C--:B------:R-:W-:Y:S02]  /*4910*/  FMUL R9, R21, R85.reuse ;  /* 0x0000005515097220 */ /* 0x080fe40000400000 */
[-C--:B------:R-:W-:Y:S02]  /*4920*/  FMUL R11, R23, R85.reuse ;  /* 0x00000055170b7220 */ /* 0x080fe40000400000 */
[----:B----4-:R-:W-:Y:S01]  /*4930*/  FFMA R46, R46, R84, R7 ;  /* 0x000000542e2e7223 */ /* 0x010fe20000000007 */
[----:B------:R-:W-:Y:S01]  /*4940*/  IADD3 R7, R83, 0x10, RZ ;  /* 0x0000001053077810 */ /* 0x000fe20007ffe0ff */
[----:B------:R-:W-:-:S02]  /*4950*/  FMUL R6, R17, R85 ;  /* 0x0000005511067220 */ /* 0x000fc40000400000 */
[-C--:B------:R-:W-:Y:S01]  /*4960*/  FFMA R8, R48, R84.reuse, R87 ;  /* 0x0000005430087223 */ /* 0x080fe20000000057 */
[----:B------:R-:W-:Y:S01]  /*4970*/  ISETP.LT.AND P3, PT, R7, c[0x0][0x160], P6 ;  /* 0x0000580007007a0c */ /* 0x000fe20003761270 */
[-C--:B------:R-:W-:Y:S02]  /*4980*/  FFMA R9, R49, R84.reuse, R9 ;  /* 0x0000005431097223 */ /* 0x080fe40000000009 */
[-C--:B------:R-:W-:Y:S01]  /*4990*/  FFMA R11, R51, R84.reuse, R11 ;  /* 0x00000054330b7223 */ /* 0x080fe2000000000b */
[----:B------:R-:W-:Y:S01]  /*49a0*/  IADD3.X R51, R81, c[0x0][0x204], RZ, P0, !PT ;  /* 0x0000810051337a10 */ /* 0x000fe200007fe4ff */
        /* <DEDUP_REMOVED lines=10> */
[----:B------:R-:W-:-:S03]  /*4a50*/  IADD3 R76, P0, R88, c[0x0][0x200], RZ ;  /* 0x00008000584c7a10 */ /* 0x000fc60007f1e0ff */
[----:B------:R-:W-:Y:S01]  /*4a60*/  @P4 STG.E.128 [R48.64], R44 ;  /* 0x0000002c30004986 */ /* 0x000fe2000c101d12 */
[----:B------:R-:W-:-:S03]  /*4a70*/  IADD3.X R77, R89, c[0x0][0x204], RZ, P0, !PT ;  /* 0x00008100594d7a10 */ /* 0x000fc600007fe4ff */
[----:B------:R-:W2:Y:S04]  /*4a80*/  @P3 LDG.E.LTC128B.128 R20, [R50.64] ;  /* 0x0000001232143981 */ /* 0x000ea8000c1e1d20 */
[----:B------:R-:W3:Y:S04]  /*4a90*/  @P2 LDG.E.LTC128B.128 R16, [R76.64] ;  /* 0x000000124c102981 */ /* 0x000ee8000c1e1d20 */
[----:B------:R-:W-:Y:S01]  /*4aa0*/  BAR.SYNC.DEFER_BLOCKING 0x0 ;  /* 0x0000000000007b1d */ /* 0x000fe20000010000 */
[----:B------:R-:W-:Y:S02]  /*4ab0*/  ISETP.LT.AND P4, PT, R7, c[0x0][0x160], P5 ;  /* 0x0000580007007a0c */ /* 0x000fe40002f81270 */
[----:B------:R-:W-:-:S02]  /*4ac0*/  ISETP.LT.AND P3, PT, R6, c[0x0][0x160], P5 ;  /* 0x0000580006007a0c */ /* 0x000fc40002f61270 */
[----:B-1----:R-:W-:-:S04]  /*4ad0*/  IADD3 R2, P0, R2, c[0x0][0x250], RZ ;  /* 0x0000940002027a10 */ /* 0x002fc80007f1e0ff */
[----:B------:R-:W-:Y:S01]  /*4ae0*/  IADD3.X R3, R3, c[0x0][0x254], RZ, P0, !PT ;  /* 0x0000950003037a10 */ /* 0x000fe200007fe4ff */
[----:B------:R-:W-:Y:S04]  /*4af0*/  STS.64 [R0.X8], R4 ;  /* 0x0000000400007388 */ /* 0x000fe80000008a00 */
[----:B------:R1:W-:Y:S04]  /*4b00*/  STS.64 [R0.X8+0x20], R28 ;  /* 0x0000201c00007388 */ /* 0x0003e80000008a00 */
[----:B------:R4:W-:Y:S04]  /*4b10*/  STS.64 [R0.X8+0x40], R24 ;  /* 0x0000401800007388 */ /* 0x0009e80000008a00 */
[----:B------:R-:W-:Y:S04]  /*4b20*/  STS.64 [R0.X8+0x60], R70 ;  /* 0x0000604600007388 */ /* 0x000fe80000008a00 */
[----:B------:R-:W-:Y:S01]  /*4b30*/  BAR.SYNC.DEFER_BLOCKING 0x0 ;  /* 0x0000000000007b1d */ /* 0x000fe20000010000 */
[----:B-1----:R-:W-:-:S02]  /*4b40*/  IADD3 R28, P0, R50, c[0x0][0x200], RZ ;  /* 0x00008000321c7a10 */ /* 0x002fc40007f1e0ff */
[----:B----4-:R-:W-:Y:S02]  /*4b50*/  IADD3 R24, R83, 0x18, RZ ;  /* 0x0000001853187810 */ /* 0x010fe40007ffe0ff */
[----:B------:R-:W-:Y:S02]  /*4b60*/  IADD3.X R29, R51, c[0x0][0x204], RZ, P0, !PT ;  /* 0x00008100331d7a10 */ /* 0x000fe400007fe4ff */
[----:B------:R-:W-:Y:S01]  /*4b70*/  ISETP.LT.AND P2, PT, R24, c[0x0][0x160], P6 ;  /* 0x0000580018007a0c */ /* 0x000fe20003741270 */
[----:B------:R-:W1:Y:S04]  /*4b80*/  LDS.128 R8, [R82] ;  /* 0x0000000052087984 */ /* 0x000e680000000c00 */
[----:B------:R-:W4:Y:S01]  /*4b90*/  LDS.128 R12, [R82+0x240] ;  /* 0x00024000520c7984 */ /* 0x000f220000000c00 */
[----:B------:R-:W-:-:S04]  /*4ba0*/  IADD3 R44, P0, R76, c[0x0][0x200], RZ ;  /* 0x000080004c2c7a10 */ /* 0x000fc80007f1e0ff */
[----:B------:R-:W-:Y:S01]  /*4bb0*/  IADD3.X R45, R77, c[0x0][0x204], RZ, P0, !PT ;  /* 0x000081004d2d7a10 */ /* 0x000fe200007fe4ff */
[-C--:B--2---:R-:W-:Y:S02]  /*4bc0*/  FMUL R5, R22, R85.reuse ;  /* 0x0000005516057220 */ /* 0x084fe40000400000 */
[-C--:B------:R-:W-:Y:S02]  /*4bd0*/  FMUL R7, R20, R85.reuse ;  /* 0x0000005514077220 */ /* 0x080fe40000400000 */
[-C--:B-1----:R-:W-:Y:S02]  /*4be0*/  FFMA R10, R10, R84.reuse, R5 ;  /* 0x000000540a0a7223 */ /* 0x082fe40000000005 */
[-C--:B---3--:R-:W-:Y:S02]  /*4bf0*/  FMUL R5, R17, R85.reuse ;  /* 0x0000005511057220 */ /* 0x088fe40000400000 */
[----:B------:R-:W-:Y:S02]  /*4c00*/  FMUL R4, R23, R85 ;  /* 0x0000005517047220 */ /* 0x000fe40000400000 */
[----:B------:R-:W-:-:S02]  /*4c10*/  FFMA R8, R8, R84, R7 ;  /* 0x0000005408087223 */ /* 0x000fc40000000007 */
[-C--:B------:R-:W-:Y:S02]  /*4c20*/  FMUL R6, R21, R85.reuse ;  /* 0x0000005515067220 */ /* 0x080fe40000400000 */
[-C--:B------:R-:W-:Y:S02]  /*4c30*/  FMUL R7, R16, R85.reuse ;  /* 0x0000005510077220 */ /* 0x080fe40000400000 */
[-C--:B----4-:R-:W-:Y:S02]  /*4c40*/  FFMA R5, R13, R84.reuse, R5 ;  /* 0x000000540d057223 */ /* 0x090fe40000000005 */
[----:B------:R-:W-:Y:S02]  /*4c50*/  FMUL R13, R18, R85 ;  /* 0x00000055120d7220 */ /* 0x000fe40000400000 */
[-C--:B------:R-:W-:Y:S02]  /*4c60*/  FFMA R11, R11, R84.reuse, R4 ;  /* 0x000000540b0b7223 */ /* 0x080fe40000000004 */
[----:B------:R-:W-:-:S02]  /*4c70*/  FFMA R9, R9, R84, R6 ;  /* 0x0000005409097223 */ /* 0x000fc40000000006 */
[-C--:B------:R-:W-:Y:S01]  /*4c80*/  FFMA R4, R12, R84.reuse, R7 ;  /* 0x000000540c047223 */ /* 0x080fe20000000007 */
[----:B------:R-:W-:Y:S01]  /*4c90*/  IADD3 R12, P1, R48, c[0x0][0x250], RZ ;  /* 0x00009400300c7a10 */ /* 0x000fe20007f3e0ff */
[-C--:B------:R-:W-:Y:S01]  /*4ca0*/  FFMA R6, R14, R84.reuse, R13 ;  /* 0x000000540e067223 */ /* 0x080fe2000000000d */
[----:B------:R-:W-:Y:S01]  /*4cb0*/  IADD3 R14, R83, 0x1a, RZ ;  /* 0x0000001a530e7810 */ /* 0x000fe20007ffe0ff */
[----:B------:R-:W-:Y:S01]  /*4cc0*/  FMUL R7, R19, R85 ;  /* 0x0000005513077220 */ /* 0x000fe20000400000 */
[----:B------:R-:W-:Y:S01]  /*4cd0*/  IADD3.X R13, R49, c[0x0][0x254], RZ, P1, !PT ;  /* 0x00009500310d7a10 */ /* 0x000fe20000ffe4ff */
[----:B------:R1:W-:Y:S01]  /*4ce0*/  @P4 STG.E.128 [R2.64], R8 ;  /* 0x0000000802004986 */ /* 0x0003e2000c101d12 */
[----:B------:R-:W-:Y:S01]  /*4cf0*/  ISETP.LT.AND P1, PT, R14, c[0x0][0x160], P6 ;  /* 0x000058000e007a0c */ /* 0x000fe20003721270 */
[----:B------:R-:W-:-:S05]  /*4d00*/  FFMA R7, R15, R84, R7 ;  /* 0x000000540f077223 */ /* 0x000fca0000000007 */
        /* <DEDUP_REMOVED lines=20> */
[-C--:B------:R-:W-:Y:S02]  /*4e50*/  FMUL R15, R23, R85.reuse ;  /* 0x00000055170f7220 */ /* 0x080fe40000400000 */
[-C--:B----4-:R-:W-:Y:S02]  /*4e60*/  FMUL R14, R17, R85.reuse ;  /* 0x00000055110e7220 */ /* 0x090fe40000400000 */
[----:B------:R-:W-:Y:S02]  /*4e70*/  FMUL R24, R21, R85 ;  /* 0x0000005515187220 */ /* 0x000fe40000400000 */
[----:B------:R-:W-:-:S02]  /*4e80*/  FFMA R7, R7, R84, R15 ;  /* 0x0000005407077223 */ /* 0x000fc4000000000f */
[-C--:B--2---:R-:W-:Y:S01]  /*4e90*/  FFMA R9, R9, R84.reuse, R14 ;  /* 0x0000005409097223 */ /* 0x084fe2000000000e */
[----:B------:R-:W-:Y:S01]  /*4ea0*/  IADD3 R14, R83, 0x20, RZ ;  /* 0x00000020530e7810 */ /* 0x000fe20007ffe0ff */
[-C--:B------:R-:W-:Y:S02]  /*4eb0*/  FMUL R15, R16, R85.reuse ;  /* 0x00000055100f7220 */ /* 0x080fe40000400000 */
[-C--:B------:R-:W-:Y:S01]  /*4ec0*/  FFMA R6, R6, R84.reuse, R25 ;  /* 0x0000005406067223 */ /* 0x080fe20000000019 */
[----:B------:R-:W-:Y:S01]  /*4ed0*/  ISETP.LT.AND P3, PT, R14, c[0x0][0x160], P6 ;  /* 0x000058000e007a0c */ /* 0x000fe20003761270 */
[-C--:B------:R-:W-:Y:S02]  /*4ee0*/  FFMA R5, R5, R84.reuse, R24 ;  /* 0x0000005405057223 */ /* 0x080fe40000000018 */
[-C--:B------:R-:W-:Y:S02]  /*4ef0*/  FMUL R25, R18, R85.reuse ;  /* 0x0000005512197220 */ /* 0x080fe40000400000 */
[-C--:B------:R-:W-:Y:S01]  /*4f00*/  FFMA R8, R8, R84.reuse, R15 ;  /* 0x0000005408087223 */ /* 0x080fe2000000000f */
[----:B------:R-:W-:Y:S01]  /*4f10*/  IADD3 R15, R83, 0x22, RZ ;  /* 0x00000022530f7810 */ /* 0x000fe20007ffe0ff */
[----:B------:R-:W-:Y:S01]  /*4f20*/  FFMA R10, R10, R84, R25 ;  /* 0x000000540a0a7223 */ /* 0x000fe20000000019 */
[----:B------:R1:W-:Y:S01]  /*4f30*/  @P0 STG.E.128 [R2.64], R4 ;  /* 0x0000000402000986 */ /* 0x0003e2000c101d12 */
[----:B------:R-:W-:Y:S01]  /*4f40*/  FMUL R25, R19, R85 ;  /* 0x0000005513197220 */ /* 0x000fe20000400000 */
[----:B------:R-:W-:-:S02]  /*4f50*/  IADD3 R24, P0, R28, c[0x0][0x200], RZ ;  /* 0x000080001c187a10 */ /* 0x000fc40007f1e0ff */
[----:B------:R-:W-:Y:S01]  /*4f60*/  ISETP.LT.AND P2, PT, R15, c[0x0][0x160], P6 ;  /* 0x000058000f007a0c */ /* 0x000fe20003741270 */
[----:B------:R-:W-:Y:S01]  /*4f70*/  FFMA R11, R11, R84, R25 ;  /* 0x000000540b0b7223 */ /* 0x000fe20000000019 */
[----:B------:R-:W-:Y:S02]  /*4f80*/  IADD3.X R25, R29, c[0x0][0x204], RZ, P0, !PT ;  /* 0x000081001d197a10 */ /* 0x000fe400007fe4ff */
        /* <DEDUP_REMOVED lines=109> */
[-C--:B------:R-:W-:Y:S02]  /*5660*/  FMUL R15, R22, R85.reuse ;  /* 0x00000055160f7220 */ /* 0x080fe40000400000 */
[-C--:B-1----:R-:W-:Y:S01]  /*5670*/  FFMA R11, R11, R84.reuse, R14 ;  /* 0x000000540b0b7223 */ /* 0x082fe2000000000e */
[----:B------:R-:W-:Y:S01]  /*5680*/  IADD3 R14, R83, 0x38, RZ ;  /* 0x00000038530e7810 */ /* 0x000fe20007ffe0ff */
[-C--:B------:R-:W-:Y:S02]  /*5690*/  FFMA R8, R8, R84.reuse, R29 ;  /* 0x0000005408087223 */ /* 0x080fe4000000001d */
[----:B------:R-:W-:Y:S01]  /*56a0*/  FFMA R10, R10, R84, R15 ;  /* 0x000000540a0a7223 */ /* 0x000fe2000000000f */
[----:B------:R-:W-:Y:S01]  /*56b0*/  ISETP.LT.AND P2, PT, R14, c[0x0][0x160], P6 ;  /* 0x000058000e007a0c */ /* 0x000fe20003741270 */
[----:B------:R-:W-:-:S02]  /*56c0*/  FMUL R29, R16, R85 ;  /* 0x00000055101d7220 */ /* 0x000fc40000400000 */
[-C--:B------:R-:W-:Y:S02]  /*56d0*/  FMUL R15, R17, R85.reuse ;  /* 0x00000055110f7220 */ /* 0x080fe40000400000 */
[-C--:B------:R-:W-:Y:S02]  /*56e0*/  FMUL R28, R21, R85.reuse ;  /* 0x00000055151c7220 */ /* 0x080fe40000400000 */
[-C--:B--2---:R-:W-:Y:S02]  /*56f0*/  FFMA R4, R4, R84.reuse, R29 ;  /* 0x0000005404047223 */ /* 0x084fe4000000001d */
[----:B------:R-:W-:Y:S01]  /*5700*/  FFMA R5, R5, R84, R15 ;  /* 0x0000005405057223 */ /* 0x000fe2000000000f */
[----:B------:R-:W-:Y:S01]  /*5710*/  IADD3 R83, R83, 0x3a, RZ ;  /* 0x0000003a53537810 */ /* 0x000fe20007ffe0ff */
[-C--:B------:R-:W-:Y:S02]  /*5720*/  FMUL R29, R18, R85.reuse ;  /* 0x00000055121d7220 */ /* 0x080fe40000400000 */
[----:B------:R-:W-:-:S02]  /*5730*/  FMUL R15, R19, R85 ;  /* 0x00000055130f7220 */ /* 0x000fc40000400000 */
[-C--:B------:R-:W-:Y:S01]  /*5740*/  FFMA R9, R9, R84.reuse, R28 ;  /* 0x0000005409097223 */ /* 0x080fe2000000001c */
[----:B------:R-:W-:Y:S01]  /*5750*/  ISETP.LT.AND P6, PT, R83, c[0x0][0x160], P6 ;  /* 0x0000580053007a0c */ /* 0x000fe200037c1270 */
[-C--:B------:R-:W-:Y:S02]  /*5760*/  FFMA R6, R6, R84.reuse, R29 ;  /* 0x0000005406067223 */ /* 0x080fe4000000001d */
[----:B------:R-:W-:Y:S01]  /*5770*/  FFMA R7, R7, R84, R15 ;  /* 0x0000005407077223 */ /* 0x000fe2000000000f */
[----:B------:R1:W-:Y:S04]  /*5780*/  @P4 STG.E.128 [R2.64], R8 ;  /* 0x0000000802004986 */ /* 0x0003e8000c101d12 */
[----:B------:R2:W-:Y:S04]  /*5790*/  @P3 STG.E.128 [R12.64], R4 ;  /* 0x000000040c003986 */ /* 0x0005e8000c101d12 */
[----:B------:R-:W3:Y:S04]  /*57a0*/  @P2 LDG.E.LTC128B.128 R20, [R24.64] ;  /* 0x0000001218142981 */ /* 0x000ee8000c1e1d20 */
[----:B------:R-:W4:Y:S01]  /*57b0*/  @P6 LDG.E.LTC128B.128 R16, [R26.64] ;  /* 0x000000121a106981 */ /* 0x000f22000c1e1d20 */
[----:B------:R-:W-:-:S02]  /*57c0*/  ISETP.LT.AND P1, PT, R14, c[0x0][0x160], P5 ;  /* 0x000058000e007a0c */ /* 0x000fc40002f21270 */
[----:B------:R-:W-:Y:S01]  /*57d0*/  ISETP.LT.AND P5, PT, R83, c[0x0][0x160], P5 ;  /* 0x0000580053007a0c */ /* 0x000fe20002fa1270 */
[----:B------:R-:W-:Y:S01]  /*57e0*/  BAR.SYNC.DEFER_BLOCKING 0x0 ;  /* 0x0000000000007b1d */ /* 0x000fe20000010000 */
        /* <DEDUP_REMOVED lines=13> */
[-C--:B------:R-:W-:Y:S02]  /*58c0*/  FMUL R15, R22, R85.reuse ;  /* 0x00000055160f7220 */ /* 0x080fe40000400000 */
        /* <DEDUP_REMOVED lines=10> */
[----:B--2---:R-:W-:-:S02]  /*5970*/  FFMA R8, R8, R84, R21 ;  /* 0x0000005408087223 */ /* 0x004fc40000000015 */
[-C--:B------:R-:W-:Y:S02]  /*5980*/  FFMA R9, R9, R84.reuse, R17 ;  /* 0x0000005409097223 */ /* 0x080fe40000000011 */
[-C--:B------:R-:W-:Y:S02]  /*5990*/  FFMA R10, R10, R84.reuse, R15 ;  /* 0x000000540a0a7223 */ /* 0x080fe4000000000f */
[----:B------:R-:W-:Y:S01]  /*59a0*/  FFMA R11, R11, R84, R19 ;  /* 0x000000540b0b7223 */ /* 0x000fe20000000013 */
[----:B------:R-:W-:Y:S06]  /*59b0*/  @!P5 EXIT ;  /* 0x000000000000d94d */ /* 0x000fec0003800000 */
[----:B------:R-:W-:Y:S01]  /*59c0*/  STG.E.128 [R12.64], R8 ;  /* 0x000000080c007986 */ /* 0x000fe2000c101d12 */
[----:B------:R-:W-:Y:S05]  /*59d0*/  EXIT ;  /* 0x000000000000794d */ /* 0x000fea0003800000 */
.L_x_68:
[----:B------:R-:W-:Y:S01]  /*59e0*/  BAR.SYNC.DEFER_BLOCKING 0x0 ;  /* 0x0000000000007b1d */ /* 0x000fe20000010000 */
[C---:B------:R-:W-:Y:S02]  /*59f0*/  ISETP.LT.AND P2, PT, R83.reuse, c[0x0][0x160], P5 ;  /* 0x0000580053007a0c */ /* 0x040fe40002f41270 */
[----:B------:R-:W-:Y:S02]  /*5a00*/  IADD3 R44, R83, 0x2, RZ ;  /* 0x00000002532c7810 */ /* 0x000fe40007ffe0ff */
[----:B------:R-:W-:-:S02]  /*5a10*/  IADD3 R88, P0, R86, c[0x0][0x238], RZ ;  /* 0x00008e0056587a10 */ /* 0x000fc40007f1e0ff */
[----:B------:R-:W-:Y:S02]  /*5a20*/  ISETP.LT.AND P1, PT, R44, c[0x0][0x160], P5 ;  /* 0x000058002c007a0c */ /* 0x000fe40002f21270 */
[----:B------:R-:W-:Y:S01]  /*5a30*/  IADD3.X R89, R87, c[0x0][0x23c], RZ, P0, !PT ;  /* 0x00008f0057597a10 */ /* 0x000fe200007fe4ff */
[----:B------:R1:W-:Y:S04]  /*5a40*/  STS.64 [R0.X8], R2 ;  /* 0x0000000200007388 */ /* 0x0003e80000008a00 */
[----:B------:R2:W-:Y:S04]  /*5a50*/  STS.64 [R0.X8+0x20], R8 ;  /* 0x0000200800007388 */ /* 0x0005e80000008a00 */
[----:B------:R-:W-:Y:S04]  /*5a60*/  STS.64 [R0.X8+0x40], R12 ;  /* 0x0000400c00007388 */ /* 0x000fe80000008a00 */
[----:B------:R4:W-:Y:S04]  /*5a70*/  STS.64 [R0.X8+0x60], R80 ;  /* 0x0000605000007388 */ /* 0x0009e80000008a00 */
[----:B------:R-:W-:Y:S01]  /*5a80*/  BAR.SYNC.DEFER_BLOCKING 0x0 ;  /* 0x0000000000007b1d */ /* 0x000fe20000010000 */
[----:B-1----:R-:W-:-:S02]  /*5a90*/  @P2 MOV R2, R86 ;  /* 0x0000005600022202 */ /* 0x002fc40000000f00 */
[----:B------:R-:W-:Y:S02]  /*5aa0*/  @P2 MOV R3, R87 ;  /* 0x0000005700032202 */ /* 0x000fe40000000f00 */
[----:B--2---:R-:W-:-:S04]  /*5ab0*/  IADD3 R8, R83, 0x8, RZ ;  /* 0x0000000853087810 */ /* 0x004fc80007ffe0ff */
[----:B------:R-:W-:Y:S02]  /*5ac0*/  ISETP.LT.AND P3, PT, R8, c[0x0][0x160], P5 ;  /* 0x0000580008007a0c */ /* 0x000fe40002f61270 */
[----:B----4-:R-:W-:Y:S01]  /*5ad0*/  IADD3 R80, P0, R88, c[0x0][0x250], RZ ;  /* 0x0000940058507a10 */ /* 0x010fe20007f1e0ff */
[----:B------:R-:W1:Y:S03]  /*5ae0*/  LDS.128 R20, [R82] ;  /* 0x0000000052147984 */ /* 0x000e660000000c00 */
[----:B------:R-:W-:Y:S01]  /*5af0*/  IADD3.X R81, R89, c[0x0][0x254], RZ, P0, !PT ;  /* 0x0000950059517a10 */ /* 0x000fe200007fe4ff */
[----:B------:R-:W2:Y:S01]  /*5b00*/  LDS.128 R16, [R82+0x240] ;  /* 0x0002400052107984 */ /* 0x000ea20000000c00 */
[-C--:B-1----:R-:W-:Y:S02]  /*5b10*/  FMUL R20, R20, R84.reuse ;  /* 0x0000005414147220 */ /* 0x082fe40000400000 */
[----:B------:R-:W-:-:S02]  /*5b20*/  FMUL R21, R21, R84 ;  /* 0x0000005415157220 */ /* 0x000fc40000400000 */
[-C--:B------:R-:W-:Y:S02]  /*5b30*/  FMUL R22, R22, R84.reuse ;  /* 0x0000005416167220 */ /* 0x080fe40000400000 */
[-C--:B------:R-:W-:Y:S02]  /*5b40*/  FMUL R23, R23, R84.reuse ;  /* 0x0000005417177220 */ /* 0x080fe40000400000 */
[-C--:B--2---:R-:W-:Y:S02]  /*5b50*/  FMUL R16, R16, R84.reuse ;  /* 0x0000005410107220 */ /* 0x084fe40000400000 */
[-C--:B------:R-:W-:Y:S01]  /*5b60*/  FMUL R17, R17, R84.reuse ;  /* 0x0000005411117220 */ /* 0x080fe20000400000 */
[----:B------:R1:W-:Y:S01]  /*5b70*/  @P2 STG.E.128 [R2.64], R20 ;  /* 0x0000001402002986 */ /* 0x0003e2000c101d12 */
[-C--:B------:R-:W-:Y:S02]  /*5b80*/  FMUL R18, R18, R84.reuse ;  /* 0x0000005412127220 */ /* 0x080fe40000400000 */
[----:B------:R-:W-:-:S05]  /*5b90*/  FMUL R19, R19, R84 ;  /* 0x0000005413137220 */ /* 0x000fca0000400000 */
[----:B------:R-:W-:Y:S04]  /*5ba0*/  @P1 STG.E.128 [R88.64], R16 ;  /* 0x0000001058001986 */ /* 0x000fe8000c101d12 */
[----:B------:R-:W-:Y:S01]  /*5bb0*/  BAR.SYNC.DEFER_BLOCKING 0x0 ;  /* 0x0000000000007b1d */ /* 0x000fe20000010000 */
[----:B-1----:R-:W-:Y:S02]  /*5bc0*/  IADD3 R3, R83, 0xa, RZ ;  /* 0x0000000a53037810 */ /* 0x002fe40007ffe0ff */
[----:B------:R-:W-:-:S03]  /*5bd0*/  IADD3 R2, P2, R86, c[0x0][0x250], RZ ;  /* 0x0000940056027a10 */ /* 0x000fc60007f5e0ff */
[----:B------:R1:W-:Y:S01]  /*5be0*/  STS.64 [R0.X8], R6 ;  /* 0x0000000600007388 */ /* 0x0003e20000008a00 */
[----:B------:R-:W-:Y:S02]  /*5bf0*/  ISETP.LT.AND P1, PT, R3, c[0x0][0x160], P5 ;  /* 0x0000580003007a0c */ /* 0x000fe40002f21270 */
[----:B------:R-:W-:Y:S01]  /*5c00*/  IADD3.X R3, R87, c[0x0][0x254], RZ, P2, !PT ;  /* 0x0000950057037a10 */ /* 0x000fe200017fe4ff */
[----:B------:R-:W-:Y:S04]  /*5c10*/  STS.64 [R0.X8+0x20], R10 ;  /* 0x0000200a00007388 */ /* 0x000fe80000008a00 */
[----:B------:R-:W-:Y:S04]  /*5c20*/  STS.64 [R0.X8+0x40], R14 ;  /* 0x0000400e00007388 */ /* 0x000fe80000008a00 */
[----:B------:R-:W-:Y:S04]  /*5c30*/  STS.64 [R0.X8+0x60], R76 ;  /* 0x0000604c00007388 */ /* 0x000fe80000008a00 */
[----:B------:R-:W-:Y:S01]  /*5c40*/  BAR.SYNC.DEFER_BLOCKING 0x0 ;  /* 0x0000000000007b1d */ /* 0x000fe20000010000 */
[----:B-1----:R-:W-:-:S02]  /*5c50*/  IADD3 R7, R83, 0x10, RZ ;  /* 0x0000001053077810 */ /* 0x002fc40007ffe0ff */
[----:B------:R-:W-:-:S03]  /*5c60*/  IADD3 R6, R83, 0x12, RZ ;  /* 0x0000001253067810 */ /* 0x000fc60007ffe0ff */
[----:B------:R-:W1:Y:S04]  /*5c70*/  LDS.128 R48, [R82] ;  /* 0x0000000052307984 */ /* 0x000e680000000c00 */
[----:B------:R-:W2:Y:S01]  /*5c80*/  LDS.128 R44, [R82+0x240] ;  /* 0x00024000522c7984 */ /* 0x000ea20000000c00 */
[-C--:B-1----:R-:W-:Y:S02]  /*5c90*/  FMUL R12, R48, R84.reuse ;  /* 0x00000054300c7220 */ /* 0x082fe40000400000 */
[-C--:B------:R-:W-:Y:S02]  /*5ca0*/  FMUL R13, R49, R84.reuse ;  /* 0x00000054310d7220 */ /* 0x080fe40000400000 */
[-C--:B------:R-:W-:Y:S02]  /*5cb0*/  FMUL R14, R50, R84.reuse ;  /* 0x00000054320e7220 */ /* 0x080fe40000400000 */
[----:B------:R-:W-:-:S02]  /*5cc0*/  FMUL R15, R51, R84 ;  /* 0x00000054330f7220 */ /* 0x000fc40000400000 */
[-C--:B--2---:R-:W-:Y:S01]  /*5cd0*/  FMUL R8, R44, R84.reuse ;  /* 0x000000542c087220 */ /* 0x084fe20000400000 */
[----:B------:R-:W-:Y:S01]  /*5ce0*/  IADD3 R44, P0, R80, c[0x0][0x250], RZ ;  /* 0x00009400502c7a10 */ /* 0x000fe20007f1e0ff */
        /* <DEDUP_REMOVED lines=8> */
[----:B------:R-:W-:Y:S02]  /*5d70*/  ISETP.LT.AND P1, PT, R6, c[0x0][0x160], P5 ;  /* 0x0000580006007a0c */ /* 0x000fe40002f21270 */
[----:B-1----:R-:W-:-:S03]  /*5d80*/  IADD3 R2, P2, R2, c[0x0][0x250], RZ ;  /* 0x0000940002027a10 */ /* 0x002fc60007f5e0ff */
        /* <DEDUP_REMOVED lines=8> */
[-C--:B-1----:R-:W-:Y:S01]  /*5e10*/  FMUL R8, R20, R84.reuse ;  /* 0x0000005414087220 */ /* 0x082fe20000400000 */
[----:B------:R-:W-:Y:S01]  /*5e20*/  IADD3 R20, P0, R44, c[0x0][0x250], RZ ;  /* 0x000094002c147a10 */ /* 0x000fe20007f1e0ff */
[-C--:B------:R-:W-:Y:S01]  /*5e30*/  FMUL R9, R21, R84.reuse ;  /* 0x0000005415097220 */ /* 0x080fe20000400000 */
[C---:B------:R-:W-:Y:S01]  /*5e40*/  IADD3 R21, R83.reuse, 0x18, RZ ;  /* 0x0000001853157810 */ /* 0x040fe20007ffe0ff */
[-C--:B------:R-:W-:Y:S01]  /*5e50*/  FMUL R10, R22, R84.reuse ;  /* 0x00000054160a7220 */ /* 0x080fe20000400000 */
[----:B------:R-:W-:Y:S01]  /*5e60*/  IADD3 R22, R83, 0x20, RZ ;  /* 0x0000002053167810 */ /* 0x000fe20007ffe0ff */
[-C--:B------:R-:W-:Y:S01]  /*5e70*/  FMUL R11, R23, R84.reuse ;  /* 0x00000054170b7220 */ /* 0x080fe20000400000 */
[----:B------:R-:W-:Y:S01]  /*5e80*/  IADD3 R23, R83, 0x30, RZ ;  /* 0x0000003053177810 */ /* 0x000fe20007ffe0ff */
[----:B--2---:R-:W-:-:S02]  /*5e90*/  FMUL R4, R16, R84 ;  /* 0x0000005410047220 */ /* 0x004fc40000400000 */
        /* <DEDUP_REMOVED lines=8> */
[----:B-1----:R-:W-:Y:S02]  /*5f20*/  IADD3 R8, R83, 0x1a, RZ ;  /* 0x0000001a53087810 */ /* 0x002fe40007ffe0ff */
[----:B------:R-:W-:-:S03]  /*5f30*/  IADD3 R2, P2, R2, c[0x0][0x250], RZ ;  /* 0x0000940002027a10 */ /* 0x000fc60007f5e0ff */
[----:B------:R-:W-:Y:S01]  /*5f40*/  STS.64 [R0.X8], R34 ;  /* 0x0000002200007388 */ /* 0x000fe20000008a00 */
[----:B------:R-:W-:Y:S02]  /*5f50*/  ISETP.LT.AND P1, PT, R8, c[0x0][0x160], P5 ;  /* 0x0000580008007a0c */ /* 0x000fe40002f21270 */
[----:B------:R-:W-:Y:S01]  /*5f60*/  IADD3.X R3, R3, c[0x0][0x254], RZ, P2, !PT ;  /* 0x0000950003037a10 */ /* 0x000fe200017fe4ff */
[----:B------:R-:W-:Y:S04]  /*5f70*/  STS.64 [R0.X8+0x20], R30 ;  /* 0x0000201e00007388 */ /* 0x000fe80000008a00 */
        /* <DEDUP_REMOVED lines=15> */
[----:B------:R-:W-:-:S04]  /*6070*/  IADD3 R22, R83, 0x28, RZ ;  /* 0x0000002853167810 */ /* 0x000fc80007ffe0ff */
        /* <DEDUP_REMOVED lines=84> */
[----:B------:R-:W-:Y:S02]  /*65c0*/  IADD3.X R5, R23, c[0x0][0x254], RZ, P0, !PT ;  /* 0x0000950017057a10 */ /* 0x000fe400007fe4ff */
[----:B------:R-:W-:Y:S01]  /*65d0*/  IADD3 R2, P0, R2, c[0x0][0x250], RZ ;  /* 0x0000940002027a10 */ /* 0x000fe20007f1e0ff */
[----:B------:R-:W-:Y:S03]  /*65e0*/  STS.64 [R0.X8+0x60], R54 ;  /* 0x0000603600007388 */ /* 0x000fe60000008a00 */
[----:B------:R-:W-:Y:S01]  /*65f0*/  IADD3.X R3, R3, c[0x0][0x254], RZ, P0, !PT ;  /* 0x0000950003037a10 */ /* 0x000fe200007fe4ff */
        /* <DEDUP_REMOVED lines=10> */
[----:B------:R-:W-:-:S02]  /*66a0*/  FMUL R18, R18, R84 ;  /* 0x0000005412127220 */ /* 0x000fc40000400000 */
[----:B------:R-:W-:Y:S01]  /*66b0*/  FMUL R19, R19, R84 ;  /* 0x0000005413137220 */ /* 0x000fe20000400000 */
[----:B------:R-:W-:Y:S06]  /*66c0*/  @!P5 EXIT ;  /* 0x000000000000d94d */ /* 0x000fec0003800000 */
[----:B------:R-:W-:Y:S01]  /*66d0*/  STG.E.128 [R2.64], R16 ;  /* 0x0000001002007986 */ /* 0x000fe2000c101d12 */
[----:B------:R-:W-:Y:S05]  /*66e0*/  EXIT ;  /* 0x000000000000794d */ /* 0x000fea0003800000 */
.L_x_69:
        /* <DEDUP_REMOVED lines=9> */
.L_x_71:


//--------------------- .nv.shared._ZN7cutlass9reference6device6kernel4GemmINS_9TensorRefIfNS_6layout8RowMajorEEENS4_IfNS5_11ColumnMajorEEES7_ffNS_11MatrixShapeILi4ELi4EEENS_12multiply_addIfffEENS_16NumericConverterIffLNS_15FloatRoundStyleE2EEEEEvNS_4gemm9GemmCoordET2_T_T0_SJ_T1_SM_T3_ --------------------------
	.section	.nv.shared._ZN7cutlass9reference6device6kernel4GemmINS_9TensorRefIfNS_6layout8RowMajorEEENS4_IfNS5_11ColumnMajorEEES7_ffNS_11MatrixShapeILi4ELi4EEENS_12multiply_addIfffEENS_16NumericConverterIffLNS_15FloatRoundStyleE2EEEEEvNS_4gemm9GemmCoordET2_T_T0_SJ_T1_SM_T3_,"aw",@nobits
	.sectionflags	@""
	.align	16


//--------------------- .nv.global                --------------------------
	.section	.nv.global,"aw",@nobits
.nv.global:
	.type		_ZN33_INTERNAL_a008ce27_4_k_cu_results4cute1_E,@object
	.size		_ZN33_INTERNAL_a008ce27_4_k_cu_results4cute1_E,(_ZN33_INTERNAL_a008ce27_4_k_cu_results4cuda3std3__45__cpo6cbeginE - _ZN33_INTERNAL_a008ce27_4_k_cu_results4cute1_E)
_ZN33_INTERNAL_a008ce27_4_k_cu_results4cute1_E:
	.zero		1
	.type		_ZN33_INTERNAL_a008ce27_4_k_cu_results4cuda3std3__45__cpo6cbeginE,@object
	.size		_ZN33_INTERNAL_a008ce27_4_k_cu_results4cuda3std3__45__cpo6cbeginE,(_ZN33_INTERNAL_a008ce27_4_k_cu_results4cuda3std3__48in_placeE - _ZN33_INTERNAL_a008ce27_4_k_cu_results4cuda3std3__45__cpo6cbeginE)
_ZN33_INTERNAL_a008ce27_4_k_cu_results4cuda3std3__45__cpo6cbeginE:
	.zero		1
	.type		_ZN33_INTERNAL_a008ce27_4_k_cu_results4cuda3std3__48in_placeE,@object
	.size		_ZN33_INTERNAL_a008ce27_4_k_cu_results4cuda3std3__48in_placeE,(_ZN33_INTERNAL_a008ce27_4_k_cu_results4cuda3std6ranges3__45__cpo9iter_moveE - _ZN33_INTERNAL_a008ce27_4_k_cu_results4cuda3std3__48in_placeE)
_ZN33_INTERNAL_a008ce27_4_k_cu_results4cuda3std3__48in_placeE:
	.zero		1
	.type		_ZN33_INTERNAL_a008ce27_4_k_cu_results4cuda3std6ranges3__45__cpo9iter_moveE,@object
	.size		_ZN33_INTERNAL_a008ce27_4_k_cu_results4cuda3std6ranges3__45__cpo9iter_moveE,(_ZN33_INTERNAL_a008ce27_4_k_cu_results4cuda3std3__45__cpo5beginE - _ZN33_INTERNAL_a008ce27_4_k_cu_results4cuda3std6ranges3__45__cpo9iter_moveE)
_ZN33_INTERNAL_a008ce27_4_k_cu_results4cuda3std6ranges3__45__cpo9iter_moveE:
	.zero		1
	.type		_ZN33_INTERNAL_a008ce27_4_k_cu_results4cuda3std3__45__cpo5beginE,@object
	.size		_ZN33_INTERNAL_a008ce27_4_k_cu_results4cuda3std3__45__cpo5beginE,(_ZN33_INTERNAL_a008ce27_4_k_cu_results4cuda3std3__435_GLOBAL__N__a008ce27_4_k_cu_results6ignoreE - _ZN33_INTERNAL_a008ce27_4_k_cu_results4cuda3std3__45__cpo5beginE)
_ZN33_INTERNAL_a008ce27_4_k_cu_results4cuda3std3__45__cpo5beginE:
	.zero		1
	.type		_ZN33_INTERNAL_a008ce27_4_k_cu_results4cuda3std3__435_GLOBAL__N__a008ce27_4_k_cu_results6ignoreE,@object
	.size		_ZN33_INTERNAL_a008ce27_4_k_cu_results4cuda3std3__435_GLOBAL__N__a008ce27_4_k_cu_results6ignoreE,(_ZN33_INTERNAL_a008ce27_4_k_cu_results4cute7productE - _ZN33_INTERNAL_a008ce27_4_k_cu_results4cuda3std3__435_GLOBAL__N__a008ce27_4_k_cu_results6ignoreE)
_ZN33_INTERNAL_a008ce27_4_k_cu_results4cuda3std3__435_GLOBAL__N__a008ce27_4_k_cu_results6ignoreE:
	.zero		1
	.type		_ZN33_INTERNAL_a008ce27_4_k_cu_results4cute7productE,@object
	.size		_ZN33_INTERNAL_a008ce27_4_k_cu_results4cute7productE,(_ZN33_INTERNAL_a008ce27_4_k_cu_results4cuda3std3__45__cpo3endE - _ZN33_INTERNAL_a008ce27_4_k_cu_results4cute7productE)
_ZN33_INTERNAL_a008ce27_4_k_cu_results4cute7productE:
	.zero		1
	.type		_ZN33_INTERNAL_a008ce27_4_k_cu_results4cuda3std3__45__cpo3endE,@object
	.size		_ZN33_INTERNAL_a008ce27_4_k_cu_results4cuda3std3__45__cpo3endE,(_ZN33_INTERNAL_a008ce27_4_k_cu_results4cuda3std3__419piecewise_constructE - _ZN33_INTERNAL_a008ce27_4_k_cu_results4cuda3std3__45__cpo3endE)
_ZN33_INTERNAL_a008ce27_4_k_cu_results4cuda3std3__45__cpo3endE:
	.zero		1
	.type		_ZN33_INTERNAL_a008ce27_4_k_cu_results4cuda3std3__419piecewise_constructE,@object
	.size		_ZN33_INTERNAL_a008ce27_4_k_cu_results4cuda3std3__419piecewise_constructE,(_ZN33_INTERNAL_a008ce27_4_k_cu_results4cuda3std3__45__cpo4cendE - _ZN33_INTERNAL_a008ce27_4_k_cu_results4cuda3std3__419piecewise_constructE)
_ZN33_INTERNAL_a008ce27_4_k_cu_results4cuda3std3__419piecewise_constructE:
	.zero		1
	.type		_ZN33_INTERNAL_a008ce27_4_k_cu_results4cuda3std3__45__cpo4cendE,@object
	.size		_ZN33_INTERNAL_a008ce27_4_k_cu_results4cuda3std3__45__cpo4cendE,(_ZN33_INTERNAL_a008ce27_4_k_cu_results4cuda3std6ranges3__45__cpo4swapE - _ZN33_INTERNAL_a008ce27_4_k_cu_results4cuda3std3__45__cpo4cendE)
_ZN33_INTERNAL_a008ce27_4_k_cu_results4cuda3std3__45__cpo4cendE:
	.zero		1
	.type		_ZN33_INTERNAL_a008ce27_4_k_cu_results4cuda3std6ranges3__45__cpo4swapE,@object
	.size		_ZN33_INTERNAL_a008ce27_4_k_cu_results4cuda3std6ranges3__45__cpo4swapE,(.L_7 - _ZN33_INTERNAL_a008ce27_4_k_cu_results4cuda3std6ranges3__45__cpo4swapE)
_ZN33_INTERNAL_a008ce27_4_k_cu_results4cuda3std6ranges3__45__cpo4swapE:
	.zero		1
.L_7:


//--------------------- .nv.shared._ZN7cutlass9reference6device6kernel4GemmINS_9TensorRefIdNS_6layout8RowMajorEEENS4_IdNS5_11ColumnMajorEEES7_ddNS_11MatrixShapeILi4ELi4EEENS_12multiply_addIdddEENS_16NumericConverterIddLNS_15FloatRoundStyleE2EEEEEvNS_4gemm9GemmCoordET2_T_T0_SJ_T1_SM_T3_ --------------------------
	.section	.nv.shared._ZN7cutlass9reference6device6kernel4GemmINS_9TensorRefIdNS_6layout8RowMajorEEENS4_IdNS5_11ColumnMajorEEES7_ddNS_11MatrixShapeILi4ELi4EEENS_12multiply_addIdddEENS_16NumericConverterIddLNS_15FloatRoundStyleE2EEEEEvNS_4gemm9GemmCoordET2_T_T0_SJ_T1_SM_T3_,"aw",@nobits
	.sectionflags	@""
	.align	16


//--------------------- .nv.shared._ZN7cutlass6KernelINS_4gemm6kernel4GemmINS1_11threadblock13MmaMultistageINS1_9GemmShapeILi128ELi64ELi16EEENS_9transform11threadblock28PredicatedTileAccessIteratorINS_11MatrixShapeILi128ELi16EEEfNS_6layout8RowMajorELi1ENS8_29PitchLinearWarpRakedThreadMapINS_16PitchLinearShapeILi16ELi128EEELi128ENSG_ILi4ELi8EEELi4EEENS_5ArrayIfLi4ELb1EEELb0ENSD_9NoPermuteEEENS9_25RegularTileAccessIteratorISC_fNSD_37RowMajorTensorOpMultiplicandCrosswiseILi32ELi16EEELi0ESJ_Li16EEELNS_4arch14CacheOperation4KindE1ENSA_INSB_ILi16ELi64EEEfNSD_11ColumnMajorELi0ENSF_INSG_ILi16ELi64EEELi128ESI_Li4EEESL_Lb0ESM_EENSO_ISV_fNSD_40ColumnMajorTensorOpMultiplicandCrosswiseILi32ELi16EEELi1ESY_Li16EEELSU_1EfSE_NS4_9MmaPolicyINS1_4warp11MmaTensorOpINS6_ILi64ELi32ELi16EEEfSQ_fS11_fSE_NS14_17MmaTensorOpPolicyINSS_3MmaINS6_ILi16ELi8ELi8EEELi32ENS_10tfloat32_tESE_S1A_SW_fSE_NSS_13OpMultiplyAddEEENSB_ILi1ELi1EEEEELi1ELb0EbEENSB_ILi0ELi0EEES1G_Li1EEELi3ELNS1_23SharedMemoryClearOptionE0EbEENS_8epilogue11threadblock8EpilogueIS7_S1F_Li1ENS1L_22PredicatedTileIteratorINS1L_26OutputTileOptimalThreadMapINS1L_15OutputTileShapeILi64ELi8ELi2ELi1ELi1EEENS1P_ILi1ELi8ELi1ELi1ELi8EEELi128ELi4ELi32EEEfLb0ESM_Lb0EEENS1K_4warp24FragmentIteratorTensorOpIS16_S19_fSL_SE_EENS1U_20TileIteratorTensorOpIS16_S19_fSE_EENS1L_18SharedLoadIteratorINS1S_18CompactedThreadMapEfLi16EEENS1K_6thread17LinearCombinationIfLi4EffLNS22_9ScaleType4KindE0ELNS_15FloatRoundStyleE2EfEENSB_ILi0ELi8EEELi2ELi1EEENS4_30GemmIdentityThreadblockSwizzleILi1EEELb0EEEEEvNT_6ParamsE --------------------------
	.section	.nv.shared._ZN7cutlass6KernelINS_4gemm6kernel4GemmINS1_11threadblock13MmaMultistageINS1_9GemmShapeILi128ELi64ELi16EEENS_9transform11threadblock28PredicatedTileAccessIteratorINS_11MatrixShapeILi128ELi16EEEfNS_6layout8RowMajorELi1ENS8_29PitchLinearWarpRakedThreadMapINS_16PitchLinearShapeILi16ELi128EEELi128ENSG_ILi4ELi8EEELi4EEENS_5ArrayIfLi4ELb1EEELb0ENSD_9NoPermuteEEENS9_25RegularTileAccessIteratorISC_fNSD_37RowMajorTensorOpMultiplicandCrosswiseILi32ELi16EEELi0ESJ_Li16EEELNS_4arch14CacheOperation4KindE1ENSA_INSB_ILi16ELi64EEEfNSD_11ColumnMajorELi0ENSF_INSG_ILi16ELi64EEELi128ESI_Li4EEESL_Lb0ESM_EENSO_ISV_fNSD_40ColumnMajorTensorOpMultiplicandCrosswiseILi32ELi16EEELi1ESY_Li16EEELSU_1EfSE_NS4_9MmaPolicyINS1_4warp11MmaTensorOpINS6_ILi64ELi32ELi16EEEfSQ_fS11_fSE_NS14_17MmaTensorOpPolicyINSS_3MmaINS6_ILi16ELi8ELi8EEELi32ENS_10tfloat32_tESE_S1A_SW_fSE_NSS_13OpMultiplyAddEEENSB_ILi1ELi1EEEEELi1ELb0EbEENSB_ILi0ELi0EEES1G_Li1EEELi3ELNS1_23SharedMemoryClearOptionE0EbEENS_8epilogue11threadblock8EpilogueIS7_S1F_Li1ENS1L_22PredicatedTileIteratorINS1L_26OutputTileOptimalThreadMapINS1L_15OutputTileShapeILi64ELi8ELi2ELi1ELi1EEENS1P_ILi1ELi8ELi1ELi1ELi8EEELi128ELi4ELi32EEEfLb0ESM_Lb0EEENS1K_4warp24FragmentIteratorTensorOpIS16_S19_fSL_SE_EENS1U_20TileIteratorTensorOpIS16_S19_fSE_EENS1L_18SharedLoadIteratorINS1S_18CompactedThreadMapEfLi16EEENS1K_6thread17LinearCombinationIfLi4EffLNS22_9ScaleType4KindE0ELNS_15FloatRoundStyleE2EfEENSB_ILi0ELi8EEELi2ELi1EEENS4_30GemmIdentityThreadblockSwizzleILi1EEELb0EEEEEvNT_6ParamsE,"aw",@nobits
	.sectionflags	@""
	.align	16


//--------------------- .nv.shared._ZN7cutlass6KernelINS_4gemm6kernel4GemmINS1_11threadblock13MmaMultistageINS1_9GemmShapeILi128ELi64ELi16EEENS_9transform11threadblock28PredicatedTileAccessIteratorINS_11MatrixShapeILi128ELi16EEEfNS_6layout8RowMajorELi1ENS8_29PitchLinearWarpRakedThreadMapINS_16PitchLinearShapeILi16ELi128EEELi128ENSG_ILi4ELi8EEELi4EEENS_5ArrayIfLi4ELb1EEELb0ENSD_9NoPermuteEEENS9_25RegularTileAccessIteratorISC_fNSD_37RowMajorTensorOpMultiplicandCrosswiseILi32ELi16EEELi0ESJ_Li16EEELNS_4arch14CacheOperation4KindE1ENSA_INSB_ILi16ELi64EEEfNSD_11ColumnMajorELi0ENSF_INSG_ILi16ELi64EEELi128ESI_Li4EEESL_Lb0ESM_EENSO_ISV_fNSD_40ColumnMajorTensorOpMultiplicandCrosswiseILi32ELi16EEELi1ESY_Li16EEELSU_1EfSE_NS4_9MmaPolicyINS1_4warp18MmaTensorOpFastF32INS6_ILi64ELi32ELi16EEEfSQ_fS11_fSE_NS14_17MmaTensorOpPolicyINSS_3MmaINS6_ILi16ELi8ELi8EEELi32ENS_10tfloat32_tESE_S1A_SW_fSE_NSS_13OpMultiplyAddEEENSB_ILi1ELi1EEEEELi1ELb0EbEENSB_ILi0ELi0EEES1G_Li1EEELi3ELNS1_23SharedMemoryClearOptionE0EbEENS_8epilogue11threadblock8EpilogueIS7_S1F_Li1ENS1L_22PredicatedTileIteratorINS1L_26OutputTileOptimalThreadMapINS1L_15OutputTileShapeILi64ELi8ELi2ELi1ELi1EEENS1P_ILi1ELi8ELi1ELi1ELi8EEELi128ELi4ELi32EEEfLb0ESM_Lb0EEENS1K_4warp24FragmentIteratorTensorOpIS16_S19_fSL_SE_EENS1U_20TileIteratorTensorOpIS16_S19_fSE_EENS1L_18SharedLoadIteratorINS1S_18CompactedThreadMapEfLi16EEENS1K_6thread17LinearCombinationIfLi4EffLNS22_9ScaleType4KindE0ELNS_15FloatRoundStyleE2EfEENSB_ILi0ELi8EEELi2ELi1EEENS4_30GemmIdentityThreadblockSwizzleILi1EEELb0EEEEEvNT_6ParamsE --------------------------
	.section	.nv.shared._ZN7cutlass6KernelINS_4gemm6kernel4GemmINS1_11threadblock13MmaMultistageINS1_9GemmShapeILi128ELi64ELi16EEENS_9transform11threadblock28PredicatedTileAccessIteratorINS_11MatrixShapeILi128ELi16EEEfNS_6layout8RowMajorELi1ENS8_29PitchLinearWarpRakedThreadMapINS_16PitchLinearShapeILi16ELi128EEELi128ENSG_ILi4ELi8EEELi4EEENS_5ArrayIfLi4ELb1EEELb0ENSD_9NoPermuteEEENS9_25RegularTileAccessIteratorISC_fNSD_37RowMajorTensorOpMultiplicandCrosswiseILi32ELi16EEELi0ESJ_Li16EEELNS_4arch14CacheOperation4KindE1ENSA_INSB_ILi16ELi64EEEfNSD_11ColumnMajorELi0ENSF_INSG_ILi16ELi64EEELi128ESI_Li4EEESL_Lb0ESM_EENSO_ISV_fNSD_40ColumnMajorTensorOpMultiplicandCrosswiseILi32ELi16EEELi1ESY_Li16EEELSU_1EfSE_NS4_9MmaPolicyINS1_4warp18MmaTensorOpFastF32INS6_ILi64ELi32ELi16EEEfSQ_fS11_fSE_NS14_17MmaTensorOpPolicyINSS_3MmaINS6_ILi16ELi8ELi8EEELi32ENS_10tfloat32_tESE_S1A_SW_fSE_NSS_13OpMultiplyAddEEENSB_ILi1ELi1EEEEELi1ELb0EbEENSB_ILi0ELi0EEES1G_Li1EEELi3ELNS1_23SharedMemoryClearOptionE0EbEENS_8epilogue11threadblock8EpilogueIS7_S1F_Li1ENS1L_22PredicatedTileIteratorINS1L_26OutputTileOptimalThreadMapINS1L_15OutputTileShapeILi64ELi8ELi2ELi1ELi1EEENS1P_ILi1ELi8ELi1ELi1ELi8EEELi128ELi4ELi32EEEfLb0ESM_Lb0EEENS1K_4warp24FragmentIteratorTensorOpIS16_S19_fSL_SE_EENS1U_20TileIteratorTensorOpIS16_S19_fSE_EENS1L_18SharedLoadIteratorINS1S_18CompactedThreadMapEfLi16EEENS1K_6thread17LinearCombinationIfLi4EffLNS22_9ScaleType4KindE0ELNS_15FloatRoundStyleE2EfEENSB_ILi0ELi8EEELi2ELi1EEENS4_30GemmIdentityThreadblockSwizzleILi1EEELb0EEEEEvNT_6ParamsE,"aw",@nobits
	.sectionflags	@""
	.align	16
